	.target	sm_90a

	.elftype	@"ET_EXEC"


//--------------------- .note.nv.tkinfo           --------------------------
	.section	.note.nv.tkinfo,"",@"SHT_NOTE"
	.sectionflags	@"SHF_NOTE_NV_TKINFO"
	.tkinfo
        /*0018*/ 	.word	0x00000002
        /*0030*/ 	.string	""
        /*0030*/ 	.string	"ptxas"
        /*0030*/ 	.string	"Cuda compilation tools, release 13.0, V13.0.88"
        /*0030*/ 	.string	"Build cuda_13.0.r13.0/compiler.36424714_0"
        /*0030*/ 	.string	"-arch sm_90a -m 64 "



//--------------------- .note.nv.cuinfo           --------------------------
	.section	.note.nv.cuinfo,"",@"SHT_NOTE"
	.sectionflags	@"SHF_NOTE_NV_CUINFO"
        /*0018*/ 	.short	0x0002
        /*001a*/ 	.short	0x005a
        /*001c*/ 	.short	0x0082
	.zero		2


//--------------------- .nv.info                  --------------------------
	.section	.nv.info,"",@"SHT_CUDA_INFO"
	.align	4


	//----- nvinfo : EIATTR_REGCOUNT
	.align		4
        /*0000*/ 	.byte	0x04, 0x2f
        /*0002*/ 	.short	(.L_18 - .L_17)
	.align		4
.L_17:
        /*0004*/ 	.word	index@(_ZN7cutlass13device_kernelINS_4gemm6kernel13GemmUniversalIN4cute5tupleIJiiiiEEENS1_10collective13CollectiveMmaINS1_34MainloopSm90TmaGmmaWarpSpecializedILi6ENS5_IJNS4_1CILi1EEESB_SB_EEENS1_35KernelTmaWarpSpecializedCooperativeEEENS5_IJNSA_ILi128EEESF_NSA_ILi64EEEEEENS_6half_tENS5_IJlSB_lEEESI_SJ_NS4_8TiledMMAINS4_8MMA_AtomIJNS4_4SM904GMMA26MMA_64x128x16_F32F16F16_SSILNSN_5MajorE0ELSP_0ELNSN_7ScaleInE1ELSQ_1EEEEEENS4_6LayoutINS5_IJNSA_ILi2EEESB_SB_EEENS5_IJSB_NSA_ILi0EEESW_EEEEENS5_IJNS4_10UnderscoreESZ_SZ_EEEEENS4_13SM90_TMA_LOADENS4_14ComposedLayoutINS4_7SwizzleILi3ELi4ELi3EEENS4_18smem_ptr_flag_bitsILi16EEENST_INS5_IJNSA_ILi8EEESG_EEENS5_IJSG_SB_EEEEEEEvNS4_8identityES12_S1C_vS1D_EENS_8epilogue10collective18CollectiveEpilogueINS1F_22Sm90TmaWarpSpecializedILi4ELi2ELi16ELb1ELb0EEEJSH_NS5_IJSF_NSA_ILi32EEEEEESI_SJ_SI_SJ_NS1F_6fusion15FusionCallbacksIS1J_NS1M_13LinCombEltActINS1F_6thread7SigmoidESI_fSI_fLNS_15FloatRoundStyleE2EEESH_S1L_JEEES12_NS13_INS14_ILi2ELi4ELi3EEES17_NST_INS5_IJS18_S1K_EEENS5_IJS1K_SB_EEEEEEENS4_17SM75_U32x4_LDSM_NENS4_14SM90_TMA_STOREES1Y_NS4_17SM90_U32x4_STSM_NENS4_9Copy_AtomIJS21_SI_EEEvEEEvvEEEEvNT_6ParamsE)
        /*0008*/ 	.word	0x000000a8


	//----- nvinfo : EIATTR_FRAME_SIZE
	.align		4
.L_18:
        /*000c*/ 	.byte	0x04, 0x11
        /*000e*/ 	.short	(.L_20 - .L_19)
	.align		4
.L_19:
        /*0010*/ 	.word	index@($__internal_0_$__cuda_sm20_rcp_rn_f32_slowpath)
        /*0014*/ 	.word	0x00000000


	//----- nvinfo : EIATTR_FRAME_SIZE
	.align		4
.L_20:
        /*0018*/ 	.byte	0x04, 0x11
        /*001a*/ 	.short	(.L_22 - .L_21)
	.align		4
.L_21:
        /*001c*/ 	.word	index@(_ZN7cutlass13device_kernelINS_4gemm6kernel13GemmUniversalIN4cute5tupleIJiiiiEEENS1_10collective13CollectiveMmaINS1_34MainloopSm90TmaGmmaWarpSpecializedILi6ENS5_IJNS4_1CILi1EEESB_SB_EEENS1_35KernelTmaWarpSpecializedCooperativeEEENS5_IJNSA_ILi128EEESF_NSA_ILi64EEEEEENS_6half_tENS5_IJlSB_lEEESI_SJ_NS4_8TiledMMAINS4_8MMA_AtomIJNS4_4SM904GMMA26MMA_64x128x16_F32F16F16_SSILNSN_5MajorE0ELSP_0ELNSN_7ScaleInE1ELSQ_1EEEEEENS4_6LayoutINS5_IJNSA_ILi2EEESB_SB_EEENS5_IJSB_NSA_ILi0EEESW_EEEEENS5_IJNS4_10UnderscoreESZ_SZ_EEEEENS4_13SM90_TMA_LOADENS4_14ComposedLayoutINS4_7SwizzleILi3ELi4ELi3EEENS4_18smem_ptr_flag_bitsILi16EEENST_INS5_IJNSA_ILi8EEESG_EEENS5_IJSG_SB_EEEEEEEvNS4_8identityES12_S1C_vS1D_EENS_8epilogue10collective18CollectiveEpilogueINS1F_22Sm90TmaWarpSpecializedILi4ELi2ELi16ELb1ELb0EEEJSH_NS5_IJSF_NSA_ILi32EEEEEESI_SJ_SI_SJ_NS1F_6fusion15FusionCallbacksIS1J_NS1M_13LinCombEltActINS1F_6thread7SigmoidESI_fSI_fLNS_15FloatRoundStyleE2EEESH_S1L_JEEES12_NS13_INS14_ILi2ELi4ELi3EEES17_NST_INS5_IJS18_S1K_EEENS5_IJS1K_SB_EEEEEEENS4_17SM75_U32x4_LDSM_NENS4_14SM90_TMA_STOREES1Y_NS4_17SM90_U32x4_STSM_NENS4_9Copy_AtomIJS21_SI_EEEvEEEvvEEEEvNT_6ParamsE)
        /*0020*/ 	.word	0x00000000


	//----- nvinfo : EIATTR_MIN_STACK_SIZE
	.align		4
.L_22:
        /*0024*/ 	.byte	0x04, 0x12
        /*0026*/ 	.short	(.L_24 - .L_23)
	.align		4
.L_23:
        /*0028*/ 	.word	index@(_ZN7cutlass13device_kernelINS_4gemm6kernel13GemmUniversalIN4cute5tupleIJiiiiEEENS1_10collective13CollectiveMmaINS1_34MainloopSm90TmaGmmaWarpSpecializedILi6ENS5_IJNS4_1CILi1EEESB_SB_EEENS1_35KernelTmaWarpSpecializedCooperativeEEENS5_IJNSA_ILi128EEESF_NSA_ILi64EEEEEENS_6half_tENS5_IJlSB_lEEESI_SJ_NS4_8TiledMMAINS4_8MMA_AtomIJNS4_4SM904GMMA26MMA_64x128x16_F32F16F16_SSILNSN_5MajorE0ELSP_0ELNSN_7ScaleInE1ELSQ_1EEEEEENS4_6LayoutINS5_IJNSA_ILi2EEESB_SB_EEENS5_IJSB_NSA_ILi0EEESW_EEEEENS5_IJNS4_10UnderscoreESZ_SZ_EEEEENS4_13SM90_TMA_LOADENS4_14ComposedLayoutINS4_7SwizzleILi3ELi4ELi3EEENS4_18smem_ptr_flag_bitsILi16EEENST_INS5_IJNSA_ILi8EEESG_EEENS5_IJSG_SB_EEEEEEEvNS4_8identityES12_S1C_vS1D_EENS_8epilogue10collective18CollectiveEpilogueINS1F_22Sm90TmaWarpSpecializedILi4ELi2ELi16ELb1ELb0EEEJSH_NS5_IJSF_NSA_ILi32EEEEEESI_SJ_SI_SJ_NS1F_6fusion15FusionCallbacksIS1J_NS1M_13LinCombEltActINS1F_6thread7SigmoidESI_fSI_fLNS_15FloatRoundStyleE2EEESH_S1L_JEEES12_NS13_INS14_ILi2ELi4ELi3EEES17_NST_INS5_IJS18_S1K_EEENS5_IJS1K_SB_EEEEEEENS4_17SM75_U32x4_LDSM_NENS4_14SM90_TMA_STOREES1Y_NS4_17SM90_U32x4_STSM_NENS4_9Copy_AtomIJS21_SI_EEEvEEEvvEEEEvNT_6ParamsE)
        /*002c*/ 	.word	0x00000000
.L_24:


//--------------------- .nv.compat                --------------------------
	.section	.nv.compat,"",@"SHT_CUDA_COMPAT_INFO"
	.align	4
        /*0000*/ 	.byte	0x02, 0x09, 0x01, 0x00, 0x02, 0x02, 0x04, 0x00, 0x02, 0x05, 0x05, 0x00, 0x03, 0x07, 0x01, 0x01
        /*0010*/ 	.byte	0x02, 0x03, 0x01, 0x00, 0x02, 0x06, 0x01, 0x00, 0x04, 0x0b, 0x08, 0x00, 0x00, 0x00, 0x00, 0x00
        /*0020*/ 	.byte	0x00, 0x00, 0x00, 0x00


//--------------------- .nv.info._ZN7cutlass13device_kernelINS_4gemm6kernel13GemmUniversalIN4cute5tupleIJiiiiEEENS1_10collective13CollectiveMmaINS1_34MainloopSm90TmaGmmaWarpSpecializedILi6ENS5_IJNS4_1CILi1EEESB_SB_EEENS1_35KernelTmaWarpSpecializedCooperativeEEENS5_IJNSA_ILi128EEESF_NSA_ILi64EEEEEENS_6half_tENS5_IJlSB_lEEESI_SJ_NS4_8TiledMMAINS4_8MMA_AtomIJNS4_4SM904GMMA26MMA_64x128x16_F32F16F16_SSILNSN_5MajorE0ELSP_0ELNSN_7ScaleInE1ELSQ_1EEEEEENS4_6LayoutINS5_IJNSA_ILi2EEESB_SB_EEENS5_IJSB_NSA_ILi0EEESW_EEEEENS5_IJNS4_10UnderscoreESZ_SZ_EEEEENS4_13SM90_TMA_LOADENS4_14ComposedLayoutINS4_7SwizzleILi3ELi4ELi3EEENS4_18smem_ptr_flag_bitsILi16EEENST_INS5_IJNSA_ILi8EEESG_EEENS5_IJSG_SB_EEEEEEEvNS4_8identityES12_S1C_vS1D_EENS_8epilogue10collective18CollectiveEpilogueINS1F_22Sm90TmaWarpSpecializedILi4ELi2ELi16ELb1ELb0EEEJSH_NS5_IJSF_NSA_ILi32EEEEEESI_SJ_SI_SJ_NS1F_6fusion15FusionCallbacksIS1J_NS1M_13LinCombEltActINS1F_6thread7SigmoidESI_fSI_fLNS_15FloatRoundStyleE2EEESH_S1L_JEEES12_NS13_INS14_ILi2ELi4ELi3EEES17_NST_INS5_IJS18_S1K_EEENS5_IJS1K_SB_EEEEEEENS4_17SM75_U32x4_LDSM_NENS4_14SM90_TMA_STOREES1Y_NS4_17SM90_U32x4_STSM_NENS4_9Copy_AtomIJS21_SI_EEEvEEEvvEEEEvNT_6ParamsE --------------------------
	.section	.nv.info._ZN7cutlass13device_kernelINS_4gemm6kernel13GemmUniversalIN4cute5tupleIJiiiiEEENS1_10collective13CollectiveMmaINS1_34MainloopSm90TmaGmmaWarpSpecializedILi6ENS5_IJNS4_1CILi1EEESB_SB_EEENS1_35KernelTmaWarpSpecializedCooperativeEEENS5_IJNSA_ILi128EEESF_NSA_ILi64EEEEEENS_6half_tENS5_IJlSB_lEEESI_SJ_NS4_8TiledMMAINS4_8MMA_AtomIJNS4_4SM904GMMA26MMA_64x128x16_F32F16F16_SSILNSN_5MajorE0ELSP_0ELNSN_7ScaleInE1ELSQ_1EEEEEENS4_6LayoutINS5_IJNSA_ILi2EEESB_SB_EEENS5_IJSB_NSA_ILi0EEESW_EEEEENS5_IJNS4_10UnderscoreESZ_SZ_EEEEENS4_13SM90_TMA_LOADENS4_14ComposedLayoutINS4_7SwizzleILi3ELi4ELi3EEENS4_18smem_ptr_flag_bitsILi16EEENST_INS5_IJNSA_ILi8EEESG_EEENS5_IJSG_SB_EEEEEEEvNS4_8identityES12_S1C_vS1D_EENS_8epilogue10collective18CollectiveEpilogueINS1F_22Sm90TmaWarpSpecializedILi4ELi2ELi16ELb1ELb0EEEJSH_NS5_IJSF_NSA_ILi32EEEEEESI_SJ_SI_SJ_NS1F_6fusion15FusionCallbacksIS1J_NS1M_13LinCombEltActINS1F_6thread7SigmoidESI_fSI_fLNS_15FloatRoundStyleE2EEESH_S1L_JEEES12_NS13_INS14_ILi2ELi4ELi3EEES17_NST_INS5_IJS18_S1K_EEENS5_IJS1K_SB_EEEEEEENS4_17SM75_U32x4_LDSM_NENS4_14SM90_TMA_STOREES1Y_NS4_17SM90_U32x4_STSM_NENS4_9Copy_AtomIJS21_SI_EEEvEEEvvEEEEvNT_6ParamsE,"",@"SHT_CUDA_INFO"
	.sectionflags	@""
	.align	4


	//----- nvinfo : EIATTR_CUDA_API_VERSION
	.align		4
        /*0000*/ 	.byte	0x04, 0x37
        /*0002*/ 	.short	(.L_26 - .L_25)
.L_25:
        /*0004*/ 	.word	0x00000082


	//----- nvinfo : EIATTR_KPARAM_INFO
	.align		4
.L_26:
        /*0008*/ 	.byte	0x04, 0x17
        /*000a*/ 	.short	(.L_28 - .L_27)
.L_27:
        /*000c*/ 	.word	0x00000000
        /*0010*/ 	.short	0x0000
        /*0012*/ 	.short	0x0070
        /*0014*/ 	.byte	0x00, 0xf0, 0x01, 0x1c


	//----- nvinfo : EIATTR_SPARSE_MMA_MASK
	.align		4
.L_28:
        /*0018*/ 	.byte	0x03, 0x50
        /*001a*/ 	.short	0x0000


	//----- nvinfo : EIATTR_MAXREG_COUNT
	.align		4
        /*001c*/ 	.byte	0x03, 0x1b
        /*001e*/ 	.short	0x00a8


	//----- nvinfo : EIATTR_NUM_BARRIERS
	.align		4
        /*0020*/ 	.byte	0x02, 0x4c
        /*0022*/ 	.byte	0x02
	.zero		1


	//----- nvinfo : EIATTR_EXTERNS
	.align		4
        /*0024*/ 	.byte	0x04, 0x0f
        /*0026*/ 	.short	(.L_30 - .L_29)


	//   ....[0]....
	.align		4
.L_29:
        /*0028*/ 	.word	index@(__assertfail)


	//----- nvinfo : EIATTR_MERCURY_ISA_VERSION
	.align		4
.L_30:
        /*002c*/ 	.byte	0x03, 0x5f
        /*002e*/ 	.short	0x0101


	//----- nvinfo : EIATTR_INT_WARP_WIDE_INSTR_OFFSETS
	.align		4
        /*0030*/ 	.byte	0x04, 0x31
        /*0032*/ 	.short	(.L_32 - .L_31)


	//   ....[0]....
.L_31:
        /*0034*/ 	.word	0x000008f0


	//   ....[1]....
        /*0038*/ 	.word	0x00000900


	//   ....[2]....
        /*003c*/ 	.word	0x000009a0


	//----- nvinfo : EIATTR_COOP_GROUP_MASK_REGIDS
	.align		4
.L_32:
        /*0040*/ 	.byte	0x04, 0x29
        /*0042*/ 	.short	(.L_34 - .L_33)


	//   ....[0]....
.L_33:
        /*0044*/ 	.word	0xffffffff


	//   ....[1]....
        /*0048*/ 	.word	0xffffffff


	//   ....[2]....
        /*004c*/ 	.word	0xffffffff


	//   ....[3]....
        /*0050*/ 	.word	0xffffffff


	//   ....[4]....
        /*0054*/ 	.word	0xffffffff


	//   ....[5]....
        /*0058*/ 	.word	0xffffffff


	//----- nvinfo : EIATTR_COOP_GROUP_INSTR_OFFSETS
	.align		4
.L_34:
        /*005c*/ 	.byte	0x04, 0x28
        /*005e*/ 	.short	(.L_36 - .L_35)


	//   ....[0]....
.L_35:
        /*0060*/ 	.word	0x00000070


	//   ....[1]....
        /*0064*/ 	.word	0x00000080


	//   ....[2]....
        /*0068*/ 	.word	0x00000440


	//   ....[3]....
        /*006c*/ 	.word	0x00000610


	//   ....[4]....
        /*0070*/ 	.word	0x000007c0


	//   ....[5]....
        /*0074*/ 	.word	0x00001630


	//----- nvinfo : EIATTR_REG_RECONFIG
	.align		4
.L_36:
        /*0078*/ 	.byte	0x01, 0x54
	.zero		2


	//----- nvinfo : EIATTR_SYSCALL_OFFSETS
	.align		4
        /*007c*/ 	.byte	0x04, 0x46
        /*007e*/ 	.short	(.L_38 - .L_37)


	//   ....[0]....
.L_37:
        /*0080*/ 	.word	0x00001820


	//   ....[1]....
        /*0084*/ 	.word	0x000022a0


	//   ....[2]....
        /*0088*/ 	.word	0x00002390


	//----- nvinfo : EIATTR_MBARRIER_INSTR_OFFSETS
	.align		4
.L_38:
        /*008c*/ 	.byte	0x04, 0x39
        /*008e*/ 	.short	(.L_40 - .L_39)


	//   ....[0]....
.L_39:
        /*0090*/ 	.word	0x00000540
        /*0094*/ 	.word	0x000000ff
        /*0098*/ 	.word	0x00000000
        /*009c*/ 	.short	0x0100
        /*009e*/ 	.byte	0x08
	.zero		1


	//   ....[1]....
        /*00a0*/ 	.word	0x00000550
        /*00a4*/ 	.word	0x000000ff
        /*00a8*/ 	.word	0x00000030
        /*00ac*/ 	.short	0x0100
        /*00ae*/ 	.byte	0x08
	.zero		1


	//   ....[2]....
        /*00b0*/ 	.word	0x00000560
        /*00b4*/ 	.word	0x000000ff
        /*00b8*/ 	.word	0x00000008
        /*00bc*/ 	.short	0x0100
        /*00be*/ 	.byte	0x08
	.zero		1


	//   ....[3]....
        /*00c0*/ 	.word	0x00000570
        /*00c4*/ 	.word	0x000000ff
        /*00c8*/ 	.word	0x00000038
        /*00cc*/ 	.short	0x0100
        /*00ce*/ 	.byte	0x08
	.zero		1


	//   ....[4]....
        /*00d0*/ 	.word	0x00000580
        /*00d4*/ 	.word	0x000000ff
        /*00d8*/ 	.word	0x00000010
        /*00dc*/ 	.short	0x0100
        /*00de*/ 	.byte	0x08
	.zero		1


	//   ....[5]....
        /*00e0*/ 	.word	0x00000590
        /*00e4*/ 	.word	0x000000ff
        /*00e8*/ 	.word	0x00000040
        /*00ec*/ 	.short	0x0100
        /*00ee*/ 	.byte	0x08
	.zero		1


	//   ....[6]....
        /*00f0*/ 	.word	0x000005a0
        /*00f4*/ 	.word	0x000000ff
        /*00f8*/ 	.word	0x00000018
        /*00fc*/ 	.short	0x0100
        /*00fe*/ 	.byte	0x08
	.zero		1


	//   ....[7]....
        /*0100*/ 	.word	0x000005b0
        /*0104*/ 	.word	0x000000ff
        /*0108*/ 	.word	0x00000048
        /*010c*/ 	.short	0x0100
        /*010e*/ 	.byte	0x08
	.zero		1


	//   ....[8]....
        /*0110*/ 	.word	0x000005c0
        /*0114*/ 	.word	0x000000ff
        /*0118*/ 	.word	0x00000020
        /*011c*/ 	.short	0x0100
        /*011e*/ 	.byte	0x08
	.zero		1


	//   ....[9]....
        /*0120*/ 	.word	0x000005d0
        /*0124*/ 	.word	0x000000ff
        /*0128*/ 	.word	0x00000050
        /*012c*/ 	.short	0x0100
        /*012e*/ 	.byte	0x08
	.zero		1


	//   ....[10]....
        /*0130*/ 	.word	0x000005e0
        /*0134*/ 	.word	0x000000ff
        /*0138*/ 	.word	0x00000028
        /*013c*/ 	.short	0x0100
        /*013e*/ 	.byte	0x08
	.zero		1


	//   ....[11]....
        /*0140*/ 	.word	0x000005f0
        /*0144*/ 	.word	0x000000ff
        /*0148*/ 	.word	0x00000058
        /*014c*/ 	.short	0x0100
        /*014e*/ 	.byte	0x08
	.zero		1


	//   ....[12]....
        /*0150*/ 	.word	0x00000730
        /*0154*/ 	.word	0x000000ff
        /*0158*/ 	.word	0x00000060
        /*015c*/ 	.short	0x0100
        /*015e*/ 	.byte	0x08
	.zero		1


	//   ....[13]....
        /*0160*/ 	.word	0x00000740
        /*0164*/ 	.word	0x000000ff
        /*0168*/ 	.word	0x00000080
        /*016c*/ 	.short	0x0100
        /*016e*/ 	.byte	0x08
	.zero		1


	//   ....[14]....
        /*0170*/ 	.word	0x00000750
        /*0174*/ 	.word	0x000000ff
        /*0178*/ 	.word	0x00000068
        /*017c*/ 	.short	0x0100
        /*017e*/ 	.byte	0x08
	.zero		1


	//   ....[15]....
        /*0180*/ 	.word	0x00000760
        /*0184*/ 	.word	0x000000ff
        /*0188*/ 	.word	0x00000088
        /*018c*/ 	.short	0x0100
        /*018e*/ 	.byte	0x08
	.zero		1


	//   ....[16]....
        /*0190*/ 	.word	0x00000770
        /*0194*/ 	.word	0x000000ff
        /*0198*/ 	.word	0x00000070
        /*019c*/ 	.short	0x0100
        /*019e*/ 	.byte	0x08
	.zero		1


	//   ....[17]....
        /*01a0*/ 	.word	0x00000780
        /*01a4*/ 	.word	0x000000ff
        /*01a8*/ 	.word	0x00000090
        /*01ac*/ 	.short	0x0100
        /*01ae*/ 	.byte	0x08
	.zero		1


	//   ....[18]....
        /*01b0*/ 	.word	0x00000790
        /*01b4*/ 	.word	0x000000ff
        /*01b8*/ 	.word	0x00000078
        /*01bc*/ 	.short	0x0100
        /*01be*/ 	.byte	0x08
	.zero		1


	//   ....[19]....
        /*01c0*/ 	.word	0x000007a0
        /*01c4*/ 	.word	0x000000ff
        /*01c8*/ 	.word	0x00000098
        /*01cc*/ 	.short	0x0100
        /*01ce*/ 	.byte	0x08
	.zero		1


	//   ....[20]....
        /*01d0*/ 	.word	0x00000a30
        /*01d4*/ 	.word	0x000000ff
        /*01d8*/ 	.word	0x000000a0
        /*01dc*/ 	.short	0x0100
        /*01de*/ 	.byte	0x08
	.zero		1


	//   ....[21]....
        /*01e0*/ 	.word	0x00000aa0
        /*01e4*/ 	.word	0x000000ff
        /*01e8*/ 	.word	0x000000a8
        /*01ec*/ 	.short	0x0100
        /*01ee*/ 	.byte	0x08
	.zero		1


	//   ....[22]....
        /*01f0*/ 	.word	0x000018a0
        /*01f4*/ 	.word	0x00000003
        /*01f8*/ 	.word	0x00000000
        /*01fc*/ 	.short	0x010a
        /*01fe*/ 	.byte	0x3f
	.zero		1


	//   ....[23]....
        /*0200*/ 	.word	0x00001900
        /*0204*/ 	.word	0x00000003
        /*0208*/ 	.word	0x00000000
        /*020c*/ 	.short	0x010a
        /*020e*/ 	.byte	0x3f
	.zero		1


	//   ....[24]....
        /*0210*/ 	.word	0x00001c20
        /*0214*/ 	.word	0x000000ff
        /*0218*/ 	.word	0x00000000
        /*021c*/ 	.short	0x010a
        /*021e*/ 	.byte	0x04
	.zero		1


	//   ....[25]....
        /*0220*/ 	.word	0x00001c60
        /*0224*/ 	.word	0x000000ff
        /*0228*/ 	.word	0x00000000
        /*022c*/ 	.short	0x010a
        /*022e*/ 	.byte	0x04
	.zero		1


	//   ....[26]....
        /*0230*/ 	.word	0x00001ec0
        /*0234*/ 	.word	0x000000ff
        /*0238*/ 	.word	0x00000000
        /*023c*/ 	.short	0x0101
        /*023e*/ 	.byte	0x04
	.zero		1


	//   ....[27]....
        /*0240*/ 	.word	0x00002070
        /*0244*/ 	.word	0x000000ff
        /*0248*/ 	.word	0x00000000
        /*024c*/ 	.short	0x0101
        /*024e*/ 	.byte	0x06
	.zero		1


	//   ....[28]....
        /*0250*/ 	.word	0x00002850
        /*0254*/ 	.word	0x000000ff
        /*0258*/ 	.word	0x00000060
        /*025c*/ 	.short	0x010a
        /*025e*/ 	.byte	0x33
	.zero		1


	//   ....[29]....
        /*0260*/ 	.word	0x000045d0
        /*0264*/ 	.word	0x000000ff
        /*0268*/ 	.word	0x00000000
        /*026c*/ 	.short	0x0101
        /*026e*/ 	.byte	0x04
	.zero		1


	//   ....[30]....
        /*0270*/ 	.word	0x000046b0
        /*0274*/ 	.word	0x0000000f
        /*0278*/ 	.word	0x00000060
        /*027c*/ 	.short	0x010a
        /*027e*/ 	.byte	0x3f
	.zero		1


	//   ....[31]....
        /*0280*/ 	.word	0x000063b0
        /*0284*/ 	.word	0x000000ff
        /*0288*/ 	.word	0x00000000
        /*028c*/ 	.short	0x0101
        /*028e*/ 	.byte	0x04
	.zero		1


	//   ....[32]....
        /*0290*/ 	.word	0x000064a0
        /*0294*/ 	.word	0x00000000
        /*0298*/ 	.word	0x00000060
        /*029c*/ 	.short	0x010a
        /*029e*/ 	.byte	0x3f
	.zero		1


	//   ....[33]....
        /*02a0*/ 	.word	0x000081f0
        /*02a4*/ 	.word	0x000000ff
        /*02a8*/ 	.word	0x00000000
        /*02ac*/ 	.short	0x0101
        /*02ae*/ 	.byte	0x04
	.zero		1


	//   ....[34]....
        /*02b0*/ 	.word	0x000082d0
        /*02b4*/ 	.word	0x00000014
        /*02b8*/ 	.word	0x00000060
        /*02bc*/ 	.short	0x010a
        /*02be*/ 	.byte	0x3f
	.zero		1


	//   ....[35]....
        /*02c0*/ 	.word	0x00009fc0
        /*02c4*/ 	.word	0x000000ff
        /*02c8*/ 	.word	0x00000000
        /*02cc*/ 	.short	0x0101
        /*02ce*/ 	.byte	0x04
	.zero		1


	//   ....[36]....
        /*02d0*/ 	.word	0x0000a8b0
        /*02d4*/ 	.word	0x000000ff
        /*02d8*/ 	.word	0x00000000
        /*02dc*/ 	.short	0x0101
        /*02de*/ 	.byte	0x04
	.zero		1


	//   ....[37]....
        /*02e0*/ 	.word	0x0000af90
        /*02e4*/ 	.word	0x000000ff
        /*02e8*/ 	.word	0x000000a8
        /*02ec*/ 	.short	0x010a
        /*02ee*/ 	.byte	0x04
	.zero		1


	//   ....[38]....
        /*02f0*/ 	.word	0x0000b3a0
        /*02f4*/ 	.word	0x000000ff
        /*02f8*/ 	.word	0x00000080
        /*02fc*/ 	.short	0x010a
        /*02fe*/ 	.byte	0x05
	.zero		1


	//   ....[39]....
        /*0300*/ 	.word	0x0000b490
        /*0304*/ 	.word	0x000000ff
        /*0308*/ 	.word	0x00000060
        /*030c*/ 	.short	0x010b
        /*030e*/ 	.byte	0x05
	.zero		1


	//   ....[40]....
        /*0310*/ 	.word	0x0000b4f0
        /*0314*/ 	.word	0x000000ff
        /*0318*/ 	.word	0x00000000
        /*031c*/ 	.short	0x0101
        /*031e*/ 	.byte	0x04
	.zero		1


	//   ....[41]....
        /*0320*/ 	.word	0x0000b520
        /*0324*/ 	.word	0x000000ff
        /*0328*/ 	.word	0x00000088
        /*032c*/ 	.short	0x010a
        /*032e*/ 	.byte	0x05
	.zero		1


	//   ....[42]....
        /*0330*/ 	.word	0x0000b630
        /*0334*/ 	.word	0x000000ff
        /*0338*/ 	.word	0x00000068
        /*033c*/ 	.short	0x010b
        /*033e*/ 	.byte	0x05
	.zero		1


	//   ....[43]....
        /*0340*/ 	.word	0x0000b690
        /*0344*/ 	.word	0x000000ff
        /*0348*/ 	.word	0x00000000
        /*034c*/ 	.short	0x0101
        /*034e*/ 	.byte	0x04
	.zero		1


	//   ....[44]....
        /*0350*/ 	.word	0x0000b6c0
        /*0354*/ 	.word	0x000000ff
        /*0358*/ 	.word	0x00000090
        /*035c*/ 	.short	0x010a
        /*035e*/ 	.byte	0x05
	.zero		1


	//   ....[45]....
        /*0360*/ 	.word	0x0000b7d0
        /*0364*/ 	.word	0x000000ff
        /*0368*/ 	.word	0x00000070
        /*036c*/ 	.short	0x010b
        /*036e*/ 	.byte	0x05
	.zero		1


	//   ....[46]....
        /*0370*/ 	.word	0x0000b830
        /*0374*/ 	.word	0x000000ff
        /*0378*/ 	.word	0x00000000
        /*037c*/ 	.short	0x0101
        /*037e*/ 	.byte	0x04
	.zero		1


	//   ....[47]....
        /*0380*/ 	.word	0x0000b860
        /*0384*/ 	.word	0x000000ff
        /*0388*/ 	.word	0x00000098
        /*038c*/ 	.short	0x010a
        /*038e*/ 	.byte	0x05
	.zero		1


	//   ....[48]....
        /*0390*/ 	.word	0x0000b970
        /*0394*/ 	.word	0x000000ff
        /*0398*/ 	.word	0x00000078
        /*039c*/ 	.short	0x010b
        /*039e*/ 	.byte	0x05
	.zero		1


	//   ....[49]....
        /*03a0*/ 	.word	0x0000ba50
        /*03a4*/ 	.word	0x000000ff
        /*03a8*/ 	.word	0x00000000
        /*03ac*/ 	.short	0x0101
        /*03ae*/ 	.byte	0x04
	.zero		1


	//   ....[50]....
        /*03b0*/ 	.word	0x0000c0a0
        /*03b4*/ 	.word	0x00000003
        /*03b8*/ 	.word	0x00000080
        /*03bc*/ 	.short	0x010a
        /*03be*/ 	.byte	0x3f
	.zero		1


	//   ....[51]....
        /*03c0*/ 	.word	0x0000c0e0
        /*03c4*/ 	.word	0x00000003
        /*03c8*/ 	.word	0x00000088
        /*03cc*/ 	.short	0x010a
        /*03ce*/ 	.byte	0x3f
	.zero		1


	//   ....[52]....
        /*03d0*/ 	.word	0x0000c120
        /*03d4*/ 	.word	0x00000003
        /*03d8*/ 	.word	0x00000090
        /*03dc*/ 	.short	0x010a
        /*03de*/ 	.byte	0x3f
	.zero		1


	//   ....[53]....
        /*03e0*/ 	.word	0x0000c170
        /*03e4*/ 	.word	0x00000003
        /*03e8*/ 	.word	0x00000098
        /*03ec*/ 	.short	0x010a
        /*03ee*/ 	.byte	0x3f
	.zero		1


	//   ....[54]....
        /*03f0*/ 	.word	0x0000c4a0
        /*03f4*/ 	.word	0x0000000f
        /*03f8*/ 	.word	0x00000030
        /*03fc*/ 	.short	0x010a
        /*03fe*/ 	.byte	0x3f
	.zero		1


	//   ....[55]....
        /*0400*/ 	.word	0x0000c7f0
        /*0404*/ 	.word	0x00000006
        /*0408*/ 	.word	0x000000a8
        /*040c*/ 	.short	0x0101
        /*040e*/ 	.byte	0x3f
	.zero		1


	//   ....[56]....
        /*0410*/ 	.word	0x0000cf30
        /*0414*/ 	.word	0x00000007
        /*0418*/ 	.word	0x00000000
        /*041c*/ 	.short	0x010a
        /*041e*/ 	.byte	0x3f
	.zero		1


	//   ....[57]....
        /*0420*/ 	.word	0x0000cfb0
        /*0424*/ 	.word	0x00000009
        /*0428*/ 	.word	0x00000000
        /*042c*/ 	.short	0x010a
        /*042e*/ 	.byte	0x3f
	.zero		1


	//   ....[58]....
        /*0430*/ 	.word	0x0000d040
        /*0434*/ 	.word	0x00000006
        /*0438*/ 	.word	0x00000000
        /*043c*/ 	.short	0x010a
        /*043e*/ 	.byte	0x3f
	.zero		1


	//   ....[59]....
        /*0440*/ 	.word	0x0000d0d0
        /*0444*/ 	.word	0x00000009
        /*0448*/ 	.word	0x00000000
        /*044c*/ 	.short	0x010a
        /*044e*/ 	.byte	0x3f
	.zero		1


	//   ....[60]....
        /*0450*/ 	.word	0x0000d160
        /*0454*/ 	.word	0x00000006
        /*0458*/ 	.word	0x00000000
        /*045c*/ 	.short	0x010a
        /*045e*/ 	.byte	0x3f
	.zero		1


	//   ....[61]....
        /*0460*/ 	.word	0x0000d1f0
        /*0464*/ 	.word	0x00000003
        /*0468*/ 	.word	0x00000000
        /*046c*/ 	.short	0x010a
        /*046e*/ 	.byte	0x3f
	.zero		1


	//   ....[62]....
        /*0470*/ 	.word	0x0000d250
        /*0474*/ 	.word	0x00000003
        /*0478*/ 	.word	0x00000000
        /*047c*/ 	.short	0x010a
        /*047e*/ 	.byte	0x3f
	.zero		1


	//   ....[63]....
        /*0480*/ 	.word	0x0000d2b0
        /*0484*/ 	.word	0x00000004
        /*0488*/ 	.word	0x00000000
        /*048c*/ 	.short	0x010a
        /*048e*/ 	.byte	0x3f
	.zero		1


	//   ....[64]....
        /*0490*/ 	.word	0x0000d310
        /*0494*/ 	.word	0x00000004
        /*0498*/ 	.word	0x00000060
        /*049c*/ 	.short	0x010a
        /*049e*/ 	.byte	0x3f
	.zero		1


	//   ....[65]....
        /*04a0*/ 	.word	0x0000d360
        /*04a4*/ 	.word	0x0000000f
        /*04a8*/ 	.word	0x00000060
        /*04ac*/ 	.short	0x010a
        /*04ae*/ 	.byte	0x3f
	.zero		1


	//   ....[66]....
        /*04b0*/ 	.word	0x0000d3b0
        /*04b4*/ 	.word	0x00000000
        /*04b8*/ 	.word	0x00000060
        /*04bc*/ 	.short	0x010a
        /*04be*/ 	.byte	0x3f
	.zero		1


	//   ....[67]....
        /*04c0*/ 	.word	0x0000d400
        /*04c4*/ 	.word	0x00000014
        /*04c8*/ 	.word	0x00000060
        /*04cc*/ 	.short	0x010a
        /*04ce*/ 	.byte	0x3f
	.zero		1


	//   ....[68]....
        /*04d0*/ 	.word	0x0000d460
        /*04d4*/ 	.word	0x00000003
        /*04d8*/ 	.word	0x000000a8
        /*04dc*/ 	.short	0x010a
        /*04de*/ 	.byte	0x3f
	.zero		1


	//   ....[69]....
        /*04e0*/ 	.word	0x0000d4c0
        /*04e4*/ 	.word	0x00000005
        /*04e8*/ 	.word	0x00000080
        /*04ec*/ 	.short	0x010a
        /*04ee*/ 	.byte	0x3f
	.zero		1


	//   ....[70]....
        /*04f0*/ 	.word	0x0000d520
        /*04f4*/ 	.word	0x00000005
        /*04f8*/ 	.word	0x00000088
        /*04fc*/ 	.short	0x010a
        /*04fe*/ 	.byte	0x3f
	.zero		1


	//   ....[71]....
        /*0500*/ 	.word	0x0000d580
        /*0504*/ 	.word	0x00000005
        /*0508*/ 	.word	0x00000090
        /*050c*/ 	.short	0x010a
        /*050e*/ 	.byte	0x3f
	.zero		1


	//   ....[72]....
        /*0510*/ 	.word	0x0000d5e0
        /*0514*/ 	.word	0x00000005
        /*0518*/ 	.word	0x00000098
        /*051c*/ 	.short	0x010a
        /*051e*/ 	.byte	0x3f
	.zero		1


	//   ....[73]....
        /*0520*/ 	.word	0x0000d630
        /*0524*/ 	.word	0x00000003
        /*0528*/ 	.word	0x00000080
        /*052c*/ 	.short	0x010a
        /*052e*/ 	.byte	0x3f
	.zero		1


	//   ....[74]....
        /*0530*/ 	.word	0x0000d680
        /*0534*/ 	.word	0x00000003
        /*0538*/ 	.word	0x00000088
        /*053c*/ 	.short	0x010a
        /*053e*/ 	.byte	0x3f
	.zero		1


	//   ....[75]....
        /*0540*/ 	.word	0x0000d6d0
        /*0544*/ 	.word	0x00000003
        /*0548*/ 	.word	0x00000090
        /*054c*/ 	.short	0x010a
        /*054e*/ 	.byte	0x3f
	.zero		1


	//   ....[76]....
        /*0550*/ 	.word	0x0000d7a0
        /*0554*/ 	.word	0x0000000f
        /*0558*/ 	.word	0x00000030
        /*055c*/ 	.short	0x010a
        /*055e*/ 	.byte	0x3f
	.zero		1


	//   ....[77]....
        /*0560*/ 	.word	0x0000d870
        /*0564*/ 	.word	0x00000007
        /*0568*/ 	.word	0x00000000
        /*056c*/ 	.short	0x010a
        /*056e*/ 	.byte	0x3f
	.zero		1


	//   ....[78]....
        /*0570*/ 	.word	0x0000d8c0
        /*0574*/ 	.word	0x00000009
        /*0578*/ 	.word	0x00000000
        /*057c*/ 	.short	0x010a
        /*057e*/ 	.byte	0x3f
	.zero		1


	//   ....[79]....
        /*0580*/ 	.word	0x0000d910
        /*0584*/ 	.word	0x00000006
        /*0588*/ 	.word	0x00000000
        /*058c*/ 	.short	0x010a
        /*058e*/ 	.byte	0x3f
	.zero		1


	//   ....[80]....
        /*0590*/ 	.word	0x0000d960
        /*0594*/ 	.word	0x00000009
        /*0598*/ 	.word	0x00000000
        /*059c*/ 	.short	0x010a
        /*059e*/ 	.byte	0x3f
	.zero		1


	//   ....[81]....
        /*05a0*/ 	.word	0x0000d9b0
        /*05a4*/ 	.word	0x00000006
        /*05a8*/ 	.word	0x00000000
        /*05ac*/ 	.short	0x010a
        /*05ae*/ 	.byte	0x3f
	.zero		1


	//----- nvinfo : EIATTR_NUM_MBARRIERS
	.align		4
.L_40:
        /*05b0*/ 	.byte	0x03, 0x38
        /*05b2*/ 	.short	0x0016


	//----- nvinfo : EIATTR_EXIT_INSTR_OFFSETS
	.align		4
        /*05b4*/ 	.byte	0x04, 0x1c
        /*05b6*/ 	.short	(.L_42 - .L_41)


	//   ....[0]....
.L_41:
        /*05b8*/ 	.word	0x0000d240


	//----- nvinfo : EIATTR_MAX_THREADS
	.align		4
.L_42:
        /*05bc*/ 	.byte	0x04, 0x05
        /*05be*/ 	.short	(.L_44 - .L_43)
.L_43:
        /*05c0*/ 	.word	0x00000180
        /*05c4*/ 	.word	0x00000001
        /*05c8*/ 	.word	0x00000001


	//----- nvinfo : EIATTR_CRS_STACK_SIZE
	.align		4
.L_44:
        /*05cc*/ 	.byte	0x04, 0x1e
        /*05ce*/ 	.short	(.L_46 - .L_45)
.L_45:
        /*05d0*/ 	.word	0x00000000


	//----- nvinfo : EIATTR_CBANK_PARAM_SIZE
	.align		4
.L_46:
        /*05d4*/ 	.byte	0x03, 0x19
        /*05d6*/ 	.short	0x0770


	//----- nvinfo : EIATTR_PARAM_CBANK
	.align		4
        /*05d8*/ 	.byte	0x04, 0x0a
        /*05da*/ 	.short	(.L_48 - .L_47)
	.align		4
.L_47:
        /*05dc*/ 	.word	index@(.nv.constant0._ZN7cutlass13device_kernelINS_4gemm6kernel13GemmUniversalIN4cute5tupleIJiiiiEEENS1_10collective13CollectiveMmaINS1_34MainloopSm90TmaGmmaWarpSpecializedILi6ENS5_IJNS4_1CILi1EEESB_SB_EEENS1_35KernelTmaWarpSpecializedCooperativeEEENS5_IJNSA_ILi128EEESF_NSA_ILi64EEEEEENS_6half_tENS5_IJlSB_lEEESI_SJ_NS4_8TiledMMAINS4_8MMA_AtomIJNS4_4SM904GMMA26MMA_64x128x16_F32F16F16_SSILNSN_5MajorE0ELSP_0ELNSN_7ScaleInE1ELSQ_1EEEEEENS4_6LayoutINS5_IJNSA_ILi2EEESB_SB_EEENS5_IJSB_NSA_ILi0EEESW_EEEEENS5_IJNS4_10UnderscoreESZ_SZ_EEEEENS4_13SM90_TMA_LOADENS4_14ComposedLayoutINS4_7SwizzleILi3ELi4ELi3EEENS4_18smem_ptr_flag_bitsILi16EEENST_INS5_IJNSA_ILi8EEESG_EEENS5_IJSG_SB_EEEEEEEvNS4_8identityES12_S1C_vS1D_EENS_8epilogue10collective18CollectiveEpilogueINS1F_22Sm90TmaWarpSpecializedILi4ELi2ELi16ELb1ELb0EEEJSH_NS5_IJSF_NSA_ILi32EEEEEESI_SJ_SI_SJ_NS1F_6fusion15FusionCallbacksIS1J_NS1M_13LinCombEltActINS1F_6thread7SigmoidESI_fSI_fLNS_15FloatRoundStyleE2EEESH_S1L_JEEES12_NS13_INS14_ILi2ELi4ELi3EEES17_NST_INS5_IJS18_S1K_EEENS5_IJS1K_SB_EEEEEEENS4_17SM75_U32x4_LDSM_NENS4_14SM90_TMA_STOREES1Y_NS4_17SM90_U32x4_STSM_NENS4_9Copy_AtomIJS21_SI_EEEvEEEvvEEEEvNT_6ParamsE)
        /*05e0*/ 	.short	0x0210
        /*05e2*/ 	.short	0x0770


	//----- nvinfo : EIATTR_SW_WAR
	.align		4
.L_48:
        /*05e4*/ 	.byte	0x04, 0x36
        /*05e6*/ 	.short	(.L_50 - .L_49)
.L_49:
        /*05e8*/ 	.word	0x00000008
.L_50:


//--------------------- .nv.callgraph             --------------------------
	.section	.nv.callgraph,"",@"SHT_CUDA_CALLGRAPH"
	.align	4
	.sectionentsize	8
	.align		4
        /*0000*/ 	.word	0x00000000
	.align		4
        /*0004*/ 	.word	0xffffffff
	.align		4
        /*0008*/ 	.word	index@(_ZN7cutlass13device_kernelINS_4gemm6kernel13GemmUniversalIN4cute5tupleIJiiiiEEENS1_10collective13CollectiveMmaINS1_34MainloopSm90TmaGmmaWarpSpecializedILi6ENS5_IJNS4_1CILi1EEESB_SB_EEENS1_35KernelTmaWarpSpecializedCooperativeEEENS5_IJNSA_ILi128EEESF_NSA_ILi64EEEEEENS_6half_tENS5_IJlSB_lEEESI_SJ_NS4_8TiledMMAINS4_8MMA_AtomIJNS4_4SM904GMMA26MMA_64x128x16_F32F16F16_SSILNSN_5MajorE0ELSP_0ELNSN_7ScaleInE1ELSQ_1EEEEEENS4_6LayoutINS5_IJNSA_ILi2EEESB_SB_EEENS5_IJSB_NSA_ILi0EEESW_EEEEENS5_IJNS4_10UnderscoreESZ_SZ_EEEEENS4_13SM90_TMA_LOADENS4_14ComposedLayoutINS4_7SwizzleILi3ELi4ELi3EEENS4_18smem_ptr_flag_bitsILi16EEENST_INS5_IJNSA_ILi8EEESG_EEENS5_IJSG_SB_EEEEEEEvNS4_8identityES12_S1C_vS1D_EENS_8epilogue10collective18CollectiveEpilogueINS1F_22Sm90TmaWarpSpecializedILi4ELi2ELi16ELb1ELb0EEEJSH_NS5_IJSF_NSA_ILi32EEEEEESI_SJ_SI_SJ_NS1F_6fusion15FusionCallbacksIS1J_NS1M_13LinCombEltActINS1F_6thread7SigmoidESI_fSI_fLNS_15FloatRoundStyleE2EEESH_S1L_JEEES12_NS13_INS14_ILi2ELi4ELi3EEES17_NST_INS5_IJS18_S1K_EEENS5_IJS1K_SB_EEEEEEENS4_17SM75_U32x4_LDSM_NENS4_14SM90_TMA_STOREES1Y_NS4_17SM90_U32x4_STSM_NENS4_9Copy_AtomIJS21_SI_EEEvEEEvvEEEEvNT_6ParamsE)
	.align		4
        /*000c*/ 	.word	index@(__assertfail)
	.align		4
        /*0010*/ 	.word	0x00000000
	.align		4
        /*0014*/ 	.word	0xfffffffe
	.align		4
        /*0018*/ 	.word	0x00000000
	.align		4
        /*001c*/ 	.word	0xfffffffd
	.align		4
        /*0020*/ 	.word	0x00000000
	.align		4
        /*0024*/ 	.word	0xfffffffc


//--------------------- .nv.constant4             --------------------------
	.section	.nv.constant4,"a",@progbits
	.align	8
	.align		8
.nv.constant4:
        /*0000*/ 	.dword	__assertfail
	.align		8
        /*0008*/ 	.dword	__unnamed_1
	.align		8
        /*0010*/ 	.dword	__unnamed_2
	.align		8
        /*0018*/ 	.dword	_ZN39_INTERNAL_3279f67a_4_k_cu_f50f7a60_30584cuda3std3__45__cpo5beginE
	.align		8
        /*0020*/ 	.dword	_ZN39_INTERNAL_3279f67a_4_k_cu_f50f7a60_30584cuda3std3__45__cpo3endE
	.align		8
        /*0028*/ 	.dword	_ZN39_INTERNAL_3279f67a_4_k_cu_f50f7a60_30584cuda3std3__45__cpo6cbeginE
	.align		8
        /*0030*/ 	.dword	_ZN39_INTERNAL_3279f67a_4_k_cu_f50f7a60_30584cuda3std3__45__cpo4cendE
	.align		8
        /*0038*/ 	.dword	_ZN39_INTERNAL_3279f67a_4_k_cu_f50f7a60_30584cuda3std3__441_GLOBAL__N__3279f67a_4_k_cu_f50f7a60_30586ignoreE
	.align		8
        /*0040*/ 	.dword	_ZN39_INTERNAL_3279f67a_4_k_cu_f50f7a60_30584cuda3std3__419piecewise_constructE
	.align		8
        /*0048*/ 	.dword	_ZN39_INTERNAL_3279f67a_4_k_cu_f50f7a60_30584cuda3std3__48in_placeE
	.align		8
        /*0050*/ 	.dword	_ZN39_INTERNAL_3279f67a_4_k_cu_f50f7a60_30584cuda3std6ranges3__45__cpo4swapE
	.align		8
        /*0058*/ 	.dword	_ZN39_INTERNAL_3279f67a_4_k_cu_f50f7a60_30584cuda3std6ranges3__45__cpo9iter_moveE
	.align		8
        /*0060*/ 	.dword	_ZN39_INTERNAL_3279f67a_4_k_cu_f50f7a60_30584cute7productE
	.align		8
        /*0068*/ 	.dword	_ZN39_INTERNAL_3279f67a_4_k_cu_f50f7a60_30584cute1_E
	.align		8
        /*0070*/ 	.dword	$str$22
	.align		8
        /*0078*/ 	.dword	$str$23
	.align		8
        /*0080*/ 	.dword	$str$26
	.align		8
        /*0088*/ 	.dword	$str$27


//--------------------- .text._ZN7cutlass13device_kernelINS_4gemm6kernel13GemmUniversalIN4cute5tupleIJiiiiEEENS1_10collective13CollectiveMmaINS1_34MainloopSm90TmaGmmaWarpSpecializedILi6ENS5_IJNS4_1CILi1EEESB_SB_EEENS1_35KernelTmaWarpSpecializedCooperativeEEENS5_IJNSA_ILi128EEESF_NSA_ILi64EEEEEENS_6half_tENS5_IJlSB_lEEESI_SJ_NS4_8TiledMMAINS4_8MMA_AtomIJNS4_4SM904GMMA26MMA_64x128x16_F32F16F16_SSILNSN_5MajorE0ELSP_0ELNSN_7ScaleInE1ELSQ_1EEEEEENS4_6LayoutINS5_IJNSA_ILi2EEESB_SB_EEENS5_IJSB_NSA_ILi0EEESW_EEEEENS5_IJNS4_10UnderscoreESZ_SZ_EEEEENS4_13SM90_TMA_LOADENS4_14ComposedLayoutINS4_7SwizzleILi3ELi4ELi3EEENS4_18smem_ptr_flag_bitsILi16EEENST_INS5_IJNSA_ILi8EEESG_EEENS5_IJSG_SB_EEEEEEEvNS4_8identityES12_S1C_vS1D_EENS_8epilogue10collective18CollectiveEpilogueINS1F_22Sm90TmaWarpSpecializedILi4ELi2ELi16ELb1ELb0EEEJSH_NS5_IJSF_NSA_ILi32EEEEEESI_SJ_SI_SJ_NS1F_6fusion15FusionCallbacksIS1J_NS1M_13LinCombEltActINS1F_6thread7SigmoidESI_fSI_fLNS_15FloatRoundStyleE2EEESH_S1L_JEEES12_NS13_INS14_ILi2ELi4ELi3EEES17_NST_INS5_IJS18_S1K_EEENS5_IJS1K_SB_EEEEEEENS4_17SM75_U32x4_LDSM_NENS4_14SM90_TMA_STOREES1Y_NS4_17SM90_U32x4_STSM_NENS4_9Copy_AtomIJS21_SI_EEEvEEEvvEEEEvNT_6ParamsE --------------------------
	.section	.text._ZN7cutlass13device_kernelINS_4gemm6kernel13GemmUniversalIN4cute5tupleIJiiiiEEENS1_10collective13CollectiveMmaINS1_34MainloopSm90TmaGmmaWarpSpecializedILi6ENS5_IJNS4_1CILi1EEESB_SB_EEENS1_35KernelTmaWarpSpecializedCooperativeEEENS5_IJNSA_ILi128EEESF_NSA_ILi64EEEEEENS_6half_tENS5_IJlSB_lEEESI_SJ_NS4_8TiledMMAINS4_8MMA_AtomIJNS4_4SM904GMMA26MMA_64x128x16_F32F16F16_SSILNSN_5MajorE0ELSP_0ELNSN_7ScaleInE1ELSQ_1EEEEEENS4_6LayoutINS5_IJNSA_ILi2EEESB_SB_EEENS5_IJSB_NSA_ILi0EEESW_EEEEENS5_IJNS4_10UnderscoreESZ_SZ_EEEEENS4_13SM90_TMA_LOADENS4_14ComposedLayoutINS4_7SwizzleILi3ELi4ELi3EEENS4_18smem_ptr_flag_bitsILi16EEENST_INS5_IJNSA_ILi8EEESG_EEENS5_IJSG_SB_EEEEEEEvNS4_8identityES12_S1C_vS1D_EENS_8epilogue10collective18CollectiveEpilogueINS1F_22Sm90TmaWarpSpecializedILi4ELi2ELi16ELb1ELb0EEEJSH_NS5_IJSF_NSA_ILi32EEEEEESI_SJ_SI_SJ_NS1F_6fusion15FusionCallbacksIS1J_NS1M_13LinCombEltActINS1F_6thread7SigmoidESI_fSI_fLNS_15FloatRoundStyleE2EEESH_S1L_JEEES12_NS13_INS14_ILi2ELi4ELi3EEES17_NST_INS5_IJS18_S1K_EEENS5_IJS1K_SB_EEEEEEENS4_17SM75_U32x4_LDSM_NENS4_14SM90_TMA_STOREES1Y_NS4_17SM90_U32x4_STSM_NENS4_9Copy_AtomIJS21_SI_EEEvEEEvvEEEEvNT_6ParamsE,"ax",@progbits
	.align	128
.text._ZN7cutlass13device_kernelINS_4gemm6kernel13GemmUniversalIN4cute5tupleIJiiiiEEENS1_10collective13CollectiveMmaINS1_34MainloopSm90TmaGmmaWarpSpecializedILi6ENS5_IJNS4_1CILi1EEESB_SB_EEENS1_35KernelTmaWarpSpecializedCooperativeEEENS5_IJNSA_ILi128EEESF_NSA_ILi64EEEEEENS_6half_tENS5_IJlSB_lEEESI_SJ_NS4_8TiledMMAINS4_8MMA_AtomIJNS4_4SM904GMMA26MMA_64x128x16_F32F16F16_SSILNSN_5MajorE0ELSP_0ELNSN_7ScaleInE1ELSQ_1EEEEEENS4_6LayoutINS5_IJNSA_ILi2EEESB_SB_EEENS5_IJSB_NSA_ILi0EEESW_EEEEENS5_IJNS4_10UnderscoreESZ_SZ_EEEEENS4_13SM90_TMA_LOADENS4_14ComposedLayoutINS4_7SwizzleILi3ELi4ELi3EEENS4_18smem_ptr_flag_bitsILi16EEENST_INS5_IJNSA_ILi8EEESG_EEENS5_IJSG_SB_EEEEEEEvNS4_8identityES12_S1C_vS1D_EENS_8epilogue10collective18CollectiveEpilogueINS1F_22Sm90TmaWarpSpecializedILi4ELi2ELi16ELb1ELb0EEEJSH_NS5_IJSF_NSA_ILi32EEEEEESI_SJ_SI_SJ_NS1F_6fusion15FusionCallbacksIS1J_NS1M_13LinCombEltActINS1F_6thread7SigmoidESI_fSI_fLNS_15FloatRoundStyleE2EEESH_S1L_JEEES12_NS13_INS14_ILi2ELi4ELi3EEES17_NST_INS5_IJS18_S1K_EEENS5_IJS1K_SB_EEEEEEENS4_17SM75_U32x4_LDSM_NENS4_14SM90_TMA_STOREES1Y_NS4_17SM90_U32x4_STSM_NENS4_9Copy_AtomIJS21_SI_EEEvEEEvvEEEEvNT_6ParamsE:
        .type           _ZN7cutlass13device_kernelINS_4gemm6kernel13GemmUniversalIN4cute5tupleIJiiiiEEENS1_10collective13CollectiveMmaINS1_34MainloopSm90TmaGmmaWarpSpecializedILi6ENS5_IJNS4_1CILi1EEESB_SB_EEENS1_35KernelTmaWarpSpecializedCooperativeEEENS5_IJNSA_ILi128EEESF_NSA_ILi64EEEEEENS_6half_tENS5_IJlSB_lEEESI_SJ_NS4_8TiledMMAINS4_8MMA_AtomIJNS4_4SM904GMMA26MMA_64x128x16_F32F16F16_SSILNSN_5MajorE0ELSP_0ELNSN_7ScaleInE1ELSQ_1EEEEEENS4_6LayoutINS5_IJNSA_ILi2EEESB_SB_EEENS5_IJSB_NSA_ILi0EEESW_EEEEENS5_IJNS4_10UnderscoreESZ_SZ_EEEEENS4_13SM90_TMA_LOADENS4_14ComposedLayoutINS4_7SwizzleILi3ELi4ELi3EEENS4_18smem_ptr_flag_bitsILi16EEENST_INS5_IJNSA_ILi8EEESG_EEENS5_IJSG_SB_EEEEEEEvNS4_8identityES12_S1C_vS1D_EENS_8epilogue10collective18CollectiveEpilogueINS1F_22Sm90TmaWarpSpecializedILi4ELi2ELi16ELb1ELb0EEEJSH_NS5_IJSF_NSA_ILi32EEEEEESI_SJ_SI_SJ_NS1F_6fusion15FusionCallbacksIS1J_NS1M_13LinCombEltActINS1F_6thread7SigmoidESI_fSI_fLNS_15FloatRoundStyleE2EEESH_S1L_JEEES12_NS13_INS14_ILi2ELi4ELi3EEES17_NST_INS5_IJS18_S1K_EEENS5_IJS1K_SB_EEEEEEENS4_17SM75_U32x4_LDSM_NENS4_14SM90_TMA_STOREES1Y_NS4_17SM90_U32x4_STSM_NENS4_9Copy_AtomIJS21_SI_EEEvEEEvvEEEEvNT_6ParamsE,@function
        .size           _ZN7cutlass13device_kernelINS_4gemm6kernel13GemmUniversalIN4cute5tupleIJiiiiEEENS1_10collective13CollectiveMmaINS1_34MainloopSm90TmaGmmaWarpSpecializedILi6ENS5_IJNS4_1CILi1EEESB_SB_EEENS1_35KernelTmaWarpSpecializedCooperativeEEENS5_IJNSA_ILi128EEESF_NSA_ILi64EEEEEENS_6half_tENS5_IJlSB_lEEESI_SJ_NS4_8TiledMMAINS4_8MMA_AtomIJNS4_4SM904GMMA26MMA_64x128x16_F32F16F16_SSILNSN_5MajorE0ELSP_0ELNSN_7ScaleInE1ELSQ_1EEEEEENS4_6LayoutINS5_IJNSA_ILi2EEESB_SB_EEENS5_IJSB_NSA_ILi0EEESW_EEEEENS5_IJNS4_10UnderscoreESZ_SZ_EEEEENS4_13SM90_TMA_LOADENS4_14ComposedLayoutINS4_7SwizzleILi3ELi4ELi3EEENS4_18smem_ptr_flag_bitsILi16EEENST_INS5_IJNSA_ILi8EEESG_EEENS5_IJSG_SB_EEEEEEEvNS4_8identityES12_S1C_vS1D_EENS_8epilogue10collective18CollectiveEpilogueINS1F_22Sm90TmaWarpSpecializedILi4ELi2ELi16ELb1ELb0EEEJSH_NS5_IJSF_NSA_ILi32EEEEEESI_SJ_SI_SJ_NS1F_6fusion15FusionCallbacksIS1J_NS1M_13LinCombEltActINS1F_6thread7SigmoidESI_fSI_fLNS_15FloatRoundStyleE2EEESH_S1L_JEEES12_NS13_INS14_ILi2ELi4ELi3EEES17_NST_INS5_IJS18_S1K_EEENS5_IJS1K_SB_EEEEEEENS4_17SM75_U32x4_LDSM_NENS4_14SM90_TMA_STOREES1Y_NS4_17SM90_U32x4_STSM_NENS4_9Copy_AtomIJS21_SI_EEEvEEEvvEEEEvNT_6ParamsE,(.L_x_383 - _ZN7cutlass13device_kernelINS_4gemm6kernel13GemmUniversalIN4cute5tupleIJiiiiEEENS1_10collective13CollectiveMmaINS1_34MainloopSm90TmaGmmaWarpSpecializedILi6ENS5_IJNS4_1CILi1EEESB_SB_EEENS1_35KernelTmaWarpSpecializedCooperativeEEENS5_IJNSA_ILi128EEESF_NSA_ILi64EEEEEENS_6half_tENS5_IJlSB_lEEESI_SJ_NS4_8TiledMMAINS4_8MMA_AtomIJNS4_4SM904GMMA26MMA_64x128x16_F32F16F16_SSILNSN_5MajorE0ELSP_0ELNSN_7ScaleInE1ELSQ_1EEEEEENS4_6LayoutINS5_IJNSA_ILi2EEESB_SB_EEENS5_IJSB_NSA_ILi0EEESW_EEEEENS5_IJNS4_10UnderscoreESZ_SZ_EEEEENS4_13SM90_TMA_LOADENS4_14ComposedLayoutINS4_7SwizzleILi3ELi4ELi3EEENS4_18smem_ptr_flag_bitsILi16EEENST_INS5_IJNSA_ILi8EEESG_EEENS5_IJSG_SB_EEEEEEEvNS4_8identityES12_S1C_vS1D_EENS_8epilogue10collective18CollectiveEpilogueINS1F_22Sm90TmaWarpSpecializedILi4ELi2ELi16ELb1ELb0EEEJSH_NS5_IJSF_NSA_ILi32EEEEEESI_SJ_SI_SJ_NS1F_6fusion15FusionCallbacksIS1J_NS1M_13LinCombEltActINS1F_6thread7SigmoidESI_fSI_fLNS_15FloatRoundStyleE2EEESH_S1L_JEEES12_NS13_INS14_ILi2ELi4ELi3EEES17_NST_INS5_IJS18_S1K_EEENS5_IJS1K_SB_EEEEEEENS4_17SM75_U32x4_LDSM_NENS4_14SM90_TMA_STOREES1Y_NS4_17SM90_U32x4_STSM_NENS4_9Copy_AtomIJS21_SI_EEEvEEEvvEEEEvNT_6ParamsE)
        .other          _ZN7cutlass13device_kernelINS_4gemm6kernel13GemmUniversalIN4cute5tupleIJiiiiEEENS1_10collective13CollectiveMmaINS1_34MainloopSm90TmaGmmaWarpSpecializedILi6ENS5_IJNS4_1CILi1EEESB_SB_EEENS1_35KernelTmaWarpSpecializedCooperativeEEENS5_IJNSA_ILi128EEESF_NSA_ILi64EEEEEENS_6half_tENS5_IJlSB_lEEESI_SJ_NS4_8TiledMMAINS4_8MMA_AtomIJNS4_4SM904GMMA26MMA_64x128x16_F32F16F16_SSILNSN_5MajorE0ELSP_0ELNSN_7ScaleInE1ELSQ_1EEEEEENS4_6LayoutINS5_IJNSA_ILi2EEESB_SB_EEENS5_IJSB_NSA_ILi0EEESW_EEEEENS5_IJNS4_10UnderscoreESZ_SZ_EEEEENS4_13SM90_TMA_LOADENS4_14ComposedLayoutINS4_7SwizzleILi3ELi4ELi3EEENS4_18smem_ptr_flag_bitsILi16EEENST_INS5_IJNSA_ILi8EEESG_EEENS5_IJSG_SB_EEEEEEEvNS4_8identityES12_S1C_vS1D_EENS_8epilogue10collective18CollectiveEpilogueINS1F_22Sm90TmaWarpSpecializedILi4ELi2ELi16ELb1ELb0EEEJSH_NS5_IJSF_NSA_ILi32EEEEEESI_SJ_SI_SJ_NS1F_6fusion15FusionCallbacksIS1J_NS1M_13LinCombEltActINS1F_6thread7SigmoidESI_fSI_fLNS_15FloatRoundStyleE2EEESH_S1L_JEEES12_NS13_INS14_ILi2ELi4ELi3EEES17_NST_INS5_IJS18_S1K_EEENS5_IJS1K_SB_EEEEEEENS4_17SM75_U32x4_LDSM_NENS4_14SM90_TMA_STOREES1Y_NS4_17SM90_U32x4_STSM_NENS4_9Copy_AtomIJS21_SI_EEEvEEEvvEEEEvNT_6ParamsE,@"STO_CUDA_ENTRY STV_DEFAULT"
_ZN7cutlass13device_kernelINS_4gemm6kernel13GemmUniversalIN4cute5tupleIJiiiiEEENS1_10collective13CollectiveMmaINS1_34MainloopSm90TmaGmmaWarpSpecializedILi6ENS5_IJNS4_1CILi1EEESB_SB_EEENS1_35KernelTmaWarpSpecializedCooperativeEEENS5_IJNSA_ILi128EEESF_NSA_ILi64EEEEEENS_6half_tENS5_IJlSB_lEEESI_SJ_NS4_8TiledMMAINS4_8MMA_AtomIJNS4_4SM904GMMA26MMA_64x128x16_F32F16F16_SSILNSN_5MajorE0ELSP_0ELNSN_7ScaleInE1ELSQ_1EEEEEENS4_6LayoutINS5_IJNSA_ILi2EEESB_SB_EEENS5_IJSB_NSA_ILi0EEESW_EEEEENS5_IJNS4_10UnderscoreESZ_SZ_EEEEENS4_13SM90_TMA_LOADENS4_14ComposedLayoutINS4_7SwizzleILi3ELi4ELi3EEENS4_18smem_ptr_flag_bitsILi16EEENST_INS5_IJNSA_ILi8EEESG_EEENS5_IJSG_SB_EEEEEEEvNS4_8identityES12_S1C_vS1D_EENS_8epilogue10collective18CollectiveEpilogueINS1F_22Sm90TmaWarpSpecializedILi4ELi2ELi16ELb1ELb0EEEJSH_NS5_IJSF_NSA_ILi32EEEEEESI_SJ_SI_SJ_NS1F_6fusion15FusionCallbacksIS1J_NS1M_13LinCombEltActINS1F_6thread7SigmoidESI_fSI_fLNS_15FloatRoundStyleE2EEESH_S1L_JEEES12_NS13_INS14_ILi2ELi4ELi3EEES17_NST_INS5_IJS18_S1K_EEENS5_IJS1K_SB_EEEEEEENS4_17SM75_U32x4_LDSM_NENS4_14SM90_TMA_STOREES1Y_NS4_17SM90_U32x4_STSM_NENS4_9Copy_AtomIJS21_SI_EEEvEEEvvEEEEvNT_6ParamsE:
[----:B------:R-:W1:Y:S01]  /*0000*/  LDC R1, c[0x0][0x28] ;  /* 0x00000a00ff017b82 */ /* 0x000e620000000800 */
[----:B------:R-:W2:Y:S07]  /*0010*/  S2R R3, SR_TID.X ;  /* 0x0000000000037919 */ /* 0x000eae0000002100 */
[----:B------:R-:W3:Y:S01]  /*0020*/  LDC.64 R4, c[0x0][0x588] ;  /* 0x00016200ff047b82 */ /* 0x000ee20000000a00 */
[----:B------:R-:W-:Y:S01]  /*0030*/  ELECT P0, URZ, PT ;  /* 0x00000000003f782f */ /* 0x000fe20003800000 */
[----:B------:R-:W-:Y:S01]  /*0040*/  BSSY B0, `(.L_x_0) ;  /* 0x0000016000007945 */ /* 0x000fe20003800000 */
[----:B--2---:R-:W-:-:S02]  /*0050*/  SHF.R.U32.HI R11, RZ, 0x5, R3 ;  /* 0x00000005ff0b7819 */ /* 0x004fc40000011603 */
[----:B------:R-:W-:-:S03]  /*0060*/  SHF.R.U32.HI R2, RZ, 0x7, R3 ;  /* 0x00000007ff027819 */ /* 0x000fc60000011603 */
[----:B------:R-:W2:Y:S04]  /*0070*/  SHFL.IDX PT, R0, R11, RZ, 0x1f ;  /* 0x00001fff0b007589 */ /* 0x000ea800000e0000 */
[----:B------:R4:W1:Y:S01]  /*0080*/  SHFL.IDX PT, R12, R2, RZ, 0x1f ;  /* 0x00001fff020c7589 */ /* 0x00086200000e0000 */
[----:B--2---:R-:W-:Y:S02]  /*0090*/  ISETP.NE.OR P0, PT, R0, RZ, !P0 ;  /* 0x000000ff0000720c */ /* 0x004fe40004705670 */
[----:B------:R-:W-:-:S11]  /*00a0*/  SHF.R.S32.HI R7, RZ, 0x1f, R0 ;  /* 0x0000001fff077819 */ /* 0x000fd60000011400 */
[----:B-1-34-:R-:W-:Y:S05]  /*00b0*/  @P0 BRA `(.L_x_1) ;  /* 0x0000000000380947 */ /* 0x01afea0003800000 */
[----:B------:R-:W-:Y:S02]  /*00c0*/  ULDC.64 UR4, c[0x0][0x198] ;  /* 0x0000660000047ab9 */ /* 0x000fe40000000a00 */
[----:B------:R-:W-:Y:S02]  /*00d0*/  UIADD3 UR6, UP0, UR4, 0xf0, URZ ;  /* 0x000000f004067890 */ /* 0x000fe4000ff1e03f */
[----:B------:R-:W-:Y:S02]  /*00e0*/  UIADD3 UR8, UP1, UR4, 0x1f0, URZ ;  /* 0x000001f004087890 */ /* 0x000fe4000ff3e03f */
[----:B------:R-:W-:Y:S02]  /*00f0*/  UIADD3 UR10, UP2, UR4, 0x3f0, URZ ;  /* 0x000003f0040a7890 */ /* 0x000fe4000ff5e03f */
[----:B------:R-:W-:Y:S02]  /*0100*/  UIADD3 UR4, UP3, UR4, 0x4f0, URZ ;  /* 0x000004f004047890 */ /* 0x000fe4000ff7e03f */
[----:B------:R-:W-:-:S02]  /*0110*/  UIADD3.X UR7, URZ, UR5, URZ, UP0, !UPT ;  /* 0x000000053f077290 */ /* 0x000fc400087fe43f */
[----:B------:R-:W-:Y:S02]  /*0120*/  UIADD3.X UR9, URZ, UR5, URZ, UP1, !UPT ;  /* 0x000000053f097290 */ /* 0x000fe40008ffe43f */
[----:B------:R-:W-:Y:S02]  /*0130*/  UIADD3.X UR11, URZ, UR5, URZ, UP2, !UPT ;  /* 0x000000053f0b7290 */ /* 0x000fe400097fe43f */
[----:B------:R-:W-:-:S03]  /*0140*/  UIADD3.X UR5, URZ, UR5, URZ, UP3, !UPT ;  /* 0x000000053f057290 */ /* 0x000fc60009ffe43f */
[----:B------:R1:W-:Y:S02]  /*0150*/  UTMACCTL.PF [UR6] ;  /* 0x00000000060079b9 */ /* 0x0003e40008040000 */
[----:B------:R1:W-:Y:S02]  /*0160*/  UTMACCTL.PF [UR8] ;  /* 0x00000000080079b9 */ /* 0x0003e40008040000 */
[----:B------:R1:W-:Y:S02]  /*0170*/  UTMACCTL.PF [UR10] ;  /* 0x000000000a0079b9 */ /* 0x0003e40008040000 */
[----:B------:R1:W-:Y:S02]  /*0180*/  UTMACCTL.PF [UR4] ;  /* 0x00000000040079b9 */ /* 0x0003e40008040000 */
[----:B-1----:R-:W-:Y:S01]  /*0190*/  NOP ;  /* 0x0000000000007918 */ /* 0x002fe20000000000 */
.L_x_1:
[----:B------:R-:W-:Y:S05]  /*01a0*/  BSYNC B0 ;  /* 0x0000000000007941 */ /* 0x000fea0003800000 */
.L_x_0:
[----:B------:R-:W-:Y:S01]  /*01b0*/  ULDC.64 UR4, c[0x0][0x590] ;  /* 0x0001640000047ab9 */ /* 0x000fe20000000a00 */
[----:B------:R-:W-:Y:S01]  /*01c0*/  LEA.HI R7, R7, R0, RZ, 0x2 ;  /* 0x0000000007077211 */ /* 0x000fe200078f10ff */
[----:B------:R-:W-:Y:S01]  /*01d0*/  ULDC.64 UR52, c[0x0][0x208] ;  /* 0x0000820000347ab9 */ /* 0x000fe20000000a00 */
[----:B------:R-:W-:Y:S02]  /*01e0*/  ISETP.NE.U32.AND P2, PT, RZ, UR4, PT ;  /* 0x00000004ff007c0c */ /* 0x000fe4000bf45070 */
[----:B------:R-:W-:Y:S02]  /*01f0*/  LOP3.LUT R7, R7, 0xfffffffc, RZ, 0xc0, !PT ;  /* 0xfffffffc07077812 */ /* 0x000fe400078ec0ff */
[----:B------:R-:W-:Y:S02]  /*0200*/  ISETP.NE.AND.EX P3, PT, RZ, UR5, PT, P2 ;  /* 0x00000005ff007c0c */ /* 0x000fe4000bf65320 */
[----:B------:R-:W-:Y:S01]  /*0210*/  IADD3 R0, R0, -R7, RZ ;  /* 0x8000000700007210 */ /* 0x000fe20007ffe0ff */
[----:B------:R-:W-:Y:S01]  /*0220*/  IMAD.MOV.U32 R7, RZ, RZ, R5 ;  /* 0x000000ffff077224 */ /* 0x000fe200078e0005 */
[----:B------:R-:W-:-:S02]  /*0230*/  PRMT R2, RZ, 0x7610, R2 ;  /* 0x00007610ff027816 */ /* 0x000fc40000000002 */
[----:B------:R-:W-:-:S07]  /*0240*/  MOV R6, R4 ;  /* 0x0000000400067202 */ /* 0x000fce0000000f00 */
[----:B------:R-:W-:Y:S05]  /*0250*/  @P3 BRA `(.L_x_2) ;  /* 0x0000000000303947 */ /* 0x000fea0003800000 */
[----:B------:R-:W-:Y:S02]  /*0260*/  ULDC.64 UR6, c[0x0][0x588] ;  /* 0x0001620000067ab9 */ /* 0x000fe40000000a00 */
[----:B------:R-:W-:-:S04]  /*0270*/  ISETP.NE.U32.AND P0, PT, RZ, UR6, PT ;  /* 0x00000006ff007c0c */ /* 0x000fc8000bf05070 */
[----:B------:R-:W-:-:S13]  /*0280*/  ISETP.NE.AND.EX P0, PT, RZ, UR7, PT, P0 ;  /* 0x00000007ff007c0c */ /* 0x000fda000bf05300 */
[----:B------:R-:W-:Y:S05]  /*0290*/  @!P0 BRA `(.L_x_3) ;  /* 0x0000000000108947 */ /* 0x000fea0003800000 */
[----:B------:R-:W2:Y:S02]  /*02a0*/  LDG.E R2, desc[UR52][R6.64] ;  /* 0x0000003406027981 */ /* 0x000ea4000c1e1900 */
[----:B--2---:R-:W-:Y:S02]  /*02b0*/  FSETP.NEU.AND P1, PT, R2, RZ, PT ;  /* 0x000000ff0200720b */ /* 0x004fe40003f2d000 */
[----:B------:R-:W-:Y:S01]  /*02c0*/  MOV R2, 0x1 ;  /* 0x0000000100027802 */ /* 0x000fe20000000f00 */
[----:B------:R-:W-:Y:S10]  /*02d0*/  BRA `(.L_x_2) ;  /* 0x0000000000107947 */ /* 0x000ff40003800000 */
.L_x_3:
[----:B------:R-:W-:Y:S01]  /*02e0*/  ULDC UR6, c[0x0][0x580] ;  /* 0x0001600000067ab9 */ /* 0x000fe20000000800 */
[----:B------:R-:W-:Y:S02]  /*02f0*/  MOV R2, 0x1 ;  /* 0x0000000100027802 */ /* 0x000fe40000000f00 */
[----:B------:R-:W-:Y:S02]  /*0300*/  CS2R R6, SRZ ;  /* 0x0000000000067805 */ /* 0x000fe4000001ff00 */
[----:B------:R-:W-:-:S13]  /*0310*/  FSETP.NEU.AND P1, PT, RZ, UR6, PT ;  /* 0x00000006ff007c0b */ /* 0x000fda000bf2d000 */
.L_x_2:
[----:B------:R-:W-:Y:S02]  /*0320*/  ISETP.NE.U32.AND P4, PT, R6, RZ, PT ;  /* 0x000000ff0600720c */ /* 0x000fe40003f85070 */
[----:B------:R-:W-:Y:S02]  /*0330*/  ISETP.NE.AND.EX P5, PT, RZ, UR5, PT, P2 ;  /* 0x00000005ff007c0c */ /* 0x000fe4000bfa5320 */
[----:B------:R-:W-:Y:S02]  /*0340*/  ISETP.NE.AND.EX P2, PT, R7, RZ, PT, P4 ;  /* 0x000000ff0700720c */ /* 0x000fe40003f45340 */
[----:B------:R-:W-:-:S11]  /*0350*/  PLOP3.LUT P0, PT, PT, PT, PT, 0x8, 0x0 ;  /* 0x000000000000781c */ /* 0x000fd60003f0e170 */
[----:B------:R-:W-:Y:S05]  /*0360*/  @P2 BRA P5, `(.L_x_4) ;  /* 0x0000000000342947 */ /* 0x000fea0002800000 */
[----:B------:R-:W-:-:S04]  /*0370*/  ISETP.NE.U32.AND P0, PT, RZ, UR4, PT ;  /* 0x00000004ff007c0c */ /* 0x000fc8000bf05070 */
[----:B------:R-:W-:-:S13]  /*0380*/  ISETP.NE.AND.EX P0, PT, RZ, UR5, PT, P0 ;  /* 0x00000005ff007c0c */ /* 0x000fda000bf05300 */
[----:B------:R-:W-:Y:S05]  /*0390*/  @!P0 BRA `(.L_x_5) ;  /* 0x0000000000248947 */ /* 0x000fea0003800000 */
[----:B------:R-:W-:Y:S02]  /*03a0*/  PRMT R2, R2, 0x9910, RZ ;  /* 0x0000991002027816 */ /* 0x000fe400000000ff */
[----:B------:R-:W-:Y:S02]  /*03b0*/  ISETP.NE.U32.AND P0, PT, R6, RZ, PT ;  /* 0x000000ff0600720c */ /* 0x000fe40003f05070 */
[----:B------:R-:W-:Y:S02]  /*03c0*/  ISETP.NE.AND P2, PT, R2, RZ, PT ;  /* 0x000000ff0200720c */ /* 0x000fe40003f45270 */
[----:B------:R-:W-:Y:S02]  /*03d0*/  ISETP.NE.AND.EX P0, PT, R7, RZ, PT, P0 ;  /* 0x000000ff0700720c */ /* 0x000fe40003f05300 */
[----:B------:R-:W-:-:S09]  /*03e0*/  SEL R2, RZ, 0xffffffff, P1 ;  /* 0xffffffffff027807 */ /* 0x000fd20000800000 */
[----:B------:R-:W-:-:S04]  /*03f0*/  @!P2 SEL R2, RZ, 0xffffffff, P0 ;  /* 0xffffffffff02a807 */ /* 0x000fc80000000000 */
[----:B------:R-:W-:-:S04]  /*0400*/  LOP3.LUT R2, R2, 0x1, RZ, 0xc0, !PT ;  /* 0x0000000102027812 */ /* 0x000fc800078ec0ff */
[----:B------:R-:W-:Y:S01]  /*0410*/  ISETP.EQ.U32.AND P0, PT, R2, 0x1, PT ;  /* 0x000000010200780c */ /* 0x000fe20003f02070 */
[----:B------:R-:W-:-:S12]  /*0420*/  BRA `(.L_x_4) ;  /* 0x0000000000047947 */ /* 0x000fd80003800000 */
.L_x_5:
[----:B------:R-:W-:-:S13]  /*0430*/  PLOP3.LUT P0, PT, P1, PT, PT, 0x8, 0x0 ;  /* 0x000000000000781c */ /* 0x000fda0000f0e170 */
.L_x_4:
[----:B------:R-:W1:Y:S02]  /*0440*/  SHFL.IDX PT, R2, R11, RZ, 0x1f ;  /* 0x00001fff0b027589 */ /* 0x000e6400000e0000 */
[----:B-1----:R-:W-:-:S13]  /*0450*/  ISETP.NE.AND P1, PT, R2, RZ, PT ;  /* 0x000000ff0200720c */ /* 0x002fda0003f25270 */
[----:B------:R-:W-:Y:S05]  /*0460*/  @P1 BRA `(.L_x_6) ;  /* 0x0000000000681947 */ /* 0x000fea0003800000 */
[----:B------:R-:W1:Y:S01]  /*0470*/  S2UR UR8, SR_CgaCtaId ;  /* 0x00000000000879c3 */ /* 0x000e620000008800 */
[----:B------:R-:W-:Y:S01]  /*0480*/  UMOV UR4, 0x400 ;  /* 0x0000040000047882 */ /* 0x000fe20000000000 */
[----:B------:R-:W-:Y:S01]  /*0490*/  UMOV UR5, 0x1 ;  /* 0x0000000100057882 */ /* 0x000fe20000000000 */
[----:B------:R-:W-:Y:S01]  /*04a0*/  UMOV UR6, 0x100 ;  /* 0x0000010000067882 */ /* 0x000fe20000000000 */
[----:B------:R-:W-:Y:S01]  /*04b0*/  ELECT P1, URZ, PT ;  /* 0x00000000003f782f */ /* 0x000fe20003820000 */
[----:B------:R-:W-:-:S04]  /*04c0*/  UIADD3 UR6, -UR6, 0x100000, URZ ;  /* 0x0010000006067890 */ /* 0x000fc8000fffe13f */
[----:B------:R-:W-:Y:S02]  /*04d0*/  USHF.L.U32 UR7, UR6, 0xb, URZ ;  /* 0x0000000b06077899 */ /* 0x000fe4000800063f */
[----:B------:R-:W-:Y:S02]  /*04e0*/  USHF.L.U32 UR6, UR6, 0x1, URZ ;  /* 0x0000000106067899 */ /* 0x000fe4000800063f */
[----:B-1----:R-:W-:Y:S02]  /*04f0*/  ULEA UR8, UR8, UR4, 0x18 ;  /* 0x0000000408087291 */ /* 0x002fe4000f8ec03f */
[----:B------:R-:W-:-:S04]  /*0500*/  UIADD3 UR4, -UR5, 0x100000, URZ ;  /* 0x0010000005047890 */ /* 0x000fc8000fffe13f */
[----:B------:R-:W-:Y:S02]  /*0510*/  USHF.L.U32 UR5, UR4, 0xb, URZ ;  /* 0x0000000b04057899 */ /* 0x000fe4000800063f */
[----:B------:R-:W-:Y:S01]  /*0520*/  USHF.L.U32 UR4, UR4, 0x1, URZ ;  /* 0x0000000104047899 */ /* 0x000fe2000800063f */
[----:B------:R-:W1:Y:S11]  /*0530*/  FENCE.VIEW.ASYNC.S ;  /* 0x00000000000073c6 */ /* 0x000e760000000000 */
[----:B-1----:R1:W2:Y:S01]  /*0540*/  SYNCS.EXCH.64 URZ, [UR8], UR4 ;  /* 0x00000004083f75b2 */ /* 0x0022a20008000100 */
[----:B------:R1:W3:Y:S01]  /*0550*/  SYNCS.EXCH.64 URZ, [UR8+0x30], UR6 ;  /* 0x00003006083f75b2 */ /* 0x0002e20008000100 */
[----:B------:R1:W4:Y:S01]  /*0560*/  SYNCS.EXCH.64 URZ, [UR8+0x8], UR4 ;  /* 0x00000804083f75b2 */ /* 0x0003220008000100 */
[----:B------:R1:W1:Y:S01]  /*0570*/  SYNCS.EXCH.64 URZ, [UR8+0x38], UR6 ;  /* 0x00003806083f75b2 */ /* 0x0002620008000100 */
        /* <DEDUP_REMOVED lines=8> */
[----:B------:R-:W-:Y:S01]  /*0600*/  NOP ;  /* 0x0000000000007918 */ /* 0x000fe20000000000 */
.L_x_6:
[----:B------:R-:W5:Y:S01]  /*0610*/  SHFL.IDX PT, R6, R11, RZ, 0x1f ;  /* 0x00001fff0b067589 */ /* 0x000f6200000e0000 */
[----:B------:R-:W1:Y:S01]  /*0620*/  LDC R2, c[0x0][0x904] ;  /* 0x00024100ff027b82 */ /* 0x000e620000000800 */
[----:B------:R-:W-:Y:S01]  /*0630*/  NOP ;  /* 0x0000000000007918 */ /* 0x000fe20000000000 */
[----:B-----5:R-:W-:-:S13]  /*0640*/  ISETP.NE.AND P1, PT, R6, RZ, PT ;  /* 0x000000ff0600720c */ /* 0x020fda0003f25270 */
[----:B------:R-:W-:Y:S05]  /*0650*/  @P1 BRA `(.L_x_7) ;  /* 0x0000000000581947 */ /* 0x000fea0003800000 */
[----:B-1----:R-:W1:Y:S01]  /*0660*/  S2UR UR5, SR_CgaCtaId ;  /* 0x00000000000579c3 */ /* 0x002e620000008800 */
[----:B------:R-:W-:Y:S01]  /*0670*/  UMOV UR4, 0x400 ;  /* 0x0000040000047882 */ /* 0x000fe20000000000 */
[----:B------:R-:W-:Y:S01]  /*0680*/  UMOV UR6, 0x20 ;  /* 0x0000002000067882 */ /* 0x000fe20000000000 */
[----:B------:R-:W-:Y:S01]  /*0690*/  UMOV UR7, 0x100 ;  /* 0x0000010000077882 */ /* 0x000fe20000000000 */
[----:B------:R-:W-:Y:S01]  /*06a0*/  ELECT P1, URZ, PT ;  /* 0x00000000003f782f */ /* 0x000fe20003820000 */
[----:B-1----:R-:W-:Y:S02]  /*06b0*/  ULEA UR8, UR5, UR4, 0x18 ;  /* 0x0000000405087291 */ /* 0x002fe4000f8ec03f */
[----:B------:R-:W-:-:S04]  /*06c0*/  UIADD3 UR4, -UR6, 0x100000, URZ ;  /* 0x0010000006047890 */ /* 0x000fc8000fffe13f */
[----:B------:R-:W-:Y:S02]  /*06d0*/  USHF.L.U32 UR5, UR4, 0xb, URZ ;  /* 0x0000000b04057899 */ /* 0x000fe4000800063f */
[----:B------:R-:W-:Y:S02]  /*06e0*/  USHF.L.U32 UR4, UR4, 0x1, URZ ;  /* 0x0000000104047899 */ /* 0x000fe4000800063f */
[----:B------:R-:W-:-:S04]  /*06f0*/  UIADD3 UR6, -UR7, 0x100000, URZ ;  /* 0x0010000007067890 */ /* 0x000fc8000fffe13f */
[----:B------:R-:W-:Y:S02]  /*0700*/  USHF.L.U32 UR7, UR6, 0xb, URZ ;  /* 0x0000000b06077899 */ /* 0x000fe4000800063f */
[----:B------:R-:W-:Y:S01]  /*0710*/  USHF.L.U32 UR6, UR6, 0x1, URZ ;  /* 0x0000000106067899 */ /* 0x000fe2000800063f */
[----:B------:R-:W1:Y:S03]  /*0720*/  FENCE.VIEW.ASYNC.S ;  /* 0x00000000000073c6 */ /* 0x000e660000000000 */
[----:B-1----:R1:W1:Y:S08]  /*0730*/  SYNCS.EXCH.64 URZ, [UR8+0x60], UR4 ;  /* 0x00006004083f75b2 */ /* 0x0022700008000100 */
        /* <DEDUP_REMOVED lines=8> */
.L_x_7:
[----:B------:R-:W5:Y:S01]  /*07c0*/  SHFL.IDX PT, R11, R11, RZ, 0x1f ;  /* 0x00001fff0b0b7589 */ /* 0x000f6200000e0000 */
[----:B-1----:R-:W-:Y:S02]  /*07d0*/  ISETP.NE.AND P6, PT, R2, 0x1, PT ;  /* 0x000000010200780c */ /* 0x002fe40003fc5270 */
[----:B------:R-:W-:Y:S01]  /*07e0*/  ELECT P1, URZ, PT ;  /* 0x00000000003f782f */ /* 0x000fe20003820000 */
[----:B------:R-:W1:Y:S01]  /*07f0*/  S2UR UR36, SR_CgaCtaId ;  /* 0x00000000002479c3 */ /* 0x000e620000008800 */
[----:B------:R-:W2:Y:S01]  /*0800*/  S2R R6, SR_CTAID.Y ;  /* 0x0000000000067919 */ /* 0x000ea20000002600 */
[----:B------:R-:W-:Y:S01]  /*0810*/  P2R R7, PR, RZ, 0x40 ;  /* 0x00000040ff077803 */ /* 0x000fe20000000000 */
[----:B------:R-:W-:Y:S01]  /*0820*/  UMOV UR4, 0x20 ;  /* 0x0000002000047882 */ /* 0x000fe20000000000 */
[----:B------:R-:W-:Y:S01]  /*0830*/  ISETP.NE.AND P4, PT, R0, RZ, PT ;  /* 0x000000ff0000720c */ /* 0x000fe20003f85270 */
[----:B------:R-:W3:Y:S01]  /*0840*/  S2R R8, SR_CTAID.X ;  /* 0x0000000000087919 */ /* 0x000ee20000002500 */
[----:B------:R-:W-:Y:S01]  /*0850*/  NOP ;  /* 0x0000000000007918 */ /* 0x000fe20000000000 */
[----:B------:R-:W-:Y:S03]  /*0860*/  BSSY B6, `(.L_x_8) ;  /* 0x0000c9d000067945 */ /* 0x000fe60003800000 */
[----:B------:R-:W3:Y:S01]  /*0870*/  @P6 LDC R17, c[0x0][0x10] ;  /* 0x00000400ff116b82 */ /* 0x000ee20000000800 */
[----:B------:R-:W-:-:S07]  /*0880*/  @P6 MOV R9, RZ ;  /* 0x000000ff00096202 */ /* 0x000fce0000000f00 */
[----:B------:R-:W4:Y:S01]  /*0890*/  @!P6 LDC R7, c[0x0][0xc] ;  /* 0x00000300ff07eb82 */ /* 0x000f220000000800 */
[----:B-----5:R-:W-:Y:S02]  /*08a0*/  ISETP.NE.OR P2, PT, R11, RZ, !P1 ;  /* 0x000000ff0b00720c */ /* 0x020fe40004f45670 */
[----:B------:R-:W-:Y:S02]  /*08b0*/  @P6 MOV R11, RZ ;  /* 0x000000ff000b6202 */ /* 0x000fe40000000f00 */
[----:B------:R-:W-:-:S04]  /*08c0*/  ISETP.EQ.OR P1, PT, R0, 0x3, !P4 ;  /* 0x000000030000780c */ /* 0x000fc80006722670 */
[----:B------:R-:W-:Y:S01]  /*08d0*/  ISETP.EQ.AND P1, PT, R12, RZ, P1 ;  /* 0x000000ff0c00720c */ /* 0x000fe20000f22270 */
[----:B--2---:R-:W-:-:S04]  /*08e0*/  @P6 IMAD.MOV.U32 R10, RZ, RZ, R6 ;  /* 0x000000ffff0a6224 */ /* 0x004fc800078e0006 */
[----:B------:R-:W-:Y:S01]  /*08f0*/  VOTEU.ALL UP0, P2 ;  /* 0x00000000003f7886 */ /* 0x000fe20001000000 */
[----:B------:R-:W-:Y:S01]  /*0900*/  VOTEU.ALL UP1, P2 ;  /* 0x00000000003f7886 */ /* 0x000fe20001020000 */
[----:B------:R-:W-:Y:S01]  /*0910*/  SEL R19, RZ, 0x1, !P1 ;  /* 0x00000001ff137807 */ /* 0x000fe20004800000 */
[----:B---3--:R-:W-:Y:S02]  /*0920*/  @P6 IMAD.WIDE.U32 R16, R8, R17, R10 ;  /* 0x0000001108106225 */ /* 0x008fe400078e000a */
[----:B------:R-:W-:Y:S01]  /*0930*/  @!UP0 UMOV UR6, 0x400 ;  /* 0x0000040000068882 */ /* 0x000fe20000000000 */
[----:B------:R-:W-:-:S04]  /*0940*/  @!UP0 UIADD3 UR4, -UR4, 0x100000, URZ ;  /* 0x0010000004048890 */ /* 0x000fc8000fffe13f */
[----:B------:R-:W-:Y:S02]  /*0950*/  @!UP0 USHF.L.U32 UR5, UR4, 0xb, URZ ;  /* 0x0000000b04058899 */ /* 0x000fe4000800063f */
[----:B------:R-:W-:Y:S01]  /*0960*/  @!UP0 USHF.L.U32 UR4, UR4, 0x1, URZ ;  /* 0x0000000104048899 */ /* 0x000fe2000800063f */
[----:B------:R-:W-:Y:S01]  /*0970*/  @!P6 IMAD.MOV.U32 R10, RZ, RZ, R6 ;  /* 0x000000ffff0ae224 */ /* 0x000fe200078e0006 */
[----:B-1----:R-:W-:Y:S01]  /*0980*/  @!UP0 ULEA UR8, UR36, UR6, 0x18 ;  /* 0x0000000624088291 */ /* 0x002fe2000f8ec03f */
[----:B------:R-:W-:Y:S01]  /*0990*/  @P6 IADD3 R17, R17, R9, RZ ;  /* 0x0000000911116210 */ /* 0x000fe20007ffe0ff */
[----:B------:R-:W-:Y:S01]  /*09a0*/  VOTEU.ALL UP0, P2 ;  /* 0x00000000003f7886 */ /* 0x000fe20001000000 */
[C---:B------:R-:W-:Y:S01]  /*09b0*/  ISETP.NE.AND P2, PT, R12.reuse, RZ, PT ;  /* 0x000000ff0c00720c */ /* 0x040fe20003f45270 */
[----:B------:R-:W-:Y:S01]  /*09c0*/  ULDC UR6, c[0x0][0xc] ;  /* 0x0000030000067ab9 */ /* 0x000fe20000000800 */
[----:B------:R-:W-:Y:S01]  /*09d0*/  ULDC UR7, c[0x0][0x10] ;  /* 0x0000040000077ab9 */ /* 0x000fe20000000800 */
[----:B------:R-:W-:Y:S01]  /*09e0*/  MOV R9, RZ ;  /* 0x000000ff00097202 */ /* 0x000fe20000000f00 */
[----:B------:R-:W-:Y:S01]  /*09f0*/  VIADD R12, R12, 0xffffffff ;  /* 0xffffffff0c0c7836 */ /* 0x000fe20000000000 */
[----:B------:R-:W-:Y:S01]  /*0a00*/  ISETP.EQ.AND P5, PT, R0, 0x2, !P2 ;  /* 0x000000020000780c */ /* 0x000fe200057a2270 */
[----:B----4-:R-:W-:Y:S01]  /*0a10*/  @!P6 IMAD.WIDE.U32 R6, R7, R10, R8 ;  /* 0x0000000a0706e225 */ /* 0x010fe200078e0008 */
[----:B------:R-:W1:Y:S02]  /*0a20*/  FENCE.VIEW.ASYNC.S ;  /* 0x00000000000073c6 */ /* 0x000e640000000000 */
[----:B-1----:R-:W1:Y:S01]  /*0a30*/  @!UP0 SYNCS.EXCH.64 URZ, [UR8+0xa0], UR4 ;  /* 0x0000a004083f85b2 */ /* 0x002e620008000100 */
[----:B------:R-:W-:-:S02]  /*0a40*/  ISETP.GE.U32.AND P1, PT, R12, 0x2, PT ;  /* 0x000000020c00780c */ /* 0x000fc40003f26070 */
[----:B------:R-:W-:Y:S02]  /*0a50*/  SEL R18, RZ, 0x1, !P5 ;  /* 0x00000001ff127807 */ /* 0x000fe40006800000 */
[----:B------:R-:W-:Y:S02]  /*0a60*/  @!P6 MOV R16, R6 ;  /* 0x000000060010e202 */ /* 0x000fe40000000f00 */
[----:B------:R-:W-:Y:S02]  /*0a70*/  @!P6 MOV R17, R7 ;  /* 0x000000070011e202 */ /* 0x000fe40000000f00 */
[----:B------:R-:W-:Y:S02]  /*0a80*/  SEL R18, R18, 0x2, P1 ;  /* 0x0000000212127807 */ /* 0x000fe40000800000 */
[----:B------:R-:W-:Y:S01]  /*0a90*/  SEL R19, R19, 0x2, P1 ;  /* 0x0000000213137807 */ /* 0x000fe20000800000 */
[----:B------:R2:W1:Y:S01]  /*0aa0*/  @!UP1 SYNCS.EXCH.64 URZ, [UR8+0xa8], UR4 ;  /* 0x0000a804083f95b2 */ /* 0x0004620008000100 */
[----:B------:R-:W-:Y:S01]  /*0ab0*/  NOP ;  /* 0x0000000000007918 */ /* 0x000fe20000000000 */
[----:B--2---:R-:W-:-:S03]  /*0ac0*/  UIMAD.WIDE.U32 UR4, UR6, UR7, URZ ;  /* 0x00000007060472a5 */ /* 0x004fc6000f8e003f */
[----:B------:R-:W-:Y:S02]  /*0ad0*/  ULDC UR6, c[0x0][0x14] ;  /* 0x0000050000067ab9 */ /* 0x000fe40000000800 */
[----:B------:R-:W-:Y:S02]  /*0ae0*/  UIMAD.WIDE.U32 UR38, UR4, UR6, URZ ;  /* 0x00000006042672a5 */ /* 0x000fe4000f8e003f */
[----:B------:R-:W-:-:S04]  /*0af0*/  UIMAD UR37, UR5, UR6, URZ ;  /* 0x00000006052572a4 */ /* 0x000fc8000f8e023f */
[----:B------:R-:W-:Y:S01]  /*0b00*/  UIADD3 UR37, UR39, UR37, URZ ;  /* 0x0000002527257290 */ /* 0x000fe2000fffe03f */
[----:B-1----:R-:W-:Y:S06]  /*0b10*/  BAR.SYNC.DEFER_BLOCKING 0x0 ;  /* 0x0000000000007b1d */ /* 0x002fec0000010000 */
[----:B------:R-:W-:Y:S05]  /*0b20*/  @!P2 BRA `(.L_x_9) ;  /* 0x0000009c0068a947 */ /* 0x000fea0003800000 */
[----:B------:R-:W-:-:S13]  /*0b30*/  ISETP.GT.U32.AND P0, PT, R12, 0x1, PT ;  /* 0x000000010c00780c */ /* 0x000fda0003f04070 */
[----:B------:R-:W-:Y:S05]  /*0b40*/  @P0 BRA `(.L_x_10) ;  /* 0x000000c400b80947 */ /* 0x000fea0003800000 */
[----:B------:R-:W-:Y:S01]  /*0b50*/  ULDC.64 UR4, c[0x0][0x8f8] ;  /* 0x00023e0000047ab9 */ /* 0x000fe20000000a00 */
[----:B------:R-:W-:Y:S01]  /*0b60*/  UMOV UR47, 0xffffffff ;  /* 0xffffffff002f7882 */ /* 0x000fe20000000000 */
[----:B------:R-:W-:Y:S01]  /*0b70*/  ISETP.GE.U32.AND P0, PT, R16, UR4, PT ;  /* 0x0000000410007c0c */ /* 0x000fe2000bf06070 */
[----:B------:R-:W-:Y:S01]  /*0b80*/  IMAD.MOV.U32 R22, RZ, RZ, -0x1 ;  /* 0xffffffffff167424 */ /* 0x000fe200078e00ff */
[----:B------:R-:W-:Y:S02]  /*0b90*/  PRMT R88, RZ, 0x7610, R88 ;  /* 0x00007610ff587816 */ /* 0x000fe40000000058 */
[----:B------:R-:W-:Y:S02]  /*0ba0*/  ISETP.GE.U32.AND.EX P0, PT, R17, UR5, PT, P0 ;  /* 0x0000000511007c0c */ /* 0x000fe4000bf06100 */
[----:B------:R-:W-:Y:S02]  /*0bb0*/  MOV R23, 0xffffffff ;  /* 0xffffffff00177802 */ /* 0x000fe40000000f00 */
[----:B------:R-:W-:-:S09]  /*0bc0*/  PRMT R0, RZ, 0x7610, R0 ;  /* 0x00007610ff007816 */ /* 0x000fd20000000000 */
[----:B------:R-:W-:Y:S05]  /*0bd0*/  @P0 BRA `(.L_x_11) ;  /* 0x0000000400600947 */ /* 0x000fea0003800000 */
[----:B------:R-:W1:Y:S01]  /*0be0*/  LDC.64 R20, c[0x0][0x8d0] ;  /* 0x00023400ff147b82 */ /* 0x000e620000000a00 */
[----:B------:R-:W-:Y:S01]  /*0bf0*/  MOV R4, R16 ;  /* 0x0000001000047202 */ /* 0x000fe20000000f00 */
[----:B------:R-:W-:-:S06]  /*0c00*/  IMAD.MOV.U32 R5, RZ, RZ, R17 ;  /* 0x000000ffff057224 */ /* 0x000fcc00078e0011 */
[----:B------:R-:W2:Y:S08]  /*0c10*/  LDC R0, c[0x0][0x8d8] ;  /* 0x00023600ff007b82 */ /* 0x000eb00000000800 */
[----:B------:R-:W3:Y:S01]  /*0c20*/  LDC.64 R22, c[0x0][0x8c8] ;  /* 0x00023200ff167b82 */ /* 0x000ee20000000a00 */
[----:B-1----:R-:W-:-:S04]  /*0c30*/  ISETP.NE.U32.AND P0, PT, R20, RZ, PT ;  /* 0x000000ff1400720c */ /* 0x002fc80003f05070 */
[----:B------:R-:W-:-:S13]  /*0c40*/  ISETP.NE.AND.EX P0, PT, R21, RZ, PT, P0 ;  /* 0x000000ff1500720c */ /* 0x000fda0003f05300 */
[----:B--23--:R-:W-:Y:S05]  /*0c50*/  @!P0 BRA `(.L_x_12) ;  /* 0x0000000000288947 */ /* 0x00cfea0003800000 */
[----:B------:R-:W1:Y:S02]  /*0c60*/  LDC R11, c[0x0][0x8dc] ;  /* 0x00023700ff0b7b82 */ /* 0x000e640000000800 */
[----:B-1----:R-:W-:-:S04]  /*0c70*/  IADD3 R11, P0, R16, R11, RZ ;  /* 0x0000000b100b7210 */ /* 0x002fc80007f1e0ff */
[----:B------:R-:W-:-:S05]  /*0c80*/  IADD3.X R15, RZ, R17, RZ, P0, !PT ;  /* 0x00000011ff0f7210 */ /* 0x000fca00007fe4ff */
[----:B------:R-:W-:-:S04]  /*0c90*/  IMAD.WIDE.U32 R4, R15, R20, RZ ;  /* 0x000000140f047225 */ /* 0x000fc800078e00ff */
[----:B------:R-:W-:-:S04]  /*0ca0*/  IMAD.WIDE.U32 R6, P0, R11, R21, R4 ;  /* 0x000000150b067225 */ /* 0x000fc80007800004 */
[----:B------:R-:W-:Y:S01]  /*0cb0*/  IMAD.WIDE.U32 R4, R11, R20, RZ ;  /* 0x000000140b047225 */ /* 0x000fe200078e00ff */
[----:B------:R-:W-:-:S03]  /*0cc0*/  IADD3.X R13, RZ, RZ, RZ, P0, !PT ;  /* 0x000000ffff0d7210 */ /* 0x000fc600007fe4ff */
[----:B------:R-:W-:Y:S01]  /*0cd0*/  IMAD.MOV.U32 R12, RZ, RZ, R7 ;  /* 0x000000ffff0c7224 */ /* 0x000fe200078e0007 */
[----:B------:R-:W-:-:S05]  /*0ce0*/  IADD3 RZ, P0, R5, R6, RZ ;  /* 0x0000000605ff7210 */ /* 0x000fca0007f1e0ff */
[----:B------:R-:W-:-:S08]  /*0cf0*/  IMAD.WIDE.U32.X R4, R15, R21, R12, P0 ;  /* 0x000000150f047225 */ /* 0x000fd000000e040c */
.L_x_12:
[-CC-:B------:R-:W-:Y:S01]  /*0d00*/  SHF.R.U64 R28, R4, R0.reuse, R5.reuse ;  /* 0x00000000041c7219 */ /* 0x180fe20000001205 */
[----:B------:R-:W1:Y:S01]  /*0d10*/  LDC.64 R24, c[0x0][0x8e8] ;  /* 0x00023a00ff187b82 */ /* 0x000e620000000a00 */
[----:B------:R-:W-:Y:S01]  /*0d20*/  SHF.R.U32.HI R4, RZ, R0, R5 ;  /* 0x00000000ff047219 */ /* 0x000fe20000011605 */
[----:B------:R-:W-:Y:S01]  /*0d30*/  ULDC UR4, c[0x0][0x150] ;  /* 0x0000540000047ab9 */ /* 0x000fe20000000800 */
[----:B------:R-:W-:Y:S02]  /*0d40*/  I2FP.F32.U32 R0, R8 ;  /* 0x0000000800007245 */ /* 0x000fe40000201000 */
[----:B------:R-:W-:-:S03]  /*0d50*/  IADD3 R9, P0, RZ, -R28, RZ ;  /* 0x8000001cff097210 */ /* 0x000fc60007f1e0ff */
[----:B------:R-:W2:Y:S01]  /*0d60*/  LDC R12, c[0x0][0x8c0] ;  /* 0x00023000ff0c7b82 */ /* 0x000ea20000000800 */
[----:B------:R-:W-:Y:S01]  /*0d70*/  FMUL R0, R0, UR4 ;  /* 0x0000000400007c20 */ /* 0x000fe20008400000 */
[----:B------:R-:W-:Y:S01]  /*0d80*/  IADD3.X R11, RZ, ~R4, RZ, P0, !PT ;  /* 0x80000004ff0b7210 */ /* 0x000fe200007fe4ff */
[----:B------:R-:W-:Y:S01]  /*0d90*/  IMAD.WIDE.U32 R4, R9, R22, R16 ;  /* 0x0000001609047225 */ /* 0x000fe200078e0010 */
[----:B------:R-:W-:-:S03]  /*0da0*/  ULDC UR4, c[0x0][0x154] ;  /* 0x0000550000047ab9 */ /* 0x000fc60000000800 */
[----:B------:R-:W-:Y:S01]  /*0db0*/  IMAD R6, R11, R22, RZ ;  /* 0x000000160b067224 */ /* 0x000fe200078e02ff */
[----:B------:R-:W3:Y:S01]  /*0dc0*/  LDC R7, c[0x0][0x144] ;  /* 0x00005100ff077b82 */ /* 0x000ee20000000800 */
[----:B------:R-:W4:Y:S02]  /*0dd0*/  F2I.U32.TRUNC.NTZ R0, R0 ;  /* 0x0000000000007305 */ /* 0x000f24000020f000 */
[----:B------:R-:W-:-:S05]  /*0de0*/  IMAD R9, R9, R23, R6 ;  /* 0x0000001709097224 */ /* 0x000fca00078e0206 */
[----:B------:R-:W5:Y:S01]  /*0df0*/  LDC R20, c[0x0][0x8b0] ;  /* 0x00022c00ff147b82 */ /* 0x000f620000000800 */
[----:B------:R-:W-:Y:S02]  /*0e00*/  IADD3 R9, R5, R9, RZ ;  /* 0x0000000905097210 */ /* 0x000fe40007ffe0ff */
[----:B-1----:R-:W-:-:S04]  /*0e10*/  ISETP.NE.U32.AND P0, PT, R24, RZ, PT ;  /* 0x000000ff1800720c */ /* 0x002fc80003f05070 */
[----:B------:R-:W-:Y:S01]  /*0e20*/  ISETP.NE.AND.EX P0, PT, R25, RZ, PT, P0 ;  /* 0x000000ff1900720c */ /* 0x000fe20003f05300 */
[----:B------:R-:W1:Y:S01]  /*0e30*/  LDC R11, c[0x0][0x900] ;  /* 0x00024000ff0b7b82 */ /* 0x000e620000000800 */
[--C-:B--2---:R-:W-:Y:S01]  /*0e40*/  SHF.R.U64 R14, R4, R12, R9.reuse ;  /* 0x0000000c040e7219 */ /* 0x104fe20000001209 */
[----:B----4-:R-:W-:Y:S01]  /*0e50*/  IMAD.MOV R5, RZ, RZ, -R0 ;  /* 0x000000ffff057224 */ /* 0x010fe200078e0a00 */
[----:B------:R-:W-:Y:S02]  /*0e60*/  I2FP.F32.U32 R4, R10 ;  /* 0x0000000a00047245 */ /* 0x000fe40000201000 */
[----:B------:R-:W-:-:S03]  /*0e70*/  SHF.R.U32.HI R9, RZ, R12, R9 ;  /* 0x0000000cff097219 */ /* 0x000fc60000011609 */
[----:B------:R-:W2:Y:S01]  /*0e80*/  LDC R15, c[0x0][0x148] ;  /* 0x00005200ff0f7b82 */ /* 0x000ea20000000800 */
[----:B---3--:R-:W-:Y:S02]  /*0e90*/  IMAD R0, R7, R5, R8 ;  /* 0x0000000507007224 */ /* 0x008fe400078e0208 */
[----:B------:R-:W-:Y:S01]  /*0ea0*/  FMUL R5, R4, UR4 ;  /* 0x0000000404057c20 */ /* 0x000fe20008400000 */
[----:B------:R-:W-:Y:S02]  /*0eb0*/  MOV R4, 0xffffffff ;  /* 0xffffffff00047802 */ /* 0x000fe40000000f00 */
[----:B------:R-:W-:Y:S01]  /*0ec0*/  MOV R8, 0x1 ;  /* 0x0000000100087802 */ /* 0x000fe20000000f00 */
[----:B------:R3:W4:Y:S01]  /*0ed0*/  F2I.U32.TRUNC.NTZ R13, R5 ;  /* 0x00000005000d7305 */ /* 0x000722000020f000 */
[----:B------:R-:W2:Y:S01]  /*0ee0*/  LDC R23, c[0x0][0x8a8] ;  /* 0x00022a00ff177b82 */ /* 0x000ea20000000800 */
[-CC-:B-----5:R-:W-:Y:S02]  /*0ef0*/  SHF.R.U64 R29, R14, R20.reuse, R9.reuse ;  /* 0x000000140e1d7219 */ /* 0x1a0fe40000001209 */
[----:B------:R-:W-:-:S05]  /*0f00*/  SHF.R.U32.HI R6, RZ, R20, R9 ;  /* 0x00000014ff067219 */ /* 0x000fca0000011609 */
[----:B------:R-:W2:Y:S01]  /*0f10*/  LDC R22, c[0x0][0x8f0] ;  /* 0x00023c00ff167b82 */ /* 0x000ea20000000800 */
[-C--:B-1----:R-:W-:Y:S02]  /*0f20*/  SHF.L.U32 R4, R4, R11.reuse, RZ ;  /* 0x0000000b04047219 */ /* 0x082fe400000006ff */
[-CC-:B------:R-:W-:Y:S02]  /*0f30*/  SHF.R.U64 R20, R29, R11.reuse, R6.reuse ;  /* 0x0000000b1d147219 */ /* 0x180fe40000001206 */
[-C--:B------:R-:W-:Y:S02]  /*0f40*/  SHF.R.U32.HI R6, RZ, R11.reuse, R6 ;  /* 0x0000000bff067219 */ /* 0x080fe40000011606 */
[----:B------:R-:W-:Y:S01]  /*0f50*/  LOP3.LUT R12, RZ, R4, RZ, 0x33, !PT ;  /* 0x00000004ff0c7212 */ /* 0x000fe200078e33ff */
[----:B------:R-:W1:Y:S01]  /*0f60*/  LDC R27, c[0x0][0x8e0] ;  /* 0x00023800ff1b7b82 */ /* 0x000e620000000800 */
[----:B------:R-:W-:Y:S01]  /*0f70*/  SHF.L.U32 R11, R8, R11, RZ ;  /* 0x0000000b080b7219 */ /* 0x000fe200000006ff */
[----:B------:R-:W-:Y:S01]  /*0f80*/  IMAD.MOV.U32 R4, RZ, RZ, R20 ;  /* 0x000000ffff047224 */ /* 0x000fe200078e0014 */
[----:B---3--:R-:W-:-:S05]  /*0f90*/  MOV R5, R6 ;  /* 0x0000000600057202 */ /* 0x008fca0000000f00 */
[----:B------:R-:W3:Y:S01]  /*0fa0*/  LDC R26, c[0x0][0x8b8] ;  /* 0x00022e00ff1a7b82 */ /* 0x000ee20000000800 */
[----:B----4-:R-:W-:Y:S05]  /*0fb0*/  @!P0 BRA `(.L_x_13) ;  /* 0x0000000000288947 */ /* 0x010fea0003800000 */
[----:B------:R-:W4:Y:S02]  /*0fc0*/  LDC R9, c[0x0][0x8f4] ;  /* 0x00023d00ff097b82 */ /* 0x000f240000000800 */
[----:B----4-:R-:W-:-:S04]  /*0fd0*/  IADD3 R9, P0, R20, R9, RZ ;  /* 0x0000000914097210 */ /* 0x010fc80007f1e0ff */
[----:B------:R-:W-:-:S05]  /*0fe0*/  IADD3.X R21, RZ, R6, RZ, P0, !PT ;  /* 0x00000006ff157210 */ /* 0x000fca00007fe4ff */
[----:B------:R-:W-:-:S04]  /*0ff0*/  IMAD.WIDE.U32 R4, R21, R24, RZ ;  /* 0x0000001815047225 */ /* 0x000fc800078e00ff */
[----:B------:R-:W-:-:S04]  /*1000*/  IMAD.WIDE.U32 R6, P0, R9, R25, R4 ;  /* 0x0000001909067225 */ /* 0x000fc80007800004 */
[----:B------:R-:W-:Y:S01]  /*1010*/  IMAD.WIDE.U32 R4, R9, R24, RZ ;  /* 0x0000001809047225 */ /* 0x000fe200078e00ff */
[----:B------:R-:W-:-:S03]  /*1020*/  MOV R8, R7 ;  /* 0x0000000700087202 */ /* 0x000fc60000000f00 */
[----:B------:R-:W-:Y:S01]  /*1030*/  IMAD.X R9, RZ, RZ, RZ, P0 ;  /* 0x000000ffff097224 */ /* 0x000fe200000e06ff */
[----:B------:R-:W-:-:S05]  /*1040*/  IADD3 RZ, P0, R5, R6, RZ ;  /* 0x0000000605ff7210 */ /* 0x000fca0007f1e0ff */
[----:B------:R-:W-:-:S08]  /*1050*/  IMAD.WIDE.U32.X R4, R21, R25, R8, P0 ;  /* 0x0000001915047225 */ /* 0x000fd000000e0408 */
.L_x_13:
[----:B--2---:R-:W-:Y:S01]  /*1060*/  SHF.R.U64 R4, R4, R22, R5 ;  /* 0x0000001604047219 */ /* 0x004fe20000001205 */
[----:B------:R-:W-:Y:S01]  /*1070*/  VIADD R5, R23, 0xffffffff ;  /* 0xffffffff17057836 */ /* 0x000fe20000000000 */
[----:B------:R-:W-:Y:S02]  /*1080*/  LOP3.LUT R12, R29, R12, RZ, 0xc0, !PT ;  /* 0x0000000c1d0c7212 */ /* 0x000fe400078ec0ff */
[----:B------:R-:W-:Y:S02]  /*1090*/  IADD3 R13, -R13, RZ, RZ ;  /* 0x000000ff0d0d7210 */ /* 0x000fe40007ffe1ff */
[----:B------:R-:W-:Y:S01]  /*10a0*/  IADD3 R6, -R4, RZ, RZ ;  /* 0x000000ff04067210 */ /* 0x000fe20007ffe1ff */
[----:B------:R-:W-:Y:S01]  /*10b0*/  IMAD R11, R11, R4, R12 ;  /* 0x000000040b0b7224 */ /* 0x000fe200078e020c */
[----:B------:R-:W-:Y:S01]  /*10c0*/  LOP3.LUT R5, R14, R5, RZ, 0xc0, !PT ;  /* 0x000000050e057212 */ /* 0x000fe200078ec0ff */
[----:B------:R-:W-:Y:S01]  /*10d0*/  @P6 IMAD R0, R15, R13, R10 ;  /* 0x0000000d0f006224 */ /* 0x000fe200078e020a */
[----:B------:R-:W-:Y:S01]  /*10e0*/  R2UR UR47, R28 ;  /* 0x000000001c2f72ca */ /* 0x000fe200000e0000 */
[----:B-1----:R-:W-:-:S02]  /*10f0*/  IMAD R4, R6, R27, R20 ;  /* 0x0000001b06047224 */ /* 0x002fc400078e0214 */
[----:B---3--:R-:W-:Y:S02]  /*1100*/  IMAD R0, R11, R26, R0 ;  /* 0x0000001a0b007224 */ /* 0x008fe400078e0200 */
[----:B------:R-:W-:Y:S01]  /*1110*/  IMAD R5, R4, R23, R5 ;  /* 0x0000001704057224 */ /* 0x000fe200078e0205 */
[----:B------:R-:W-:-:S04]  /*1120*/  MOV R4, 0x1 ;  /* 0x0000000100047802 */ /* 0x000fc80000000f00 */
[----:B------:R-:W-:Y:S02]  /*1130*/  SEL R23, R5, R0, !P6 ;  /* 0x0000000005177207 */ /* 0x000fe40007000000 */
[----:B------:R-:W-:Y:S02]  /*1140*/  SEL R22, R0, R5, !P6 ;  /* 0x0000000500167207 */ /* 0x000fe40007000000 */
[----:B------:R-:W-:-:S07]  /*1150*/  PRMT R0, R4, 0x7610, R0 ;  /* 0x0000761004007816 */ /* 0x000fce0000000000 */
.L_x_11:
[----:B------:R-:W-:-:S08]  /*1160*/  NOP ;  /* 0x0000000000007918 */ /* 0x000fd00000000000 */
[----:B------:R-:W1:Y:S02]  /*1170*/  USETMAXREG.TRY_ALLOC.CTAPOOL UP0, 0xe8 ;  /* 0x000000e8000079c8 */ /* 0x000e640008000600 */
[----:B-1----:R-:W-:-:S13]  /*1180*/  PLOP3.LUT P0, PT, PT, PT, UP0, 0x80, 0x0 ;  /* 0x000000000000781c */ /* 0x002fda0003f0f008 */
[----:B------:R-:W-:Y:S05]  /*1190*/  @!P0 BRA `(.L_x_11) ;  /* 0xfffffffc00f08947 */ /* 0x000fea000383ffff */
[----:B------:R-:W-:Y:S02]  /*11a0*/  ULDC.64 UR4, c[0x0][0x590] ;  /* 0x0001640000047ab9 */ /* 0x000fe40000000a00 */
[----:B------:R-:W-:-:S04]  /*11b0*/  ISETP.NE.U32.AND P0, PT, RZ, UR4, PT ;  /* 0x00000004ff007c0c */ /* 0x000fc8000bf05070 */
[----:B------:R-:W-:-:S13]  /*11c0*/  ISETP.NE.AND.EX P0, PT, RZ, UR5, PT, P0 ;  /* 0x00000005ff007c0c */ /* 0x000fda000bf05300 */
[----:B------:R-:W-:Y:S05]  /*11d0*/  @P0 BRA `(.L_x_14) ;  /* 0x00000000002c0947 */ /* 0x000fea0003800000 */
[----:B------:R-:W-:Y:S02]  /*11e0*/  ULDC.64 UR4, c[0x0][0x588] ;  /* 0x0001620000047ab9 */ /* 0x000fe40000000a00 */
[----:B------:R-:W-:-:S04]  /*11f0*/  ISETP.NE.U32.AND P0, PT, RZ, UR4, PT ;  /* 0x00000004ff007c0c */ /* 0x000fc8000bf05070 */
[----:B------:R-:W-:-:S13]  /*1200*/  ISETP.NE.AND.EX P0, PT, RZ, UR5, PT, P0 ;  /* 0x00000005ff007c0c */ /* 0x000fda000bf05300 */
[----:B------:R-:W-:Y:S05]  /*1210*/  @!P0 BRA `(.L_x_15) ;  /* 0x0000000000108947 */ /* 0x000fea0003800000 */
[----:B------:R-:W1:Y:S02]  /*1220*/  LDC.64 R4, c[0x0][0x588] ;  /* 0x00016200ff047b82 */ /* 0x000e640000000a00 */
[----:B-1----:R1:W5:Y:S01]  /*1230*/  LDG.E R89, desc[UR52][R4.64] ;  /* 0x0000003404597981 */ /* 0x002362000c1e1900 */
[----:B------:R-:W-:Y:S01]  /*1240*/  IMAD.MOV.U32 R88, RZ, RZ, 0x1 ;  /* 0x00000001ff587424 */ /* 0x000fe200078e00ff */
[----:B------:R-:W-:Y:S06]  /*1250*/  BRA `(.L_x_14) ;  /* 0x00000000000c7947 */ /* 0x000fec0003800000 */
.L_x_15:
[----:B------:R-:W-:Y:S01]  /*1260*/  ULDC UR4, c[0x0][0x580] ;  /* 0x0001600000047ab9 */ /* 0x000fe20000000800 */
[----:B------:R-:W-:Y:S02]  /*1270*/  MOV R88, 0x1 ;  /* 0x0000000100587802 */ /* 0x000fe40000000f00 */
[----:B------:R-:W-:-:S07]  /*1280*/  MOV R89, UR4 ;  /* 0x0000000400597c02 */ /* 0x000fce0008000f00 */
.L_x_14:
        /* <DEDUP_REMOVED lines=8> */
[----:B------:R-:W2:Y:S02]  /*1310*/  LDC.64 R90, c[0x0][0x5a8] ;  /* 0x00016a00ff5a7b82 */ /* 0x000ea40000000a00 */
[----:B--2---:R2:W5:Y:S01]  /*1320*/  LDG.E R90, desc[UR52][R90.64] ;  /* 0x000000345a5a7981 */ /* 0x004562000c1e1900 */
[----:B------:R-:W-:Y:S05]  /*1330*/  BRA `(.L_x_16) ;  /* 0x0000000000087947 */ /* 0x000fea0003800000 */
.L_x_17:
[----:B------:R-:W-:Y:S02]  /*1340*/  ULDC UR4, c[0x0][0x5a0] ;  /* 0x0001680000047ab9 */ /* 0x000fe40000000800 */
[----:B------:R-:W-:-:S07]  /*1350*/  IMAD.U32 R90, RZ, RZ, UR4 ;  /* 0x00000004ff5a7e24 */ /* 0x000fce000f8e00ff */
.L_x_16:
[----:B------:R-:W-:Y:S01]  /*1360*/  LOP3.LUT P1, RZ, R0, 0xff, RZ, 0xc0, !PT ;  /* 0x000000ff00ff7812 */ /* 0x000fe2000782c0ff */
[----:B------:R-:W-:Y:S01]  /*1370*/  UMOV UR40, URZ ;  /* 0x0000003f00287c82 */ /* 0x000fe20008000000 */
[----:B------:R-:W-:-:S11]  /*1380*/  PLOP3.LUT P0, PT, PT, PT, PT, 0x80, 0x0 ;  /* 0x000000000000781c */ /* 0x000fd60003f0f070 */
[----:B------:R-:W-:Y:S05]  /*1390*/  @!P1 BRA `(.L_x_18) ;  /* 0x0000009000ac9947 */ /* 0x000fea0003800000 */
[----:B--2---:R-:W2:Y:S01]  /*13a0*/  LDC R91, c[0x0][0x900] ;  /* 0x00024000ff5b7b82 */ /* 0x004ea20000000800 */
[C---:B------:R-:W-:Y:S01]  /*13b0*/  SHF.L.U32 R0, R3.reuse, 0x5, RZ ;  /* 0x0000000503007819 */ /* 0x040fe200000006ff */
[----:B------:R-:W-:Y:S01]  /*13c0*/  ULDC UR4, c[0x0][0x28c] ;  /* 0x0000a30000047ab9 */ /* 0x000fe20000000800 */
[----:B-1----:R-:W-:Y:S01]  /*13d0*/  SHF.R.U32.HI R5, RZ, 0x1, R3 ;  /* 0x00000001ff057819 */ /* 0x002fe20000011603 */
[----:B------:R-:W-:Y:S01]  /*13e0*/  UIADD3 UR4, UR4, 0x3f, URZ ;  /* 0x0000003f04047890 */ /* 0x000fe2000fffe03f */
[----:B------:R-:W-:Y:S01]  /*13f0*/  LOP3.LUT R4, R0, 0xc0, RZ, 0xc0, !PT ;  /* 0x000000c000047812 */ /* 0x000fe200078ec0ff */
[C---:B------:R-:W-:Y:S01]  /*1400*/  IMAD.SHL.U32 R7, R3.reuse, 0x4, RZ ;  /* 0x0000000403077824 */ /* 0x040fe200078e00ff */
[C---:B------:R-:W-:Y:S01]  /*1410*/  SHF.L.U32 R6, R3.reuse, 0x4, RZ ;  /* 0x0000000403067819 */ /* 0x040fe200000006ff */
[----:B------:R-:W1:Y:S01]  /*1420*/  LDC R96, c[0x0][0x8a8] ;  /* 0x00022a00ff607b82 */ /* 0x000e620000000800 */
[----:B------:R-:W-:Y:S01]  /*1430*/  LOP3.LUT R4, R4, 0x8, R5, 0xf8, !PT ;  /* 0x0000000804047812 */ /* 0x000fe200078ef805 */
[----:B------:R-:W-:Y:S01]  /*1440*/  USHF.R.S32.HI UR5, URZ, 0x1f, UR4 ;  /* 0x0000001f3f057899 */ /* 0x000fe20008011404 */
[----:B------:R-:W-:Y:S01]  /*1450*/  LOP3.LUT R5, R6, 0xe00, RZ, 0xc0, !PT ;  /* 0x00000e0006057812 */ /* 0x000fe200078ec0ff */
[----:B------:R-:W-:Y:S01]  /*1460*/  IMAD.MOV.U32 R95, RZ, RZ, 0x10 ;  /* 0x00000010ff5f7424 */ /* 0x000fe200078e00ff */
[----:B------:R-:W-:Y:S01]  /*1470*/  LOP3.LUT P0, RZ, R3, 0x4, RZ, 0xc0, !PT ;  /* 0x0000000403ff7812 */ /* 0x000fe2000780c0ff */
[----:B------:R-:W-:Y:S01]  /*1480*/  ULEA.HI UR5, UR5, UR4, URZ, 0x6 ;  /* 0x0000000405057291 */ /* 0x000fe2000f8f303f */
[--C-:B------:R-:W-:Y:S01]  /*1490*/  LOP3.LUT R5, R5, 0x20, R0.reuse, 0xf8, !PT ;  /* 0x0000002005057812 */ /* 0x100fe200078ef800 */
[----:B------:R-:W-:Y:S01]  /*14a0*/  ULDC.64 UR54, c[0x0][0x198] ;  /* 0x0000660000367ab9 */ /* 0x000fe20000000a00 */
[----:B------:R-:W-:Y:S01]  /*14b0*/  LOP3.LUT R4, R4, 0x18, R7, 0x78, !PT ;  /* 0x0000001804047812 */ /* 0x000fe200078e7807 */
[----:B------:R-:W-:Y:S01]  /*14c0*/  USHF.R.S32.HI UR48, URZ, 0x6, UR5 ;  /* 0x000000063f307899 */ /* 0x000fe20008011405 */
[----:B------:R-:W-:Y:S01]  /*14d0*/  LOP3.LUT R5, R5, 0x100, R0, 0xf8, !PT ;  /* 0x0000010005057812 */ /* 0x000fe200078ef800 */
[----:B------:R-:W-:Y:S01]  /*14e0*/  UMOV UR41, URZ ;  /* 0x0000003f00297c82 */ /* 0x000fe20008000000 */
[----:B------:R-:W-:Y:S01]  /*14f0*/  MOV R0, 0xffffffff ;  /* 0xffffffff00007802 */ /* 0x000fe20000000f00 */
[----:B------:R-:W-:Y:S01]  /*1500*/  UISETP.LT.AND UP0, UPT, UR48, 0x1, UPT ;  /* 0x000000013000788c */ /* 0x000fe2000bf01270 */
[----:B------:R-:W-:Y:S01]  /*1510*/  MOV R6, 0x1 ;  /* 0x0000000100067802 */ /* 0x000fe20000000f00 */
[----:B------:R-:W-:Y:S01]  /*1520*/  UMOV UR42, URZ ;  /* 0x0000003f002a7c82 */ /* 0x000fe20008000000 */
[-C--:B--2---:R-:W-:Y:S01]  /*1530*/  SHF.L.U32 R0, R0, R91.reuse, RZ ;  /* 0x0000005b00007219 */ /* 0x084fe200000006ff */
[----:B------:R-:W-:Y:S01]  /*1540*/  USEL UR49, UR48, 0x1, UP0 ;  /* 0x0000000130317887 */ /* 0x000fe20008000000 */
[----:B------:R-:W-:Y:S01]  /*1550*/  LOP3.LUT R3, R3, 0xff, RZ, 0xc0, !PT ;  /* 0x000000ff03037812 */ /* 0x000fe200078ec0ff */
[----:B------:R-:W-:Y:S01]  /*1560*/  UMOV UR43, URZ ;  /* 0x0000003f002b7c82 */ /* 0x000fe20008000000 */
[----:B------:R-:W-:Y:S01]  /*1570*/  LOP3.LUT R92, R5, R4, RZ, 0xfc, !PT ;  /* 0x00000004055c7212 */ /* 0x000fe200078efcff */
[----:B------:R-:W-:Y:S01]  /*1580*/  UIADD3 UR49, UR48, -UR49, URZ ;  /* 0x8000003130317290 */ /* 0x000fe2000fffe03f */
[----:B------:R-:W-:Y:S01]  /*1590*/  SHF.L.U32 R91, R6, R91, RZ ;  /* 0x0000005b065b7219 */ /* 0x000fe200000006ff */
[----:B-1----:R-:W-:Y:S01]  /*15a0*/  VIADD R96, R96, 0xffffffff ;  /* 0xffffffff60607836 */ /* 0x002fe20000000000 */
[----:B------:R-:W-:Y:S01]  /*15b0*/  LOP3.LUT R98, R19, 0x1, RZ, 0xfc, !PT ;  /* 0x0000000113627812 */ /* 0x000fe200078efcff */
[----:B------:R-:W-:Y:S01]  /*15c0*/  UMOV UR40, URZ ;  /* 0x0000003f00287c82 */ /* 0x000fe20008000000 */
[----:B------:R-:W-:-:S02]  /*15d0*/  LOP3.LUT R99, R18, 0x1, RZ, 0xfc, !PT ;  /* 0x0000000112637812 */ /* 0x000fc400078efcff */
[----:B------:R-:W-:Y:S02]  /*15e0*/  MOV R93, 0x1 ;  /* 0x00000001005d7802 */ /* 0x000fe40000000f00 */
[----:B------:R-:W-:Y:S02]  /*15f0*/  SHF.R.U32.HI R100, RZ, 0x7, R3 ;  /* 0x00000007ff647819 */ /* 0x000fe40000011603 */
[----:B------:R-:W-:Y:S02]  /*1600*/  IADD3 R94, R3, 0x1f, RZ ;  /* 0x0000001f035e7810 */ /* 0x000fe40007ffe0ff */
[----:B------:R-:W-:Y:S02]  /*1610*/  SEL R95, R95, 0xfffffff0, !P0 ;  /* 0xfffffff05f5f7807 */ /* 0x000fe40004000000 */
[----:B------:R-:W-:-:S07]  /*1620*/  LOP3.LUT R97, RZ, R0, RZ, 0x33, !PT ;  /* 0x00000000ff617212 */ /* 0x000fce00078e33ff */
.L_x_279:
[----:B------:R-:W1:Y:S01]  /*1630*/  SHFL.IDX PT, R0, R100, RZ, 0x1f ;  /* 0x00001fff64007589 */ /* 0x000e6200000e0000 */
[----:B------:R-:W2:Y:S01]  /*1640*/  S2UR UR50, SR_CgaCtaId ;  /* 0x00000000003279c3 */ /* 0x000ea20000008800 */
[----:B------:R-:W-:Y:S01]  /*1650*/  UMOV UR51, 0x400 ;  /* 0x0000040000337882 */ /* 0x000fe20000000000 */
[----:B-1----:R-:W-:Y:S01]  /*1660*/  R2UR UR4, R0 ;  /* 0x00000000000472ca */ /* 0x002fe200000e0000 */
[----:B--2---:R-:W-:-:S12]  /*1670*/  ULEA UR51, UR50, UR51, 0x18 ;  /* 0x0000003332337291 */ /* 0x004fd8000f8ec03f */
[----:B------:R-:W-:-:S04]  /*1680*/  ULEA.HI UR5, UR4, UR4, URZ, 0x1 ;  /* 0x0000000404057291 */ /* 0x000fc8000f8f083f */
[----:B------:R-:W-:-:S04]  /*1690*/  ULOP3.LUT UR5, UR5, 0x7fffe, URZ, 0xc0, !UPT ;  /* 0x0007fffe05057892 */ /* 0x000fc8000f8ec03f */
[----:B------:R-:W-:-:S03]  /*16a0*/  UIADD3 UR5, UR4, -UR5, URZ ;  /* 0x8000000504057290 */ /* 0x000fc6000fffe03f */
[----:B------:R-:W-:Y:S01]  /*16b0*/  ULDC UR4, c[0x0][0x28c] ;  /* 0x0000a30000047ab9 */ /* 0x000fe20000000800 */
[----:B------:R-:W-:Y:S01]  /*16c0*/  ULEA UR5, UR5, UR51, 0xd ;  /* 0x0000003305057291 */ /* 0x000fe2000f8e683f */
[----:B------:R-:W-:-:S03]  /*16d0*/  ISETP.LT.AND P0, PT, RZ, UR4, PT ;  /* 0x00000004ff007c0c */ /* 0x000fc6000bf01270 */
[----:B------:R-:W-:-:S04]  /*16e0*/  UIADD3 UR5, UR5, 0x8400, URZ ;  /* 0x0000840005057890 */ /* 0x000fc8000fffe03f */
[----:B------:R-:W-:-:S04]  /*16f0*/  USHF.R.U32.HI UR5, URZ, 0x4, UR5 ;  /* 0x000000043f057899 */ /* 0x000fc80008011605 */
[----:B------:R-:W-:-:S04]  /*1700*/  ULOP3.LUT UR5, UR5, 0x3fff, URZ, 0xc0, !UPT ;  /* 0x00003fff05057892 */ /* 0x000fc8000f8ec03f */
[----:B------:R-:W-:Y:S01]  /*1710*/  ULOP3.LUT UR44, UR5, 0x10000, URZ, 0xfc, !UPT ;  /* 0x00010000052c7892 */ /* 0x000fe2000f8efc3f */
[----:B------:R-:W-:Y:S11]  /*1720*/  @P0 BRA `(.L_x_19) ;  /* 0x0000000000400947 */ /* 0x000ff60003800000 */
[----:B------:R-:W-:Y:S01]  /*1730*/  MOV R0, 0x0 ;  /* 0x0000000000007802 */ /* 0x000fe20000000f00 */
[----:B------:R-:W-:Y:S01]  /*1740*/  ULDC.64 UR4, c[0x4][0x70] ;  /* 0x01001c0000047ab9 */ /* 0x000fe20000000a00 */
[----:B------:R-:W-:Y:S01]  /*1750*/  ULDC.64 UR6, c[0x4][0x8] ;  /* 0x0100020000067ab9 */ /* 0x000fe20000000a00 */
[----:B------:R-:W-:Y:S01]  /*1760*/  MOV R4, UR4 ;  /* 0x0000000400047c02 */ /* 0x000fe20008000f00 */
[----:B------:R1:W2:Y:S01]  /*1770*/  LDC.64 R14, c[0x4][R0] ;  /* 0x01000000000e7b82 */ /* 0x0002a20000000a00 */
[----:B------:R-:W-:Y:S01]  /*1780*/  MOV R5, UR5 ;  /* 0x0000000500057c02 */ /* 0x000fe20008000f00 */
[----:B------:R-:W-:Y:S01]  /*1790*/  ULDC.64 UR4, c[0x4][0x78] ;  /* 0x01001e0000047ab9 */ /* 0x000fe20000000a00 */
[----:B------:R-:W-:Y:S01]  /*17a0*/  MOV R10, UR6 ;  /* 0x00000006000a7c02 */ /* 0x000fe20008000f00 */
[----:B------:R-:W-:Y:S01]  /*17b0*/  IMAD.U32 R6, RZ, RZ, UR4 ;  /* 0x00000004ff067e24 */ /* 0x000fe2000f8e00ff */
[----:B------:R-:W-:Y:S01]  /*17c0*/  MOV R7, UR5 ;  /* 0x0000000500077c02 */ /* 0x000fe20008000f00 */
[----:B------:R-:W-:Y:S01]  /*17d0*/  IMAD.U32 R11, RZ, RZ, UR7 ;  /* 0x00000007ff0b7e24 */ /* 0x000fe2000f8e00ff */
[----:B------:R-:W-:Y:S01]  /*17e0*/  MOV R8, 0x1e1 ;  /* 0x000001e100087802 */ /* 0x000fe20000000f00 */
[----:B------:R-:W-:Y:S01]  /*17f0*/  IMAD.MOV.U32 R13, RZ, RZ, RZ ;  /* 0x000000ffff0d7224 */ /* 0x000fe200078e00ff */
[----:B-1----:R-:W-:-:S07]  /*1800*/  MOV R12, 0x1 ;  /* 0x00000001000c7802 */ /* 0x002fce0000000f00 */
[----:B------:R-:W-:-:S07]  /*1810*/  LEPC R20, `(.L_x_19) ;  /* 0x000000001014794e */ /* 0x000fce0000000000 */
[----:B--2--5:R-:W-:Y:S05]  /*1820*/  CALL.ABS.NOINC R14 ;  /* 0x000000000e007343 */ /* 0x024fea0003c00000 */
.L_x_19:
[----:B------:R-:W-:-:S13]  /*1830*/  ISETP.NE.AND P0, PT, R98, 0x3, PT ;  /* 0x000000036200780c */ /* 0x000fda0003f05270 */
[----:B------:R-:W-:Y:S05]  /*1840*/  @!P0 BRA `(.L_x_20) ;  /* 0x0000000000048947 */ /* 0x000fea0003800000 */
[----:B------:R-:W-:Y:S01]  /*1850*/  BPT.TRAP 0x1 ;  /* 0x000000040000795c */ /* 0x000fe20000300000 */
.L_x_20:
[----:B------:R-:W-:Y:S02]  /*1860*/  MOV R3, UR43 ;  /* 0x0000002b00037c02 */ /* 0x000fe40008000f00 */
[----:B------:R-:W-:Y:S02]  /*1870*/  MOV R0, UR42 ;  /* 0x0000002a00007c02 */ /* 0x000fe40008000f00 */
[----:B------:R-:W-:Y:S02]  /*1880*/  LEA R3, R3, UR51, 0x3 ;  /* 0x0000003303037c11 */ /* 0x000fe4000f8e18ff */
[----:B------:R-:W-:-:S04]  /*1890*/  SHF.L.U32 R0, R0, 0x1f, RZ ;  /* 0x0000001f00007819 */ /* 0x000fc800000006ff */
[----:B------:R1:W2:Y:S01]  /*18a0*/  SYNCS.PHASECHK.TRANS64.TRYWAIT P1, [R3+URZ], R0 ;  /* 0x00000000030075a7 */ /* 0x0002a2000802017f */
[----:B------:R-:W-:Y:S05]  /*18b0*/  @!P0 BRA `(.L_x_21) ;  /* 0x0000000000048947 */ /* 0x000fea0003800000 */
[----:B------:R-:W-:Y:S01]  /*18c0*/  BPT.TRAP 0x1 ;  /* 0x000000040000795c */ /* 0x000fe20000300000 */
.L_x_21:
[----:B------:R-:W-:-:S05]  /*18d0*/  IMAD.U32 R4, RZ, RZ, UR49 ;  /* 0x00000031ff047e24 */ /* 0x000fca000f8e00ff */
[----:B------:R-:W-:Y:S01]  /*18e0*/  ISETP.GE.AND P2, PT, R4, 0x1, PT ;  /* 0x000000010400780c */ /* 0x000fe20003f46270 */
[----:B--2---:R-:W-:-:S12]  /*18f0*/  @P1 BRA `(.L_x_22) ;  /* 0x0000000000081947 */ /* 0x004fd80003800000 */
[----:B------:R-:W2:Y:S02]  /*1900*/  SYNCS.PHASECHK.TRANS64.TRYWAIT P1, [R3+URZ], R0 ;  /* 0x00000000030075a7 */ /* 0x000ea4000802017f */
[----:B--2---:R-:W-:Y:S05]  /*1910*/  @!P1 BRA `(.L_x_23) ;  /* 0x000000b8004c9947 */ /* 0x004fea0003800000 */
.L_x_22:
[----:B------:R-:W-:Y:S05]  /*1920*/  WARPSYNC.ALL ;  /* 0x0000000000007948 */ /* 0x000fea0003800000 */
[----:B------:R-:W-:Y:S01]  /*1930*/  UIADD3 UR4, UR51, 0x20400, URZ ;  /* 0x0002040033047890 */ /* 0x000fe2000fffe03f */
[----:B------:R-:W-:Y:S01]  /*1940*/  WARPGROUP.ARRIVE ;  /* 0x00000000000079c5 */ /* 0x000fe20000000000 */
[----:B------:R-:W-:Y:S02]  /*1950*/  ULEA UR9, UR43, UR44, 0xa ;  /* 0x0000002c2b097291 */ /* 0x000fe4000f8e503f */
[----:B------:R-:W-:Y:S01]  /*1960*/  USHF.R.U32.HI UR4, URZ, 0x4, UR4 ;  /* 0x000000043f047899 */ /* 0x000fe20008011604 */
[----:B------:R-:W-:Y:S01]  /*1970*/  UMOV UR5, 0x40000040 ;  /* 0x4000004000057882 */ /* 0x000fe20000000000 */
[----:B------:R-:W-:-:S02]  /*1980*/  UMOV UR7, 0x40000040 ;  /* 0x4000004000077882 */ /* 0x000fc40000000000 */
[----:B------:R-:W-:-:S04]  /*1990*/  ULOP3.LUT UR4, UR4, 0x3fff, URZ, 0xc0, !UPT ;  /* 0x00003fff04047892 */ /* 0x000fc8000f8ec03f */
[----:B------:R-:W-:-:S03]  /*19a0*/  ULOP3.LUT UR8, UR4, 0x10000, URZ, 0xfc, !UPT ;  /* 0x0001000004087892 */ /* 0x000fc6000f8efc3f */
[----:B------:R-:W-:Y:S01]  /*19b0*/  UMOV UR4, UR9 ;  /* 0x0000000900047c82 */ /* 0x000fe20008000000 */
[----:B------:R-:W-:-:S07]  /*19c0*/  ULEA UR10, UR43, UR8, 0xa ;  /* 0x000000082b0a7291 */ /* 0x000fce000f8e503f */
[----:B------:R-:W-:Y:S02]  /*19d0*/  UMOV UR6, UR10 ;  /* 0x0000000a00067c82 */ /* 0x000fe40008000000 */
[----:B------:R-:W-:Y:S01]  /*19e0*/  HGMMA.64x128x16.F32 R24, gdesc[UR4], RZ, !UPT, gsb0 ;  /* 0x01e00000041879f0 */ /* 0x000fe2000c0008ff */
[----:B------:R-:W-:Y:S02]  /*19f0*/  UIADD3 UR4, UR9, 0x2, URZ ;  /* 0x0000000209047890 */ /* 0x000fe4000fffe03f */
[----:B------:R-:W-:Y:S01]  /*1a00*/  UIADD3 UR6, UR10, 0x2, URZ ;  /* 0x000000020a067890 */ /* 0x000fe2000fffe03f */
[----:B------:R-:W-:Y:S01]  /*1a10*/  UMOV UR5, 0x40000040 ;  /* 0x4000004000057882 */ /* 0x000fe20000000000 */
[----:B------:R-:W-:Y:S01]  /*1a20*/  UMOV UR7, 0x40000040 ;  /* 0x4000004000077882 */ /* 0x000fe20000000000 */
[----:B------:R-:W-:Y:S02]  /*1a30*/  WARPGROUP.DEPBAR.LE gsb0, 0x0 ;  /* 0x00008000000079c5 */ /* 0x000fe40000010000 */
[----:B------:R-:W-:-:S06]  /*1a40*/  WARPGROUP.ARRIVE ;  /* 0x00000000000079c5 */ /* 0x000fcc0000000000 */
[----:B------:R-:W-:Y:S01]  /*1a50*/  HGMMA.64x128x16.F32 R24, gdesc[UR4], R24, gsb0 ;  /* 0x01e00000041879f0 */ /* 0x000fe20008000818 */
        /* <DEDUP_REMOVED lines=13> */
[----:B------:R-:W-:Y:S03]  /*1b30*/  HGMMA.64x128x16.F32 R24, gdesc[UR4], R24, gsb0 ;  /* 0x01e00000041879f0 */ /* 0x000fe60008000818 */
[----:B------:R-:W-:Y:S02]  /*1b40*/  WARPGROUP.DEPBAR.LE gsb0, 0x0 ;  /* 0x00008000000079c5 */ /* 0x000fe40000010000 */
[----:B------:R-:W-:Y:S05]  /*1b50*/  @!P2 BRA `(.L_x_24) ;  /* 0x000000040010a947 */ /* 0x000fea0003800000 */
[----:B------:R-:W-:Y:S01]  /*1b60*/  UIADD3 UR4, UR43, 0x1, URZ ;  /* 0x000000012b047890 */ /* 0x000fe2000fffe03f */
[----:B-12---:R-:W-:Y:S01]  /*1b70*/  MOV R0, UR49 ;  /* 0x0000003100007c02 */ /* 0x006fe20008000f00 */
[----:B------:R-:W-:Y:S02]  /*1b80*/  UMOV UR10, UR43 ;  /* 0x0000002b000a7c82 */ /* 0x000fe40008000000 */
[----:B------:R-:W-:-:S04]  /*1b90*/  UISETP.NE.AND UP0, UPT, UR4, 0x6, UPT ;  /* 0x000000060400788c */ /* 0x000fc8000bf05270 */
[----:B------:R-:W-:Y:S02]  /*1ba0*/  USEL UR5, URZ, 0x1, UP0 ;  /* 0x000000013f057887 */ /* 0x000fe40008000000 */
[----:B------:R-:W-:Y:S02]  /*1bb0*/  USEL UR9, UR4, URZ, UP0 ;  /* 0x0000003f04097287 */ /* 0x000fe40008000000 */
[----:B------:R-:W-:-:S06]  /*1bc0*/  ULOP3.LUT UR5, UR42, UR5, URZ, 0x3c, !UPT ;  /* 0x000000052a057292 */ /* 0x000fcc000f8e3c3f */
[----:B------:R-:W-:-:S07]  /*1bd0*/  MOV R5, UR5 ;  /* 0x0000000500057c02 */ /* 0x000fce0008000f00 */
.L_x_31:
[----:B-12---:R-:W-:Y:S05]  /*1be0*/  @!P0 BRA `(.L_x_25) ;  /* 0x0000000000048947 */ /* 0x006fea0003800000 */
[----:B------:R-:W-:Y:S01]  /*1bf0*/  BPT.TRAP 0x1 ;  /* 0x000000040000795c */ /* 0x000fe20000300000 */
.L_x_25:
[----:B------:R-:W-:Y:S01]  /*1c00*/  ULEA UR4, UR9, UR51, 0x3 ;  /* 0x0000003309047291 */ /* 0x000fe2000f8e183f */
[----:B------:R-:W-:-:S08]  /*1c10*/  SHF.L.U32 R3, R5, 0x1f, RZ ;  /* 0x0000001f05037819 */ /* 0x000fd000000006ff */
[----:B------:R1:W2:Y:S01]  /*1c20*/  SYNCS.PHASECHK.TRANS64.TRYWAIT P1, [UR4], R3 ;  /* 0x00000003ff0075a7 */ /* 0x0002a20008020144 */
[----:B------:R-:W-:Y:S05]  /*1c30*/  @!P0 BRA `(.L_x_26) ;  /* 0x0000000000048947 */ /* 0x000fea0003800000 */
[----:B------:R-:W-:Y:S01]  /*1c40*/  BPT.TRAP 0x1 ;  /* 0x000000040000795c */ /* 0x000fe20000300000 */
.L_x_26:
[----:B--2---:R-:W-:Y:S05]  /*1c50*/  @P1 BRA `(.L_x_27) ;  /* 0x0000000000081947 */ /* 0x004fea0003800000 */
[----:B------:R-:W2:Y:S02]  /*1c60*/  SYNCS.PHASECHK.TRANS64.TRYWAIT P1, [UR4], R3 ;  /* 0x00000003ff0075a7 */ /* 0x000ea40008020144 */
[----:B--2---:R-:W-:Y:S05]  /*1c70*/  @!P1 BRA `(.L_x_28) ;  /* 0x000000b400889947 */ /* 0x004fea0003800000 */
.L_x_27:
[----:B------:R-:W-:Y:S01]  /*1c80*/  ULEA UR11, UR9, UR44, 0xa ;  /* 0x0000002c090b7291 */ /* 0x000fe2000f8e503f */
[----:B------:R-:W-:Y:S01]  /*1c90*/  WARPGROUP.ARRIVE ;  /* 0x00000000000079c5 */ /* 0x000fe20000000000 */
[----:B------:R-:W-:Y:S01]  /*1ca0*/  ULEA UR12, UR9, UR8, 0xa ;  /* 0x00000008090c7291 */ /* 0x000fe2000f8e503f */
[----:B------:R-:W-:Y:S01]  /*1cb0*/  UMOV UR5, 0x40000040 ;  /* 0x4000004000057882 */ /* 0x000fe20000000000 */
[----:B------:R-:W-:-:S03]  /*1cc0*/  UMOV UR7, 0x40000040 ;  /* 0x4000004000077882 */ /* 0x000fc60000000000 */
[----:B------:R-:W-:Y:S02]  /*1cd0*/  UMOV UR4, UR11 ;  /* 0x0000000b00047c82 */ /* 0x000fe40008000000 */
[----:B------:R-:W-:Y:S02]  /*1ce0*/  UMOV UR6, UR12 ;  /* 0x0000000c00067c82 */ /* 0x000fe40008000000 */
[----:B------:R-:W-:Y:S01]  /*1cf0*/  HGMMA.64x128x16.F32 R24, gdesc[UR4], R24, gsb0 ;  /* 0x01e00000041879f0 */ /* 0x000fe20008000818 */
[----:B------:R-:W-:Y:S02]  /*1d00*/  UIADD3 UR4, UR11, 0x2, URZ ;  /* 0x000000020b047890 */ /* 0x000fe4000fffe03f */
[----:B------:R-:W-:Y:S01]  /*1d10*/  UIADD3 UR6, UR12, 0x2, URZ ;  /* 0x000000020c067890 */ /* 0x000fe2000fffe03f */
[----:B------:R-:W-:Y:S01]  /*1d20*/  UMOV UR5, 0x40000040 ;  /* 0x4000004000057882 */ /* 0x000fe20000000000 */
[----:B------:R-:W-:Y:S01]  /*1d30*/  UMOV UR7, 0x40000040 ;  /* 0x4000004000077882 */ /* 0x000fe20000000000 */
[----:B------:R-:W-:-:S02]  /*1d40*/  WARPGROUP.DEPBAR.LE gsb0, 0x0 ;  /* 0x00008000000079c5 */ /* 0x000fc40000010000 */
        /* <DEDUP_REMOVED lines=18> */
[----:B------:R-:W-:Y:S01]  /*1e70*/  BPT.TRAP 0x1 ;  /* 0x000000040000795c */ /* 0x000fe20000300000 */
.L_x_29:
[----:B------:R-:W-:Y:S01]  /*1e80*/  ULEA UR4, UR10, UR51, 0x3 ;  /* 0x000000330a047291 */ /* 0x000fe2000f8e183f */
[----:B------:R-:W-:-:S03]  /*1e90*/  ISETP.GT.U32.AND P1, PT, R19, 0x1, PT ;  /* 0x000000011300780c */ /* 0x000fc60003f24070 */
[----:B------:R-:W-:-:S04]  /*1ea0*/  UIADD3 UR4, UR4, 0x30, URZ ;  /* 0x0000003004047890 */ /* 0x000fc8000fffe03f */
[----:B------:R-:W-:-:S09]  /*1eb0*/  UPRMT UR4, URZ, 0x654, UR4 ;  /* 0x000006543f047896 */ /* 0x000fd20008000004 */
[----:B------:R-:W-:Y:S01]  /*1ec0*/  SYNCS.ARRIVE.TRANS64.RED.A1T0 RZ, [UR4], RZ ;  /* 0x000000ffffff79a7 */ /* 0x000fe20008100404 */
[----:B------:R-:W-:Y:S05]  /*1ed0*/  @P1 BRA `(.L_x_30) ;  /* 0x0000000000041947 */ /* 0x000fea0003800000 */
[----:B------:R-:W-:Y:S01]  /*1ee0*/  BPT.TRAP 0x1 ;  /* 0x000000040000795c */ /* 0x000fe20000300000 */
.L_x_30:
[----:B------:R-:W-:Y:S01]  /*1ef0*/  UIADD3 UR9, UR9, 0x1, URZ ;  /* 0x0000000109097890 */ /* 0x000fe2000fffe03f */
[C---:B------:R-:W-:Y:S01]  /*1f00*/  ISETP.GT.AND P1, PT, R0.reuse, 0x1, PT ;  /* 0x000000010000780c */ /* 0x040fe20003f24270 */
[----:B------:R-:W-:Y:S01]  /*1f10*/  UIADD3 UR10, UR10, 0x1, URZ ;  /* 0x000000010a0a7890 */ /* 0x000fe2000fffe03f */
[----:B------:R-:W-:Y:S01]  /*1f20*/  VIADD R0, R0, 0xffffffff ;  /* 0xffffffff00007836 */ /* 0x000fe20000000000 */
[----:B------:R-:W-:Y:S02]  /*1f30*/  UISETP.NE.AND UP0, UPT, UR9, 0x6, UPT ;  /* 0x000000060900788c */ /* 0x000fe4000bf05270 */
[----:B------:R-:W-:Y:S02]  /*1f40*/  UISETP.NE.AND UP1, UPT, UR10, 0x6, UPT ;  /* 0x000000060a00788c */ /* 0x000fe4000bf25270 */
[----:B------:R-:W-:Y:S02]  /*1f50*/  USEL UR4, URZ, 0x1, UP0 ;  /* 0x000000013f047887 */ /* 0x000fe40008000000 */
[----:B------:R-:W-:-:S02]  /*1f60*/  USEL UR9, UR9, URZ, UP0 ;  /* 0x0000003f09097287 */ /* 0x000fc40008000000 */
[----:B------:R-:W-:Y:S02]  /*1f70*/  USEL UR10, UR10, URZ, UP1 ;  /* 0x0000003f0a0a7287 */ /* 0x000fe40008800000 */
[----:B------:R-:W-:Y:S01]  /*1f80*/  LOP3.LUT R5, R5, UR4, RZ, 0x3c, !PT ;  /* 0x0000000405057c12 */ /* 0x000fe2000f8e3cff */
[----:B------:R-:W-:Y:S09]  /*1f90*/  @P1 BRA `(.L_x_31) ;  /* 0xfffffffc00101947 */ /* 0x000ff2000383ffff */
.L_x_24:
[----:B-12---:R-:W1:Y:S02]  /*1fa0*/  LDC R0, c[0x0][0x28c] ;  /* 0x0000a300ff007b82 */ /* 0x006e640000000800 */
[----:B-1----:R-:W-:-:S13]  /*1fb0*/  ISETP.GE.AND P1, PT, R0, 0x1, PT ;  /* 0x000000010000780c */ /* 0x002fda0003f26270 */
[----:B------:R-:W-:Y:S05]  /*1fc0*/  @!P1 BRA `(.L_x_32) ;  /* 0x0000000000349947 */ /* 0x000fea0003800000 */
[----:B------:R-:W-:Y:S05]  /*1fd0*/  @!P0 BRA `(.L_x_33) ;  /* 0x0000000000048947 */ /* 0x000fea0003800000 */
[----:B------:R-:W-:Y:S01]  /*1fe0*/  BPT.TRAP 0x1 ;  /* 0x000000040000795c */ /* 0x000fe20000300000 */
.L_x_33:
[----:B------:R-:W-:Y:S01]  /*1ff0*/  UIADD3 UR6, UR49, UR43, URZ ;  /* 0x0000002b31067290 */ /* 0x000fe2000fffe03f */
[----:B------:R-:W-:-:S03]  /*2000*/  ISETP.GT.U32.AND P0, PT, R19, 0x1, PT ;  /* 0x000000011300780c */ /* 0x000fc60003f04070 */
[----:B------:R-:W-:-:S04]  /*2010*/  UIMAD.WIDE.U32 UR4, UR6, -0x55555555, URZ ;  /* 0xaaaaaaab060478a5 */ /* 0x000fc8000f8e003f */
[----:B------:R-:W-:-:S04]  /*2020*/  USHF.R.U32.HI UR4, URZ, 0x2, UR5 ;  /* 0x000000023f047899 */ /* 0x000fc80008011605 */
[----:B------:R-:W-:-:S04]  /*2030*/  UIMAD UR6, UR4, -0x6, UR6 ;  /* 0xfffffffa040678a4 */ /* 0x000fc8000f8e0206 */
[----:B------:R-:W-:-:S04]  /*2040*/  ULEA UR6, UR6, UR51, 0x3 ;  /* 0x0000003306067291 */ /* 0x000fc8000f8e183f */
[----:B------:R-:W-:-:S04]  /*2050*/  UIADD3 UR6, UR6, 0x30, URZ ;  /* 0x0000003006067890 */ /* 0x000fc8000fffe03f */
[----:B------:R-:W-:-:S09]  /*2060*/  UPRMT UR6, URZ, 0x654, UR6 ;  /* 0x000006543f067896 */ /* 0x000fd20008000006 */
[----:B------:R-:W-:Y:S01]  /*2070*/  SYNCS.ARRIVE.TRANS64.RED.A1T0 RZ, [UR6], RZ ;  /* 0x000000ffffff79a7 */ /* 0x000fe20008100406 */
[----:B------:R-:W-:Y:S05]  /*2080*/  @P0 BRA `(.L_x_32) ;  /* 0x0000000000040947 */ /* 0x000fea0003800000 */
[----:B------:R-:W-:Y:S01]  /*2090*/  BPT.TRAP 0x1 ;  /* 0x000000040000795c */ /* 0x000fe20000300000 */
.L_x_32:
[----:B------:R-:W-:Y:S01]  /*20a0*/  UIADD3 UR6, UR51, 0x200, URZ ;  /* 0x0000020033067890 */ /* 0x000fe2000fffe03f */
[----:B------:R-:W-:Y:S01]  /*20b0*/  R2UR UR46, R22 ;  /* 0x00000000162e72ca */ /* 0x000fe200000e0000 */
[----:B------:R-:W-:Y:S01]  /*20c0*/  UIADD3 UR43, UR48, UR43, URZ ;  /* 0x0000002b302b7290 */ /* 0x000fe2000fffe03f */
[----:B------:R-:W-:Y:S01]  /*20d0*/  R2UR UR45, R23 ;  /* 0x00000000172d72ca */ /* 0x000fe200000e0000 */
[----:B------:R-:W-:Y:S02]  /*20e0*/  UISETP.GE.U32.AND UP1, UPT, UR48, 0x6, UPT ;  /* 0x000000063000788c */ /* 0x000fe4000bf26070 */
[----:B------:R-:W-:Y:S02]  /*20f0*/  ULOP3.LUT UP2, URZ, UR6, 0x1bf, URZ, 0xc0, !UPT ;  /* 0x000001bf063f7892 */ /* 0x000fe4000f84c03f */
[----:B------:R-:W-:-:S04]  /*2100*/  UISETP.GT.U32.AND UP0, UPT, UR43, 0x5, UPT ;  /* 0x000000052b00788c */ /* 0x000fc8000bf04070 */
[----:B------:R-:W-:Y:S01]  /*2110*/  UISETP.LT.U32.AND UP0, UPT, UR48, 0x6, UP0 ;  /* 0x000000063000788c */ /* 0x000fe20008701070 */
[----:B------:R-:W-:Y:S01]  /*2120*/  PLOP3.LUT P0, PT, PT, PT, UP2, 0x80, 0x0 ;  /* 0x000000000000781c */ /* 0x000fe20003f0f028 */
[----:B------:R-:W-:Y:S02]  /*2130*/  USHF.L.U32 UR46, UR46, 0x7, URZ ;  /* 0x000000072e2e7899 */ /* 0x000fe4000800063f */
[----:B------:R-:W-:Y:S02]  /*2140*/  @UP1 UIMAD.WIDE.U32 UR4, UR43, -0x55555555, URZ ;  /* 0xaaaaaaab2b0418a5 */ /* 0x000fe4000f8e003f */
[----:B------:R-:W-:Y:S02]  /*2150*/  USEL UR6, URZ, 0x1, !UP0 ;  /* 0x000000013f067887 */ /* 0x000fe4000c000000 */
[----:B------:R-:W-:Y:S02]  /*2160*/  @UP1 USHF.R.U32.HI UR4, URZ, 0x2, UR5 ;  /* 0x000000023f041899 */ /* 0x000fe40008011605 */
[----:B------:R-:W-:-:S02]  /*2170*/  ULOP3.LUT UR42, UR42, UR6, URZ, 0x3c, !UPT ;  /* 0x000000062a2a7292 */ /* 0x000fc4000f8e3c3f */
[----:B------:R-:W-:Y:S02]  /*2180*/  USHF.L.U32 UR45, UR45, 0x7, URZ ;  /* 0x000000072d2d7899 */ /* 0x000fe4000800063f */
[----:B------:R-:W-:Y:S01]  /*2190*/  @UP1 ULOP3.LUT UR42, UR42, 0x1, UR4, 0x78, !UPT ;  /* 0x000000012a2a1892 */ /* 0x000fe2000f8e7804 */
[----:B------:R-:W-:Y:S11]  /*21a0*/  @!P0 BRA `(.L_x_34) ;  /* 0x00000000007c8947 */ /* 0x000ff60003800000 */
        /* <DEDUP_REMOVED lines=16> */
.L_x_35:
[----:B------:R-:W1:Y:S01]  /*22b0*/  LDC.64 R22, c[0x4][R22] ;  /* 0x0100000016167b82 */ /* 0x000e620000000a00 */
[----:B------:R-:W-:Y:S01]  /*22c0*/  ULDC.64 UR4, c[0x4][0x80] ;  /* 0x0100200000047ab9 */ /* 0x000fe20000000a00 */
[----:B------:R-:W-:Y:S01]  /*22d0*/  ULDC.64 UR6, c[0x4][0x10] ;  /* 0x0100040000067ab9 */ /* 0x000fe20000000a00 */
[----:B------:R-:W-:Y:S01]  /*22e0*/  MOV R4, UR4 ;  /* 0x0000000400047c02 */ /* 0x000fe20008000f00 */
[----:B------:R-:W-:Y:S01]  /*22f0*/  IMAD.U32 R11, RZ, RZ, UR7 ;  /* 0x00000007ff0b7e24 */ /* 0x000fe2000f8e00ff */
[----:B------:R-:W-:Y:S01]  /*2300*/  MOV R5, UR5 ;  /* 0x0000000500057c02 */ /* 0x000fe20008000f00 */
[----:B------:R-:W-:Y:S01]  /*2310*/  ULDC.64 UR4, c[0x4][0x88] ;  /* 0x0100220000047ab9 */ /* 0x000fe20000000a00 */
[----:B------:R-:W-:Y:S01]  /*2320*/  MOV R10, UR6 ;  /* 0x00000006000a7c02 */ /* 0x000fe20008000f00 */
[----:B------:R-:W-:Y:S01]  /*2330*/  IMAD.U32 R6, RZ, RZ, UR4 ;  /* 0x00000004ff067e24 */ /* 0x000fe2000f8e00ff */
[----:B------:R-:W-:Y:S01]  /*2340*/  MOV R7, UR5 ;  /* 0x0000000500077c02 */ /* 0x000fe20008000f00 */
[----:B------:R-:W-:Y:S01]  /*2350*/  IMAD.MOV.U32 R13, RZ, RZ, RZ ;  /* 0x000000ffff0d7224 */ /* 0x000fe200078e00ff */
[----:B------:R-:W-:-:S02]  /*2360*/  MOV R8, 0x70 ;  /* 0x0000007000087802 */ /* 0x000fc40000000f00 */
[----:B------:R-:W-:-:S07]  /*2370*/  MOV R12, 0x1 ;  /* 0x00000001000c7802 */ /* 0x000fce0000000f00 */
[----:B------:R-:W-:-:S07]  /*2380*/  LEPC R20, `(.L_x_34) ;  /* 0x000000001014794e */ /* 0x000fce0000000000 */
[----:B-1----:R-:W-:Y:S05]  /*2390*/  CALL.ABS.NOINC R22 ;  /* 0x0000000016007343 */ /* 0x002fea0003c00000 */
.L_x_34:
[----:B------:R-:W1:Y:S02]  /*23a0*/  LDC.64 R8, c[0x0][0x590] ;  /* 0x00016400ff087b82 */ /* 0x000e640000000a00 */
[----:B-1----:R-:W-:-:S04]  /*23b0*/  ISETP.NE.U32.AND P2, PT, R8, RZ, PT ;  /* 0x000000ff0800720c */ /* 0x002fc80003f45070 */
[----:B------:R-:W-:-:S13]  /*23c0*/  ISETP.NE.AND.EX P2, PT, R9, RZ, PT, P2 ;  /* 0x000000ff0900720c */ /* 0x000fda0003f45320 */
[----:B------:R-:W-:Y:S05]  /*23d0*/  @!P2 BRA `(.L_x_36) ;  /* 0x000000000034a947 */ /* 0x000fea0003800000 */
[----:B------:R-:W-:Y:S02]  /*23e0*/  ULDC.64 UR4, c[0x0][0x588] ;  /* 0x0001620000047ab9 */ /* 0x000fe40000000a00 */
[----:B------:R-:W-:-:S04]  /*23f0*/  ISETP.NE.U32.AND P0, PT, RZ, UR4, PT ;  /* 0x00000004ff007c0c */ /* 0x000fc8000bf05070 */
[----:B------:R-:W-:-:S13]  /*2400*/  ISETP.NE.AND.EX P0, PT, RZ, UR5, PT, P0 ;  /* 0x00000005ff007c0c */ /* 0x000fda000bf05300 */
[----:B------:R-:W-:Y:S05]  /*2410*/  @!P0 BRA `(.L_x_37) ;  /* 0x0000000000188947 */ /* 0x000fea0003800000 */
[----:B------:R-:W1:Y:S01]  /*2420*/  LDC.64 R4, c[0x0][0x588] ;  /* 0x00016200ff047b82 */ /* 0x000e620000000a00 */
[----:B------:R-:W-:-:S04]  /*2430*/  IMAD R3, R8, UR47, RZ ;  /* 0x0000002f08037c24 */ /* 0x000fc8000f8e02ff */
[----:B-1----:R-:W-:-:S05]  /*2440*/  IMAD.WIDE R4, R3, 0x4, R4 ;  /* 0x0000000403047825 */ /* 0x002fca00078e0204 */
[----:B-----5:R1:W5:Y:S01]  /*2450*/  LDG.E R89, desc[UR52][R4.64] ;  /* 0x0000003404597981 */ /* 0x020362000c1e1900 */
[----:B------:R-:W-:Y:S01]  /*2460*/  MOV R88, 0x1 ;  /* 0x0000000100587802 */ /* 0x000fe20000000f00 */
[----:B------:R-:W-:Y:S06]  /*2470*/  BRA `(.L_x_36) ;  /* 0x00000000000c7947 */ /* 0x000fec0003800000 */
.L_x_37:
[----:B------:R-:W-:Y:S01]  /*2480*/  ULDC UR4, c[0x0][0x580] ;  /* 0x0001600000047ab9 */ /* 0x000fe20000000800 */
[----:B------:R-:W-:Y:S01]  /*2490*/  MOV R88, 0x1 ;  /* 0x0000000100587802 */ /* 0x000fe20000000f00 */
[----:B-----5:R-:W-:-:S07]  /*24a0*/  IMAD.U32 R89, RZ, RZ, UR4 ;  /* 0x00000004ff597e24 */ /* 0x020fce000f8e00ff */
.L_x_36:
[----:B------:R-:W2:Y:S02]  /*24b0*/  LDC.64 R6, c[0x0][0x5b0] ;  /* 0x00016c00ff067b82 */ /* 0x000ea40000000a00 */
[----:B--2---:R-:W-:-:S04]  /*24c0*/  ISETP.NE.U32.AND P0, PT, R6, RZ, PT ;  /* 0x000000ff0600720c */ /* 0x004fc80003f05070 */
[----:B------:R-:W-:-:S13]  /*24d0*/  ISETP.NE.AND.EX P0, PT, R7, RZ, PT, P0 ;  /* 0x000000ff0700720c */ /* 0x000fda0003f05300 */
[----:B------:R-:W-:Y:S05]  /*24e0*/  @!P0 BRA `(.L_x_38) ;  /* 0x00000000002c8947 */ /* 0x000fea0003800000 */
[----:B------:R-:W-:Y:S02]  /*24f0*/  ULDC.64 UR4, c[0x0][0x5a8] ;  /* 0x00016a0000047ab9 */ /* 0x000fe40000000a00 */
[----:B------:R-:W-:-:S04]  /*2500*/  ISETP.NE.U32.AND P0, PT, RZ, UR4, PT ;  /* 0x00000004ff007c0c */ /* 0x000fc8000bf05070 */
[----:B------:R-:W-:-:S13]  /*2510*/  ISETP.NE.AND.EX P0, PT, RZ, UR5, PT, P0 ;  /* 0x00000005ff007c0c */ /* 0x000fda000bf05300 */
[----:B------:R-:W-:Y:S05]  /*2520*/  @!P0 BRA `(.L_x_39) ;  /* 0x0000000000148947 */ /* 0x000fea0003800000 */
[----:B-1----:R-:W1:Y:S01]  /*2530*/  LDC.64 R4, c[0x0][0x5a8] ;  /* 0x00016a00ff047b82 */ /* 0x002e620000000a00 */
[----:B------:R-:W-:-:S04]  /*2540*/  IMAD R3, R6, UR47, RZ ;  /* 0x0000002f06037c24 */ /* 0x000fc8000f8e02ff */
[----:B-1----:R-:W-:-:S05]  /*2550*/  IMAD.WIDE R4, R3, 0x4, R4 ;  /* 0x0000000403047825 */ /* 0x002fca00078e0204 */
[----:B-----5:R2:W5:Y:S01]  /*2560*/  LDG.E R90, desc[UR52][R4.64] ;  /* 0x00000034045a7981 */ /* 0x020562000c1e1900 */
[----:B------:R-:W-:Y:S05]  /*2570*/  BRA `(.L_x_38) ;  /* 0x0000000000087947 */ /* 0x000fea0003800000 */
.L_x_39:
[----:B------:R-:W-:Y:S02]  /*2580*/  ULDC UR4, c[0x0][0x5a0] ;  /* 0x0001680000047ab9 */ /* 0x000fe40000000800 */
[----:B-----5:R-:W-:-:S07]  /*2590*/  MOV R90, UR4 ;  /* 0x00000004005a7c02 */ /* 0x020fce0008000f00 */
.L_x_38:
[----:B------:R-:W-:Y:S01]  /*25a0*/  ULDC.64 UR4, c[0x0][0x588] ;  /* 0x0001620000047ab9 */ /* 0x000fe20000000a00 */
[----:B------:R-:W-:Y:S01]  /*25b0*/  ISETP.NE.U32.AND P3, PT, R8, RZ, PT ;  /* 0x000000ff0800720c */ /* 0x000fe20003f65070 */
[----:B------:R-:W-:Y:S02]  /*25c0*/  UISETP.NE.U32.AND UP0, UPT, UR4, URZ, UPT ;  /* 0x0000003f0400728c */ /* 0x000fe4000bf05070 */
[----:B------:R-:W-:Y:S02]  /*25d0*/  ISETP.NE.U32.AND P4, PT, RZ, UR4, PT ;  /* 0x00000004ff007c0c */ /* 0x000fe4000bf85070 */
[----:B------:R-:W-:Y:S01]  /*25e0*/  ISETP.NE.AND.EX P3, PT, R9, RZ, PT, P3 ;  /* 0x000000ff0900720c */ /* 0x000fe20003f65330 */
[----:B------:R-:W-:Y:S02]  /*25f0*/  UISETP.NE.AND.EX UP0, UPT, UR5, URZ, UPT, UP0 ;  /* 0x0000003f0500728c */ /* 0x000fe4000bf05300 */
[----:B------:R-:W-:Y:S02]  /*2600*/  ISETP.NE.AND.EX P4, PT, RZ, UR5, PT, P4 ;  /* 0x00000005ff007c0c */ /* 0x000fe4000bf85340 */
[----:B------:R-:W-:-:S02]  /*2610*/  PLOP3.LUT P0, PT, PT, PT, PT, 0x8, 0x0 ;  /* 0x000000000000781c */ /* 0x000fc40003f0e170 */
[----:B------:R-:W-:-:S04]  /*2620*/  PLOP3.LUT P1, PT, PT, PT, UP0, 0x80, 0x0 ;  /* 0x000000000000781c */ /* 0x000fc80003f2f008 */
[----:B------:R-:W-:-:S05]  /*2630*/  PLOP3.LUT P1, PT, P1, PT, PT, 0x8, 0x0 ;  /* 0x000000000000781c */ /* 0x000fca0000f2e170 */
[----:B------:R-:W-:Y:S08]  /*2640*/  @P4 BRA P3, `(.L_x_40) ;  /* 0x0000000000244947 */ /* 0x000ff00001800000 */
[----:B------:R-:W-:Y:S04]  /*2650*/  BSSY B0, `(.L_x_40) ;  /* 0x0000008000007945 */ /* 0x000fe80003800000 */
[----:B------:R-:W-:Y:S05]  /*2660*/  @!P2 BRA `(.L_x_41) ;  /* 0x000000000014a947 */ /* 0x000fea0003800000 */
[----:B------:R-:W-:Y:S02]  /*2670*/  LOP3.LUT P3, RZ, R88, 0xff, RZ, 0xc0, !PT ;  /* 0x000000ff58ff7812 */ /* 0x000fe4000786c0ff */
[----:B------:R-:W-:-:S11]  /*2680*/  PLOP3.LUT P0, PT, P1, PT, PT, 0x80, 0x0 ;  /* 0x000000000000781c */ /* 0x000fd60000f0f070 */
[----:B------:R-:W-:Y:S05]  /*2690*/  @!P3 BRA `(.L_x_42) ;  /* 0x00000000000cb947 */ /* 0x000fea0003800000 */
[----:B-----5:R-:W-:Y:S01]  /*26a0*/  FSETP.EQ.AND P0, PT, R89, RZ, PT ;  /* 0x000000ff5900720b */ /* 0x020fe20003f02000 */
[----:B------:R-:W-:-:S12]  /*26b0*/  BRA `(.L_x_42) ;  /* 0x0000000000047947 */ /* 0x000fd80003800000 */
.L_x_41:
[----:B-----5:R-:W-:-:S13]  /*26c0*/  FSETP.EQ.AND P0, PT, R89, RZ, PT ;  /* 0x000000ff5900720b */ /* 0x020fda0003f02000 */
.L_x_42:
[----:B------:R-:W-:Y:S05]  /*26d0*/  BSYNC B0 ;  /* 0x0000000000007941 */ /* 0x000fea0003800000 */
.L_x_40:
[----:B------:R-:W-:Y:S04]  /*26e0*/  BSSY B0, `(.L_x_43) ;  /* 0x0000007000007945 */ /* 0x000fe80003800000 */
[----:B------:R-:W-:Y:S05]  /*26f0*/  @!P2 BRA `(.L_x_44) ;  /* 0x000000000010a947 */ /* 0x000fea0003800000 */
[----:B------:R-:W-:-:S13]  /*2700*/  LOP3.LUT P2, RZ, R88, 0xff, RZ, 0xc0, !PT ;  /* 0x000000ff58ff7812 */ /* 0x000fda000784c0ff */
[----:B------:R-:W-:Y:S05]  /*2710*/  @!P2 BRA `(.L_x_45) ;  /* 0x00000000000ca947 */ /* 0x000fea0003800000 */
[----:B-----5:R-:W-:Y:S01]  /*2720*/  FSETP.EQ.AND P1, PT, R89, RZ, PT ;  /* 0x000000ff5900720b */ /* 0x020fe20003f22000 */
[----:B------:R-:W-:-:S12]  /*2730*/  BRA `(.L_x_45) ;  /* 0x0000000000047947 */ /* 0x000fd80003800000 */
.L_x_44:
[----:B-----5:R-:W-:-:S13]  /*2740*/  FSETP.EQ.AND P1, PT, R89, RZ, PT ;  /* 0x000000ff5900720b */ /* 0x020fda0003f22000 */
.L_x_45:
[----:B------:R-:W-:Y:S05]  /*2750*/  BSYNC B0 ;  /* 0x0000000000007941 */ /* 0x000fea0003800000 */
.L_x_43:
[----:B------:R-:W-:Y:S01]  /*2760*/  BSSY B0, `(.L_x_46) ;  /* 0x000001b000007945 */ /* 0x000fe20003800000 */
[----:B------:R-:W-:Y:S02]  /*2770*/  LOP3.LUT R93, R93, 0x1, RZ, 0x3c, !PT ;  /* 0x000000015d5d7812 */ /* 0x000fe400078e3cff */
[----:B------:R-:W-:Y:S02]  /*2780*/  CS2R R6, SRZ ;  /* 0x0000000000067805 */ /* 0x000fe4000001ff00 */
[----:B------:R-:W-:Y:S02]  /*2790*/  MOV R12, RZ ;  /* 0x000000ff000c7202 */ /* 0x000fe40000000f00 */
[----:B-12---:R-:W-:Y:S02]  /*27a0*/  CS2R R4, SRZ ;  /* 0x0000000000047805 */ /* 0x006fe4000001ff00 */
[----:B------:R-:W-:Y:S02]  /*27b0*/  CS2R R10, SRZ ;  /* 0x00000000000a7805 */ /* 0x000fe4000001ff00 */
[----:B------:R-:W-:Y:S01]  /*27c0*/  CS2R R8, SRZ ;  /* 0x0000000000087805 */ /* 0x000fe2000001ff00 */
[----:B------:R-:W-:Y:S06]  /*27d0*/  @P0 BRA `(.L_x_47) ;  /* 0x00000000004c0947 */ /* 0x000fec0003800000 */
[----:B------:R-:W-:-:S13]  /*27e0*/  ISETP.NE.AND P2, PT, R99, 0x3, PT ;  /* 0x000000036300780c */ /* 0x000fda0003f45270 */
[----:B------:R-:W-:Y:S05]  /*27f0*/  @!P2 BRA `(.L_x_48) ;  /* 0x000000000004a947 */ /* 0x000fea0003800000 */
[----:B------:R-:W-:Y:S01]  /*2800*/  BPT.TRAP 0x1 ;  /* 0x000000040000795c */ /* 0x000fe20000300000 */
.L_x_48:
[----:B------:R-:W-:Y:S01]  /*2810*/  SHF.L.U32 R3, R93, 0x1f, RZ ;  /* 0x0000001f5d037819 */ /* 0x000fe200000006ff */
[----:B------:R-:W-:Y:S01]  /*2820*/  BSSY B1, `(.L_x_49) ;  /* 0x0000005000017945 */ /* 0x000fe20003800000 */
[----:B------:R-:W-:Y:S01]  /*2830*/  @!P1 LEA R0, R92, UR51, 0x1 ;  /* 0x000000335c009c11 */ /* 0x000fe2000f8e08ff */
[----:B------:R-:W-:Y:S01]  /*2840*/  IMAD.MOV.U32 R11, RZ, RZ, RZ ;  /* 0x000000ffff0b7224 */ /* 0x000fe200078e00ff */
[----:B------:R-:W1:Y:S02]  /*2850*/  SYNCS.PHASECHK.TRANS64.TRYWAIT P2, [UR51+0x60], R3 ;  /* 0x00006003ff0075a7 */ /* 0x000e640008040173 */
[----:B-1----:R-:W-:Y:S05]  /*2860*/  @!P2 BRA `(.L_x_50) ;  /* 0x000000a800a4a947 */ /* 0x002fea0003800000 */
.L_x_355:
[----:B------:R-:W-:Y:S05]  /*2870*/  BSYNC B1 ;  /* 0x0000000000017941 */ /* 0x000fea0003800000 */
.L_x_49:
[----:B------:R-:W-:Y:S02]  /*2880*/  MOV R10, RZ ;  /* 0x000000ff000a7202 */ /* 0x000fe40000000f00 */
[----:B------:R-:W-:Y:S02]  /*2890*/  CS2R R8, SRZ ;  /* 0x0000000000087805 */ /* 0x000fe4000001ff00 */
[----:B------:R-:W-:Y:S02]  /*28a0*/  MOV R6, RZ ;  /* 0x000000ff00067202 */ /* 0x000fe40000000f00 */
[----:B-1----:R-:W-:Y:S01]  /*28b0*/  CS2R R4, SRZ ;  /* 0x0000000000047805 */ /* 0x002fe2000001ff00 */
[----:B------:R-:W-:Y:S01]  /*28c0*/  @!P1 IMAD R3, R95, 0x2, R0 ;  /* 0x000000025f039824 */ /* 0x000fe200078e0200 */
[----:B------:R-:W-:Y:S05]  /*28d0*/  @!P1 WARPSYNC.ALL ;  /* 0x0000000000009948 */ /* 0x000fea0003800000 */
[----:B------:R1:W2:Y:S01]  /*28e0*/  @!P1 LDSM.16.M88.4 R8, [R0+0x200] ;  /* 0x000200000008983b */ /* 0x0002a20000000200 */
[----:B------:R-:W-:-:S03]  /*28f0*/  MOV R12, 0x1 ;  /* 0x00000001000c7802 */ /* 0x000fc60000000f00 */
[----:B------:R1:W3:Y:S04]  /*2900*/  @!P1 LDSM.16.M88.4 R4, [R3+0x200] ;  /* 0x000200000304983b */ /* 0x0002e80000000200 */
.L_x_47:
[----:B------:R-:W-:Y:S05]  /*2910*/  BSYNC B0 ;  /* 0x0000000000007941 */ /* 0x000fea0003800000 */
.L_x_46:
[--C-:B-12---:R-:W-:Y:S02]  /*2920*/  HADD2.F32 R0, -RZ, R8.reuse.H0_H0 ;  /* 0x20000008ff007230 */ /* 0x106fe40000004100 */
[C---:B-----5:R-:W-:Y:S01]  /*2930*/  FMUL R24, R90.reuse, R24 ;  /* 0x000000185a187220 */ /* 0x060fe20000400000 */
[----:B------:R-:W-:Y:S01]  /*2940*/  MOV R111, 0x3bbb989d ;  /* 0x3bbb989d006f7802 */ /* 0x000fe20000000f00 */
[----:B------:R-:W-:Y:S02]  /*2950*/  HADD2.F32 R14, -RZ, R8.H1_H1 ;  /* 0x30000008ff0e7230 */ /* 0x000fe40000004100 */
[C---:B------:R-:W-:Y:S01]  /*2960*/  FMUL R25, R90.reuse, R25 ;  /* 0x000000195a197220 */ /* 0x040fe20000400000 */
[C---:B------:R-:W-:Y:S01]  /*2970*/  FFMA R24, R89.reuse, R0, R24 ;  /* 0x0000000059187223 */ /* 0x040fe20000000018 */
[----:B------:R-:W-:Y:S02]  /*2980*/  IMAD.MOV.U32 R112, RZ, RZ, 0x437c0000 ;  /* 0x437c0000ff707424 */ /* 0x000fe400078e00ff */
[----:B------:R-:W-:Y:S01]  /*2990*/  FMUL R3, R90, R26 ;  /* 0x0000001a5a037220 */ /* 0x000fe20000400000 */
[----:B------:R-:W-:Y:S01]  /*29a0*/  FFMA R25, R89, R14, R25 ;  /* 0x0000000e59197223 */ /* 0x000fe20000000019 */
[----:B------:R-:W-:Y:S01]  /*29b0*/  FFMA.SAT R15, -R24, R111, 0.5 ;  /* 0x3f000000180f7423 */ /* 0x000fe2000000216f */
[----:B------:R-:W-:-:S02]  /*29c0*/  HADD2.F32 R22, -RZ, R9.H1_H1 ;  /* 0x30000009ff167230 */ /* 0x000fc40000004100 */
[C---:B------:R-:W-:Y:S01]  /*29d0*/  FMUL R27, R90.reuse, R27 ;  /* 0x0000001b5a1b7220 */ /* 0x040fe20000400000 */
[----:B------:R-:W-:Y:S02]  /*29e0*/  HADD2.F32 R20, -RZ, R9.H0_H0 ;  /* 0x20000009ff147230 */ /* 0x000fe40000004100 */
[----:B------:R-:W-:Y:S01]  /*29f0*/  FFMA.RM R21, R15, R112, 12582913 ;  /* 0x4b4000010f157423 */ /* 0x000fe20000004070 */
[----:B------:R-:W-:Y:S01]  /*2a00*/  FFMA.SAT R26, -R25, R111, 0.5 ;  /* 0x3f000000191a7423 */ /* 0x000fe2000000216f */
[--C-:B------:R-:W-:Y:S02]  /*2a10*/  HADD2.F32 R14, -RZ, R10.reuse.H1_H1 ;  /* 0x3000000aff0e7230 */ /* 0x100fe40000004100 */
[----:B------:R-:W-:Y:S01]  /*2a20*/  FMUL R29, R90, R29 ;  /* 0x0000001d5a1d7220 */ /* 0x000fe20000400000 */
[----:B------:R-:W-:Y:S01]  /*2a30*/  FFMA R22, R89, R22, R27 ;  /* 0x0000001659167223 */ /* 0x000fe2000000001b */
[----:B------:R-:W-:Y:S01]  /*2a40*/  FADD R23, R21, -12583039 ;  /* 0xcb40007f15177421 */ /* 0x000fe20000000000 */
[----:B------:R-:W-:Y:S01]  /*2a50*/  FFMA R3, R89, R20, R3 ;  /* 0x0000001459037223 */ /* 0x000fe20000000003 */
[----:B------:R-:W-:-:S02]  /*2a60*/  HADD2.F32 R0, -RZ, R10.H0_H0 ;  /* 0x2000000aff007230 */ /* 0x000fc40000004100 */
[----:B------:R-:W-:Y:S01]  /*2a70*/  FFMA.RM R27, R26, R112, 12582913 ;  /* 0x4b4000011a1b7423 */ /* 0x000fe20000004070 */
[C---:B------:R-:W-:Y:S01]  /*2a80*/  FMUL R28, R90.reuse, R28 ;  /* 0x0000001c5a1c7220 */ /* 0x040fe20000400000 */
[--C-:B------:R-:W-:Y:S02]  /*2a90*/  HADD2.F32 R20, -RZ, R11.reuse.H0_H0 ;  /* 0x2000000bff147230 */ /* 0x100fe40000004100 */
[----:B------:R-:W-:Y:S01]  /*2aa0*/  FMUL R13, R90, R30 ;  /* 0x0000001e5a0d7220 */ /* 0x000fe20000400000 */
[----:B------:R-:W-:Y:S01]  /*2ab0*/  FFMA R29, R89, R14, R29 ;  /* 0x0000000e591d7223 */ /* 0x000fe2000000001d */
[--C-:B---3--:R-:W-:Y:S02]  /*2ac0*/  HADD2.F32 R14, -RZ, R4.reuse.H0_H0 ;  /* 0x20000004ff0e7230 */ /* 0x108fe40000004100 */
[----:B------:R-:W-:Y:S01]  /*2ad0*/  FFMA R23, -R24, 1.4426950216293334961, -R23 ;  /* 0x3fb8aa3b18177823 */ /* 0x000fe20000000917 */
[C---:B------:R-:W-:Y:S01]  /*2ae0*/  FMUL R15, R90.reuse, R32 ;  /* 0x000000205a0f7220 */ /* 0x040fe20000400000 */
[----:B------:R-:W-:Y:S01]  /*2af0*/  FADD R30, R27, -12583039 ;  /* 0xcb40007f1b1e7421 */ /* 0x000fe20000000000 */
[C---:B------:R-:W-:Y:S01]  /*2b00*/  FFMA R28, R89.reuse, R0, R28 ;  /* 0x00000000591c7223 */ /* 0x040fe2000000001c */
[C---:B------:R-:W-:Y:S01]  /*2b10*/  FFMA R13, R89.reuse, R20, R13 ;  /* 0x00000014590d7223 */ /* 0x040fe2000000000d */
[----:B------:R-:W-:Y:S01]  /*2b20*/  FMUL R20, R90, R31 ;  /* 0x0000001f5a147220 */ /* 0x000fe20000400000 */
[----:B------:R-:W-:Y:S01]  /*2b30*/  FFMA R23, -R24, 1.925963033500011079e-08, R23 ;  /* 0x32a5706018177823 */ /* 0x000fe20000000117 */
[----:B------:R-:W-:Y:S01]  /*2b40*/  FFMA R14, R89, R14, R15 ;  /* 0x0000000e590e7223 */ /* 0x000fe2000000000f */
[----:B------:R-:W-:Y:S01]  /*2b50*/  FMUL R26, R90, R33 ;  /* 0x000000215a1a7220 */ /* 0x000fe20000400000 */
[----:B------:R-:W-:Y:S01]  /*2b60*/  FFMA R24, -R25, 1.4426950216293334961, -R30 ;  /* 0x3fb8aa3b19187823 */ /* 0x000fe2000000091e */
[-C--:B------:R-:W-:Y:S01]  /*2b70*/  FFMA.SAT R31, -R22, R111.reuse, 0.5 ;  /* 0x3f000000161f7423 */ /* 0x080fe2000000216f */
[-C--:B------:R-:W-:Y:S01]  /*2b80*/  FFMA.SAT R15, -R3, R111.reuse, 0.5 ;  /* 0x3f000000030f7423 */ /* 0x080fe2000000216f */
[----:B------:R-:W-:Y:S01]  /*2b90*/  FFMA.SAT R33, -R28, R111, 0.5 ;  /* 0x3f0000001c217423 */ /* 0x000fe2000000216f */
[----:B------:R-:W-:Y:S01]  /*2ba0*/  FFMA R25, -R25, 1.925963033500011079e-08, R24 ;  /* 0x32a5706019197823 */ /* 0x000fe20000000118 */
[-C--:B------:R-:W-:Y:S01]  /*2bb0*/  FFMA.RM R31, R31, R112.reuse, 12582913 ;  /* 0x4b4000011f1f7423 */ /* 0x080fe20000004070 */
[-C--:B------:R-:W-:Y:S01]  /*2bc0*/  FFMA.RM R15, R15, R112.reuse, 12582913 ;  /* 0x4b4000010f0f7423 */ /* 0x080fe20000004070 */
[----:B------:R-:W-:Y:S01]  /*2bd0*/  FFMA.RM R33, R33, R112, 12582913 ;  /* 0x4b40000121217423 */ /* 0x000fe20000004070 */
[----:B------:R-:W-:Y:S01]  /*2be0*/  HADD2.F32 R0, -RZ, R11.H1_H1 ;  /* 0x3000000bff007230 */ /* 0x000fe20000004100 */
[----:B------:R1:W2:Y:S01]  /*2bf0*/  MUFU.EX2 R30, R23 ;  /* 0x00000017001e7308 */ /* 0x0002a20000000800 */
[----:B------:R-:W-:Y:S01]  /*2c00*/  FADD R24, R15, -12583039 ;  /* 0xcb40007f0f187421 */ /* 0x000fe20000000000 */
[----:B------:R-:W-:Y:S01]  /*2c10*/  FADD R101, R33, -12583039 ;  /* 0xcb40007f21657421 */ /* 0x000fe20000000000 */
[----:B------:R-:W-:Y:S01]  /*2c20*/  FMUL R34, R90, R34 ;  /* 0x000000225a227220 */ /* 0x000fe20000400000 */
[----:B------:R-:W-:Y:S01]  /*2c30*/  FFMA R20, R89, R0, R20 ;  /* 0x0000000059147223 */ /* 0x000fe20000000014 */
[----:B------:R-:W-:-:S02]  /*2c40*/  HADD2.F32 R0, -RZ, R4.H1_H1 ;  /* 0x30000004ff007230 */ /* 0x000fc40000004100 */
[----:B------:R-:W-:Y:S01]  /*2c50*/  FFMA R24, -R3, 1.4426950216293334961, -R24 ;  /* 0x3fb8aa3b03187823 */ /* 0x000fe20000000918 */
[C---:B------:R-:W-:Y:S01]  /*2c60*/  FFMA R101, -R28.reuse, 1.4426950216293334961, -R101 ;  /* 0x3fb8aa3b1c657823 */ /* 0x040fe20000000965 */
[----:B------:R3:W-:Y:S01]  /*2c70*/  MUFU.EX2 R32, R25 ;  /* 0x0000001900207308 */ /* 0x0007e20000000800 */
[----:B-1----:R-:W-:Y:S01]  /*2c80*/  FADD R23, R31, -12583039 ;  /* 0xcb40007f1f177421 */ /* 0x002fe20000000000 */
[----:B------:R-:W-:Y:S01]  /*2c90*/  FFMA R26, R89, R0, R26 ;  /* 0x00000000591a7223 */ /* 0x000fe2000000001a */
[----:B------:R-:W-:Y:S01]  /*2ca0*/  FFMA R3, -R3, 1.925963033500011079e-08, R24 ;  /* 0x32a5706003037823 */ /* 0x000fe20000000118 */
[----:B------:R-:W-:Y:S01]  /*2cb0*/  FFMA R101, -R28, 1.925963033500011079e-08, R101 ;  /* 0x32a570601c657823 */ /* 0x000fe20000000165 */
[C---:B------:R-:W-:Y:S01]  /*2cc0*/  FFMA R23, -R22.reuse, 1.4426950216293334961, -R23 ;  /* 0x3fb8aa3b16177823 */ /* 0x040fe20000000917 */
[--C-:B------:R-:W-:Y:S02]  /*2cd0*/  HADD2.F32 R0, -RZ, R5.reuse.H0_H0 ;  /* 0x20000005ff007230 */ /* 0x100fe40000004100 */
[-C--:B------:R-:W-:Y:S01]  /*2ce0*/  FFMA.SAT R28, -R13, R111.reuse, 0.5 ;  /* 0x3f0000000d1c7423 */ /* 0x080fe2000000216f */
[----:B------:R1:W-:Y:S01]  /*2cf0*/  MUFU.EX2 R102, R3 ;  /* 0x0000000300667308 */ /* 0x0003e20000000800 */
[----:B---3--:R-:W-:Y:S01]  /*2d00*/  FFMA.SAT R25, -R29, R111, 0.5 ;  /* 0x3f0000001d197423 */ /* 0x008fe2000000216f */
[----:B------:R-:W-:Y:S01]  /*2d10*/  FFMA R23, -R22, 1.925963033500011079e-08, R23 ;  /* 0x32a5706016177823 */ /* 0x000fe20000000117 */
[----:B------:R-:W-:Y:S01]  /*2d20*/  FFMA R34, R89, R0, R34 ;  /* 0x0000000059227223 */ /* 0x000fe20000000022 */
[----:B------:R-:W-:-:S02]  /*2d30*/  HADD2.F32 R0, -RZ, R5.H1_H1 ;  /* 0x30000005ff007230 */ /* 0x000fc40000004100 */
[----:B------:R-:W-:Y:S01]  /*2d40*/  FFMA.RM R25, R25, R112, 12582913 ;  /* 0x4b40000119197423 */ /* 0x000fe20000004070 */
[C---:B------:R-:W-:Y:S01]  /*2d50*/  FMUL R24, R90.reuse, R35 ;  /* 0x000000235a187220 */ /* 0x040fe20000400000 */
[----:B------:R-:W-:Y:S01]  /*2d60*/  FMUL R36, R90, R36 ;  /* 0x000000245a247220 */ /* 0x000fe20000400000 */
[----:B------:R-:W-:Y:S01]  /*2d70*/  FFMA.SAT R35, -R20, R111, 0.5 ;  /* 0x3f00000014237423 */ /* 0x000fe2000000216f */
[----:B------:R-:W-:Y:S01]  /*2d80*/  FADD R22, R25, -12583039 ;  /* 0xcb40007f19167421 */ /* 0x000fe20000000000 */
[----:B-1----:R-:W-:Y:S01]  /*2d90*/  FFMA.RM R3, R28, R112, 12582913 ;  /* 0x4b4000011c037423 */ /* 0x002fe20000004070 */
[----:B------:R-:W-:Y:S01]  /*2da0*/  FFMA R24, R89, R0, R24 ;  /* 0x0000000059187223 */ /* 0x000fe20000000018 */
[--C-:B------:R-:W-:Y:S02]  /*2db0*/  HADD2.F32 R0, -RZ, R6.reuse.H0_H0 ;  /* 0x20000006ff007230 */ /* 0x100fe40000004100 */
[----:B------:R-:W-:Y:S01]  /*2dc0*/  FFMA R22, -R29, 1.4426950216293334961, -R22 ;  /* 0x3fb8aa3b1d167823 */ /* 0x000fe20000000916 */
[----:B------:R-:W-:Y:S01]  /*2dd0*/  FADD R106, R3, -12583039 ;  /* 0xcb40007f036a7421 */ /* 0x000fe20000000000 */
[----:B------:R-:W-:Y:S01]  /*2de0*/  FFMA.RM R35, R35, R112, 12582913 ;  /* 0x4b40000123237423 */ /* 0x000fe20000004070 */
[----:B------:R1:W-:Y:S01]  /*2df0*/  MUFU.EX2 R104, R23 ;  /* 0x0000001700687308 */ /* 0x0003e20000000800 */
[----:B------:R-:W-:Y:S01]  /*2e00*/  FFMA R29, -R29, 1.925963033500011079e-08, R22 ;  /* 0x32a570601d1d7823 */ /* 0x000fe20000000116 */
[----:B------:R-:W-:Y:S01]  /*2e10*/  FMUL R22, R90, R37 ;  /* 0x000000255a167220 */ /* 0x000fe20000400000 */
[----:B------:R-:W-:Y:S01]  /*2e20*/  FFMA.SAT R37, -R14, R111, 0.5 ;  /* 0x3f0000000e257423 */ /* 0x000fe2000000216f */
[----:B------:R-:W-:Y:S01]  /*2e30*/  FFMA R108, -R13, 1.4426950216293334961, -R106 ;  /* 0x3fb8aa3b0d6c7823 */ /* 0x000fe2000000096a */
[----:B------:R-:W-:Y:S01]  /*2e40*/  FFMA R36, R89, R0, R36 ;  /* 0x0000000059247223 */ /* 0x000fe20000000024 */
[----:B------:R-:W-:-:S02]  /*2e50*/  HADD2.F32 R0, -RZ, R6.H1_H1 ;  /* 0x30000006ff007230 */ /* 0x000fc40000004100 */
[----:B------:R-:W-:Y:S01]  /*2e60*/  FFMA.RM R37, R37, R112, 12582913 ;  /* 0x4b40000125257423 */ /* 0x000fe20000004070 */
[----:B------:R-:W-:Y:S01]  /*2e70*/  FFMA R108, -R13, 1.925963033500011079e-08, R108 ;  /* 0x32a570600d6c7823 */ /* 0x000fe2000000016c */
[----:B-1----:R-:W-:Y:S01]  /*2e80*/  FADD R23, R35, -12583039 ;  /* 0xcb40007f23177421 */ /* 0x002fe20000000000 */
[----:B------:R-:W-:Y:S01]  /*2e90*/  FMUL R38, R90, R38 ;  /* 0x000000265a267220 */ /* 0x000fe20000400000 */
[----:B------:R-:W-:Y:S01]  /*2ea0*/  FADD R13, R37, -12583039 ;  /* 0xcb40007f250d7421 */ /* 0x000fe20000000000 */
[----:B------:R-:W-:Y:S01]  /*2eb0*/  FFMA R22, R89, R0, R22 ;  /* 0x0000000059167223 */ /* 0x000fe20000000016 */
[--C-:B------:R-:W-:Y:S02]  /*2ec0*/  HADD2.F32 R0, -RZ, R7.reuse.H0_H0 ;  /* 0x20000007ff007230 */ /* 0x100fe40000004100 */
[----:B------:R-:W-:Y:S01]  /*2ed0*/  FFMA R23, -R20, 1.4426950216293334961, -R23 ;  /* 0x3fb8aa3b14177823 */ /* 0x000fe20000000917 */
[----:B------:R-:W-:Y:S01]  /*2ee0*/  FFMA R13, -R14, 1.4426950216293334961, -R13 ;  /* 0x3fb8aa3b0e0d7823 */ /* 0x000fe2000000090d */
[----:B------:R1:W-:Y:S01]  /*2ef0*/  MUFU.EX2 R106, R29 ;  /* 0x0000001d006a7308 */ /* 0x0003e20000000800 */
[----:B------:R-:W-:Y:S01]  /*2f00*/  SHF.L.U32 R21, R21, 0x17, RZ ;  /* 0x0000001715157819 */ /* 0x000fe200000006ff */
[----:B------:R-:W-:Y:S01]  /*2f10*/  FFMA R23, -R20, 1.925963033500011079e-08, R23 ;  /* 0x32a5706014177823 */ /* 0x000fe20000000117 */
[----:B------:R-:W-:Y:S01]  /*2f20*/  FFMA R13, -R14, 1.925963033500011079e-08, R13 ;  /* 0x32a570600e0d7823 */ /* 0x000fe2000000010d */
[-C--:B------:R-:W-:Y:S01]  /*2f30*/  FFMA.SAT R14, -R24, R111.reuse, 0.5 ;  /* 0x3f000000180e7423 */ /* 0x080fe2000000216f */
[----:B------:R-:W-:Y:S01]  /*2f40*/  FFMA R38, R89, R0, R38 ;  /* 0x0000000059267223 */ /* 0x000fe20000000026 */
[-C--:B------:R-:W-:Y:S01]  /*2f50*/  FFMA.SAT R20, -R26, R111.reuse, 0.5 ;  /* 0x3f0000001a147423 */ /* 0x080fe2000000216f */
[----:B------:R-:W-:Y:S01]  /*2f60*/  FFMA.SAT R0, -R34, R111, 0.5 ;  /* 0x3f00000022007423 */ /* 0x000fe2000000216f */
[-C--:B------:R-:W-:Y:S01]  /*2f70*/  FFMA.RM R105, R14, R112.reuse, 12582913 ;  /* 0x4b4000010e697423 */ /* 0x080fe20000004070 */
[----:B------:R3:W-:Y:S01]  /*2f80*/  MUFU.EX2 R28, R101 ;  /* 0x00000065001c7308 */ /* 0x0007e20000000800 */
[-C--:B-1----:R-:W-:Y:S01]  /*2f90*/  FFMA.RM R29, R20, R112.reuse, 12582913 ;  /* 0x4b400001141d7423 */ /* 0x082fe20000004070 */
[----:B------:R-:W-:Y:S01]  /*2fa0*/  FFMA.RM R103, R0, R112, 12582913 ;  /* 0x4b40000100677423 */ /* 0x000fe20000004070 */
[----:B------:R-:W-:Y:S01]  /*2fb0*/  FADD R107, R105, -12583039 ;  /* 0xcb40007f696b7421 */ /* 0x000fe20000000000 */
[----:B------:R-:W-:-:S02]  /*2fc0*/  HADD2.F32 R0, -RZ, R7.H1_H1 ;  /* 0x30000007ff007230 */ /* 0x000fc40000004100 */
[----:B------:R-:W-:Y:S01]  /*2fd0*/  FMUL R14, R90, R39 ;  /* 0x000000275a0e7220 */ /* 0x000fe20000400000 */
[-C--:B------:R-:W-:Y:S01]  /*2fe0*/  FFMA.SAT R109, -R38, R111.reuse, 0.5 ;  /* 0x3f000000266d7423 */ /* 0x080fe2000000216f */
[C---:B------:R-:W-:Y:S01]  /*2ff0*/  FFMA R107, -R24.reuse, 1.4426950216293334961, -R107 ;  /* 0x3fb8aa3b186b7823 */ /* 0x040fe2000000096b */
[----:B------:R1:W-:Y:S01]  /*3000*/  MUFU.EX2 R20, R23 ;  /* 0x0000001700147308 */ /* 0x0003e20000000800 */
[----:B---3--:R-:W-:Y:S01]  /*3010*/  FADD R101, R29, -12583039 ;  /* 0xcb40007f1d657421 */ /* 0x008fe20000000000 */
[----:B------:R-:W-:Y:S01]  /*3020*/  FFMA R0, R89, R0, R14 ;  /* 0x0000000059007223 */ /* 0x000fe2000000000e */
[----:B------:R-:W-:Y:S01]  /*3030*/  FFMA R107, -R24, 1.925963033500011079e-08, R107 ;  /* 0x32a57060186b7823 */ /* 0x000fe2000000016b */
[-C--:B------:R-:W-:Y:S01]  /*3040*/  FFMA.SAT R24, -R22, R111.reuse, 0.5 ;  /* 0x3f00000016187423 */ /* 0x080fe2000000216f */
[C---:B------:R-:W-:Y:S01]  /*3050*/  FFMA R101, -R26.reuse, 1.4426950216293334961, -R101 ;  /* 0x3fb8aa3b1a657823 */ /* 0x040fe20000000965 */
[----:B------:R-:W-:Y:S01]  /*3060*/  FFMA.RM R109, R109, R112, 12582913 ;  /* 0x4b4000016d6d7423 */ /* 0x000fe20000004070 */
[----:B------:R-:W-:Y:S01]  /*3070*/  SHF.L.U32 R3, R3, 0x17, RZ ;  /* 0x0000001703037819 */ /* 0x000fe200000006ff */
[----:B------:R-:W3:Y:S01]  /*3080*/  MUFU.EX2 R108, R108 ;  /* 0x0000006c006c7308 */ /* 0x000ee20000000800 */
[----:B-1----:R-:W-:Y:S01]  /*3090*/  FADD R23, R103, -12583039 ;  /* 0xcb40007f67177421 */ /* 0x002fe20000000000 */
[----:B------:R-:W-:Y:S01]  /*30a0*/  FFMA R101, -R26, 1.925963033500011079e-08, R101 ;  /* 0x32a570601a657823 */ /* 0x000fe20000000165 */
[----:B--2---:R-:W-:Y:S01]  /*30b0*/  FFMA R30, R21, R30, 1 ;  /* 0x3f800000151e7423 */ /* 0x004fe2000000001e */
[----:B------:R-:W-:Y:S01]  /*30c0*/  SHF.L.U32 R33, R33, 0x17, RZ ;  /* 0x0000001721217819 */ /* 0x000fe200000006ff */
[C---:B------:R-:W-:Y:S01]  /*30d0*/  FFMA R23, -R34.reuse, 1.4426950216293334961, -R23 ;  /* 0x3fb8aa3b22177823 */ /* 0x040fe20000000917 */
[----:B------:R-:W-:Y:S01]  /*30e0*/  SHF.L.U32 R27, R27, 0x17, RZ ;  /* 0x000000171b1b7819 */ /* 0x000fe200000006ff */
[----:B------:R-:W-:Y:S01]  /*30f0*/  IMAD.SHL.U32 R25, R25, 0x800000, RZ ;  /* 0x0080000019197824 */ /* 0x000fe200078e00ff */
[----:B------:R1:W2:Y:S01]  /*3100*/  MUFU.EX2 R110, R13 ;  /* 0x0000000d006e7308 */ /* 0x0002a20000000800 */
[----:B------:R-:W-:Y:S01]  /*3110*/  FFMA R23, -R34, 1.925963033500011079e-08, R23 ;  /* 0x32a5706022177823 */ /* 0x000fe20000000117 */
[----:B------:R-:W-:Y:S01]  /*3120*/  FFMA.RM R34, R24, R112, 12582913 ;  /* 0x4b40000118227423 */ /* 0x000fe20000004070 */
[----:B------:R-:W-:Y:S01]  /*3130*/  SHF.L.U32 R31, R31, 0x17, RZ ;  /* 0x000000171f1f7819 */ /* 0x000fe200000006ff */
[----:B------:R-:W-:Y:S01]  /*3140*/  IMAD.SHL.U32 R15, R15, 0x800000, RZ ;  /* 0x008000000f0f7824 */ /* 0x000fe200078e00ff */
[----:B------:R-:W-:Y:S01]  /*3150*/  SHF.L.U32 R35, R35, 0x17, RZ ;  /* 0x0000001723237819 */ /* 0x000fe200000006ff */
[----:B------:R-:W-:Y:S01]  /*3160*/  IMAD.SHL.U32 R37, R37, 0x800000, RZ ;  /* 0x0080000025257824 */ /* 0x000fe200078e00ff */
[----:B------:R-:W-:Y:S01]  /*3170*/  SHF.L.U32 R29, R29, 0x17, RZ ;  /* 0x000000171d1d7819 */ /* 0x000fe200000006ff */
[----:B------:R4:W2:Y:S01]  /*3180*/  MUFU.EX2 R26, R101 ;  /* 0x00000065001a7308 */ /* 0x0008a20000000800 */
[-C--:B-1----:R-:W-:Y:S01]  /*3190*/  FFMA.SAT R13, -R36, R111.reuse, 0.5 ;  /* 0x3f000000240d7423 */ /* 0x082fe2000000216f */
[----:B------:R-:W-:Y:S01]  /*31a0*/  FFMA.SAT R111, -R0, R111, 0.5 ;  /* 0x3f000000006f7423 */ /* 0x000fe2000000216f */
[----:B---3--:R-:W-:Y:S01]  /*31b0*/  FFMA R108, R3, R108, 1 ;  /* 0x3f800000036c7423 */ /* 0x008fe2000000006c */
[----:B------:R-:W-:Y:S01]  /*31c0*/  IADD3 R3, R30, 0x1800000, RZ ;  /* 0x018000001e037810 */ /* 0x000fe20007ffe0ff */
[-C--:B------:R-:W-:Y:S01]  /*31d0*/  FFMA.RM R13, R13, R112.reuse, 12582913 ;  /* 0x4b4000010d0d7423 */ /* 0x080fe20000004070 */
[----:B------:R-:W-:Y:S01]  /*31e0*/  FFMA.RM R111, R111, R112, 12582913 ;  /* 0x4b4000016f6f7423 */ /* 0x000fe20000004070 */
[----:B------:R-:W-:Y:S01]  /*31f0*/  SHF.L.U32 R105, R105, 0x17, RZ ;  /* 0x0000001769697819 */ /* 0x000fe200000006ff */
[----:B------:R1:W-:Y:S01]  /*3200*/  MUFU.EX2 R14, R23 ;  /* 0x00000017000e7308 */ /* 0x0003e20000000800 */
[----:B----4-:R-:W-:Y:S01]  /*3210*/  FADD R101, R34, -12583039 ;  /* 0xcb40007f22657421 */ /* 0x010fe20000000000 */
[----:B------:R-:W-:Y:S01]  /*3220*/  FADD R39, R13, -12583039 ;  /* 0xcb40007f0d277421 */ /* 0x000fe20000000000 */
[----:B------:R-:W-:Y:S01]  /*3230*/  FADD R113, R111, -12583039 ;  /* 0xcb40007f6f717421 */ /* 0x000fe20000000000 */
[----:B------:R-:W-:Y:S01]  /*3240*/  LOP3.LUT R3, R3, 0x7f800000, RZ, 0xc0, !PT ;  /* 0x7f80000003037812 */ /* 0x000fe200078ec0ff */
[----:B------:R-:W-:Y:S01]  /*3250*/  FFMA R101, -R22, 1.4426950216293334961, -R101 ;  /* 0x3fb8aa3b16657823 */ /* 0x000fe20000000965 */
[----:B------:R-:W-:Y:S01]  /*3260*/  FFMA R39, -R36, 1.4426950216293334961, -R39 ;  /* 0x3fb8aa3b24277823 */ /* 0x000fe20000000927 */
[----:B------:R-:W-:Y:S01]  /*3270*/  FFMA R113, -R0, 1.4426950216293334961, -R113 ;  /* 0x3fb8aa3b00717823 */ /* 0x000fe20000000971 */
[----:B------:R-:W-:Y:S01]  /*3280*/  MUFU.EX2 R24, R107 ;  /* 0x0000006b00187308 */ /* 0x000fe20000000800 */
[----:B-1----:R-:W-:Y:S01]  /*3290*/  FADD R23, R109, -12583039 ;  /* 0xcb40007f6d177421 */ /* 0x002fe20000000000 */
[----:B------:R-:W-:Y:S01]  /*32a0*/  FFMA R101, -R22, 1.925963033500011079e-08, R101 ;  /* 0x32a5706016657823 */ /* 0x000fe20000000165 */
[----:B------:R-:W-:Y:S01]  /*32b0*/  FFMA R39, -R36, 1.925963033500011079e-08, R39 ;  /* 0x32a5706024277823 */ /* 0x000fe20000000127 */
[----:B------:R-:W-:Y:S01]  /*32c0*/  FFMA R113, -R0, 1.925963033500011079e-08, R113 ;  /* 0x32a5706000717823 */ /* 0x000fe20000000171 */
[C---:B------:R-:W-:Y:S01]  /*32d0*/  FFMA R23, -R38.reuse, 1.4426950216293334961, -R23 ;  /* 0x3fb8aa3b26177823 */ /* 0x040fe20000000917 */
[----:B------:R-:W-:Y:S01]  /*32e0*/  FFMA R36, R33, R28, 1 ;  /* 0x3f80000021247423 */ /* 0x000fe2000000001c */
[----:B------:R-:W-:Y:S01]  /*32f0*/  ISETP.GT.U32.AND P2, PT, R3, 0x1ffffff, PT ;  /* 0x01ffffff0300780c */ /* 0x000fe20003f44070 */
[----:B------:R-:W1:Y:S01]  /*3300*/  MUFU.EX2 R101, R101 ;  /* 0x0000006500657308 */ /* 0x000e620000000800 */
[----:B------:R-:W-:Y:S01]  /*3310*/  FFMA R23, -R38, 1.925963033500011079e-08, R23 ;  /* 0x32a5706026177823 */ /* 0x000fe20000000117 */
[----:B------:R-:W-:Y:S01]  /*3320*/  SHF.L.U32 R13, R13, 0x17, RZ ;  /* 0x000000170d0d7819 */ /* 0x000fe200000006ff */
[----:B------:R-:W-:Y:S01]  /*3330*/  IMAD.SHL.U32 R34, R34, 0x800000, RZ ;  /* 0x0080000022227824 */ /* 0x000fe200078e00ff */
[----:B------:R-:W-:Y:S01]  /*3340*/  SHF.L.U32 R109, R109, 0x17, RZ ;  /* 0x000000176d6d7819 */ /* 0x000fe200000006ff */
[----:B------:R-:W-:Y:S01]  /*3350*/  IMAD.SHL.U32 R103, R103, 0x800000, RZ ;  /* 0x0080000067677824 */ /* 0x000fe200078e00ff */
[----:B------:R-:W-:Y:S01]  /*3360*/  SHF.L.U32 R111, R111, 0x17, RZ ;  /* 0x000000176f6f7819 */ /* 0x000fe200000006ff */
[----:B------:R-:W-:Y:S01]  /*3370*/  BSSY B1, `(.L_x_51) ;  /* 0x000001b000017945 */ /* 0x000fe20003800000 */
[----:B------:R-:W3:Y:S01]  /*3380*/  MUFU.EX2 R22, R39 ;  /* 0x0000002700167308 */ /* 0x000ee20000000800 */
[----:B------:R-:W-:Y:S01]  /*3390*/  FFMA R27, R27, R32, 1 ;  /* 0x3f8000001b1b7423 */ /* 0x000fe20000000020 */
[----:B------:R-:W-:Y:S01]  /*33a0*/  FFMA R31, R31, R104, 1 ;  /* 0x3f8000001f1f7423 */ /* 0x000fe20000000068 */
[----:B------:R-:W-:Y:S01]  /*33b0*/  FFMA R25, R25, R106, 1 ;  /* 0x3f80000019197423 */ /* 0x000fe2000000006a */
[----:B------:R-:W-:Y:S01]  /*33c0*/  FFMA R32, R15, R102, 1 ;  /* 0x3f8000000f207423 */ /* 0x000fe20000000066 */
[----:B------:R-:W-:Y:S01]  /*33d0*/  FFMA R35, R35, R20, 1 ;  /* 0x3f80000023237423 */ /* 0x000fe20000000014 */
[----:B--2---:R-:W-:Y:S01]  /*33e0*/  FFMA R110, R37, R110, 1 ;  /* 0x3f800000256e7423 */ /* 0x004fe2000000006e */
[----:B------:R-:W-:Y:S01]  /*33f0*/  FFMA R29, R29, R26, 1 ;  /* 0x3f8000001d1d7423 */ /* 0x000fe2000000001a */
[----:B------:R-:W2:Y:S01]  /*3400*/  MUFU.EX2 R0, R23 ;  /* 0x0000001700007308 */ /* 0x000ea20000000800 */
[----:B-1----:R-:W-:Y:S01]  /*3410*/  FFMA R101, R34, R101, 1 ;  /* 0x3f80000022657423 */ /* 0x002fe20000000065 */
[----:B------:R-:W-:Y:S01]  /*3420*/  FFMA R104, R103, R14, 1 ;  /* 0x3f80000067687423 */ /* 0x000fe2000000000e */
[----:B------:R-:W-:-:S05]  /*3430*/  FFMA R105, R105, R24, 1 ;  /* 0x3f80000069697423 */ /* 0x000fca0000000018 */
[----:B------:R-:W1:Y:S01]  /*3440*/  MUFU.EX2 R28, R113 ;  /* 0x00000071001c7308 */ /* 0x000e620000000800 */
[----:B---3--:R-:W-:Y:S01]  /*3450*/  FFMA R106, R13, R22, 1 ;  /* 0x3f8000000d6a7423 */ /* 0x008fe20000000016 */
[----:B--2---:R-:W-:Y:S01]  /*3460*/  FFMA R34, R109, R0, 1 ;  /* 0x3f8000006d227423 */ /* 0x004fe20000000000 */
[----:B-1----:R-:W-:Y:S01]  /*3470*/  FFMA R111, R111, R28, 1 ;  /* 0x3f8000006f6f7423 */ /* 0x002fe2000000001c */
[----:B------:R-:W-:Y:S06]  /*3480*/  @P2 BRA `(.L_x_52) ;  /* 0x0000000000142947 */ /* 0x000fec0003800000 */
[----:B------:R-:W-:Y:S01]  /*3490*/  IMAD.MOV.U32 R3, RZ, RZ, R30 ;  /* 0x000000ffff037224 */ /* 0x000fe200078e001e */
[----:B------:R-:W-:-:S07]  /*34a0*/  MOV R20, 0x34c0 ;  /* 0x000034c000147802 */ /* 0x000fce0000000f00 */
[----:B------:R-:W-:Y:S05]  /*34b0*/  CALL.REL.NOINC `($__internal_0_$__cuda_sm20_rcp_rn_f32_slowpath) ;  /* 0x000000a400507944 */ /* 0x000fea0003c00000 */
[----:B------:R-:W-:Y:S01]  /*34c0*/  MOV R13, R0 ;  /* 0x00000000000d7202 */ /* 0x000fe20000000f00 */
[----:B------:R-:W-:Y:S06]  /*34d0*/  BRA `(.L_x_53) ;  /* 0x0000000000107947 */ /* 0x000fec0003800000 */
.L_x_52:
[----:B------:R-:W1:Y:S02]  /*34e0*/  MUFU.RCP R13, R30 ;  /* 0x0000001e000d7308 */ /* 0x000e640000001000 */
[----:B-1----:R-:W-:-:S04]  /*34f0*/  FFMA R0, R30, R13, -1 ;  /* 0xbf8000001e007423 */ /* 0x002fc8000000000d */
[----:B------:R-:W-:-:S04]  /*3500*/  FADD.FTZ R0, -R0, -RZ ;  /* 0x800000ff00007221 */ /* 0x000fc80000010100 */
[----:B------:R-:W-:-:S07]  /*3510*/  FFMA R13, R13, R0, R13 ;  /* 0x000000000d0d7223 */ /* 0x000fce000000000d */
.L_x_53:
[----:B------:R-:W-:Y:S05]  /*3520*/  BSYNC B1 ;  /* 0x0000000000017941 */ /* 0x000fea0003800000 */
.L_x_51:
[----:B------:R-:W-:Y:S01]  /*3530*/  IADD3 R0, R27, 0x1800000, RZ ;  /* 0x018000001b007810 */ /* 0x000fe20007ffe0ff */
[----:B------:R-:W-:Y:S03]  /*3540*/  BSSY B1, `(.L_x_54) ;  /* 0x000000d000017945 */ /* 0x000fe60003800000 */
[----:B------:R-:W-:-:S04]  /*3550*/  LOP3.LUT R0, R0, 0x7f800000, RZ, 0xc0, !PT ;  /* 0x7f80000000007812 */ /* 0x000fc800078ec0ff */
[----:B------:R-:W-:-:S13]  /*3560*/  ISETP.GT.U32.AND P2, PT, R0, 0x1ffffff, PT ;  /* 0x01ffffff0000780c */ /* 0x000fda0003f44070 */
[----:B------:R-:W-:Y:S05]  /*3570*/  @P2 BRA `(.L_x_55) ;  /* 0x0000000000142947 */ /* 0x000fea0003800000 */
[----:B------:R-:W-:Y:S01]  /*3580*/  IMAD.MOV.U32 R3, RZ, RZ, R27 ;  /* 0x000000ffff037224 */ /* 0x000fe200078e001b */
[----:B------:R-:W-:-:S07]  /*3590*/  MOV R20, 0x35b0 ;  /* 0x000035b000147802 */ /* 0x000fce0000000f00 */
[----:B------:R-:W-:Y:S05]  /*35a0*/  CALL.REL.NOINC `($__internal_0_$__cuda_sm20_rcp_rn_f32_slowpath) ;  /* 0x000000a400147944 */ /* 0x000fea0003c00000 */
[----:B------:R-:W-:Y:S01]  /*35b0*/  MOV R14, R0 ;  /* 0x00000000000e7202 */ /* 0x000fe20000000f00 */
[----:B------:R-:W-:Y:S06]  /*35c0*/  BRA `(.L_x_56) ;  /* 0x0000000000107947 */ /* 0x000fec0003800000 */
.L_x_55:
[----:B------:R-:W1:Y:S02]  /*35d0*/  MUFU.RCP R14, R27 ;  /* 0x0000001b000e7308 */ /* 0x000e640000001000 */
[----:B-1----:R-:W-:-:S04]  /*35e0*/  FFMA R0, R27, R14, -1 ;  /* 0xbf8000001b007423 */ /* 0x002fc8000000000e */
[----:B------:R-:W-:-:S04]  /*35f0*/  FADD.FTZ R3, -R0, -RZ ;  /* 0x800000ff00037221 */ /* 0x000fc80000010100 */
[----:B------:R-:W-:-:S07]  /*3600*/  FFMA R14, R14, R3, R14 ;  /* 0x000000030e0e7223 */ /* 0x000fce000000000e */
.L_x_56:
[----:B------:R-:W-:Y:S05]  /*3610*/  BSYNC B1 ;  /* 0x0000000000017941 */ /* 0x000fea0003800000 */
.L_x_54:
        /* <DEDUP_REMOVED lines=10> */
.L_x_58:
[----:B------:R-:W1:Y:S02]  /*36c0*/  MUFU.RCP R15, R32 ;  /* 0x00000020000f7308 */ /* 0x000e640000001000 */
[----:B-1----:R-:W-:-:S04]  /*36d0*/  FFMA R0, R32, R15, -1 ;  /* 0xbf80000020007423 */ /* 0x002fc8000000000f */
[----:B------:R-:W-:-:S04]  /*36e0*/  FADD.FTZ R0, -R0, -RZ ;  /* 0x800000ff00007221 */ /* 0x000fc80000010100 */
[----:B------:R-:W-:-:S07]  /*36f0*/  FFMA R15, R15, R0, R15 ;  /* 0x000000000f0f7223 */ /* 0x000fce000000000f */
.L_x_59:
[----:B------:R-:W-:Y:S05]  /*3700*/  BSYNC B1 ;  /* 0x0000000000017941 */ /* 0x000fea0003800000 */
.L_x_57:
        /* <DEDUP_REMOVED lines=10> */
.L_x_61:
[----:B------:R-:W1:Y:S02]  /*37b0*/  MUFU.RCP R22, R31 ;  /* 0x0000001f00167308 */ /* 0x000e640000001000 */
[----:B-1----:R-:W-:-:S04]  /*37c0*/  FFMA R0, R31, R22, -1 ;  /* 0xbf8000001f007423 */ /* 0x002fc80000000016 */
[----:B------:R-:W-:-:S04]  /*37d0*/  FADD.FTZ R3, -R0, -RZ ;  /* 0x800000ff00037221 */ /* 0x000fc80000010100 */
[----:B------:R-:W-:-:S07]  /*37e0*/  FFMA R22, R22, R3, R22 ;  /* 0x0000000316167223 */ /* 0x000fce0000000016 */
.L_x_62:
[----:B------:R-:W-:Y:S05]  /*37f0*/  BSYNC B1 ;  /* 0x0000000000017941 */ /* 0x000fea0003800000 */
.L_x_60:
        /* <DEDUP_REMOVED lines=10> */
.L_x_64:
[----:B------:R-:W1:Y:S02]  /*38a0*/  MUFU.RCP R23, R36 ;  /* 0x0000002400177308 */ /* 0x000e640000001000 */
[----:B-1----:R-:W-:-:S04]  /*38b0*/  FFMA R0, R36, R23, -1 ;  /* 0xbf80000024007423 */ /* 0x002fc80000000017 */
[----:B------:R-:W-:-:S04]  /*38c0*/  FADD.FTZ R0, -R0, -RZ ;  /* 0x800000ff00007221 */ /* 0x000fc80000010100 */
[----:B------:R-:W-:-:S07]  /*38d0*/  FFMA R23, R23, R0, R23 ;  /* 0x0000000017177223 */ /* 0x000fce0000000017 */
.L_x_65:
[----:B------:R-:W-:Y:S05]  /*38e0*/  BSYNC B1 ;  /* 0x0000000000017941 */ /* 0x000fea0003800000 */
.L_x_63:
        /* <DEDUP_REMOVED lines=10> */
.L_x_67:
[----:B------:R-:W1:Y:S02]  /*3990*/  MUFU.RCP R24, R25 ;  /* 0x0000001900187308 */ /* 0x000e640000001000 */
[----:B-1----:R-:W-:-:S04]  /*39a0*/  FFMA R0, R25, R24, -1 ;  /* 0xbf80000019007423 */ /* 0x002fc80000000018 */
[----:B------:R-:W-:-:S04]  /*39b0*/  FADD.FTZ R3, -R0, -RZ ;  /* 0x800000ff00037221 */ /* 0x000fc80000010100 */
[----:B------:R-:W-:-:S07]  /*39c0*/  FFMA R24, R24, R3, R24 ;  /* 0x0000000318187223 */ /* 0x000fce0000000018 */
.L_x_68:
[----:B------:R-:W-:Y:S05]  /*39d0*/  BSYNC B1 ;  /* 0x0000000000017941 */ /* 0x000fea0003800000 */
.L_x_66:
        /* <DEDUP_REMOVED lines=10> */
.L_x_70:
[----:B------:R-:W1:Y:S02]  /*3a80*/  MUFU.RCP R25, R108 ;  /* 0x0000006c00197308 */ /* 0x000e640000001000 */
[----:B-1----:R-:W-:-:S04]  /*3a90*/  FFMA R0, R108, R25, -1 ;  /* 0xbf8000006c007423 */ /* 0x002fc80000000019 */
[----:B------:R-:W-:-:S04]  /*3aa0*/  FADD.FTZ R0, -R0, -RZ ;  /* 0x800000ff00007221 */ /* 0x000fc80000010100 */
[----:B------:R-:W-:-:S07]  /*3ab0*/  FFMA R25, R25, R0, R25 ;  /* 0x0000000019197223 */ /* 0x000fce0000000019 */
.L_x_71:
[----:B------:R-:W-:Y:S05]  /*3ac0*/  BSYNC B1 ;  /* 0x0000000000017941 */ /* 0x000fea0003800000 */
.L_x_69:
        /* <DEDUP_REMOVED lines=10> */
.L_x_73:
[----:B------:R-:W1:Y:S02]  /*3b70*/  MUFU.RCP R26, R35 ;  /* 0x00000023001a7308 */ /* 0x000e640000001000 */
[----:B-1----:R-:W-:-:S04]  /*3b80*/  FFMA R0, R35, R26, -1 ;  /* 0xbf80000023007423 */ /* 0x002fc8000000001a */
[----:B------:R-:W-:-:S04]  /*3b90*/  FADD.FTZ R3, -R0, -RZ ;  /* 0x800000ff00037221 */ /* 0x000fc80000010100 */
[----:B------:R-:W-:-:S07]  /*3ba0*/  FFMA R26, R26, R3, R26 ;  /* 0x000000031a1a7223 */ /* 0x000fce000000001a */
.L_x_74:
[----:B------:R-:W-:Y:S05]  /*3bb0*/  BSYNC B1 ;  /* 0x0000000000017941 */ /* 0x000fea0003800000 */
.L_x_72:
        /* <DEDUP_REMOVED lines=10> */
.L_x_76:
[----:B------:R-:W1:Y:S02]  /*3c60*/  MUFU.RCP R27, R110 ;  /* 0x0000006e001b7308 */ /* 0x000e640000001000 */
[----:B-1----:R-:W-:-:S04]  /*3c70*/  FFMA R0, R110, R27, -1 ;  /* 0xbf8000006e007423 */ /* 0x002fc8000000001b */
[----:B------:R-:W-:-:S04]  /*3c80*/  FADD.FTZ R0, -R0, -RZ ;  /* 0x800000ff00007221 */ /* 0x000fc80000010100 */
[----:B------:R-:W-:-:S07]  /*3c90*/  FFMA R27, R27, R0, R27 ;  /* 0x000000001b1b7223 */ /* 0x000fce000000001b */
.L_x_77:
[----:B------:R-:W-:Y:S05]  /*3ca0*/  BSYNC B1 ;  /* 0x0000000000017941 */ /* 0x000fea0003800000 */
.L_x_75:
        /* <DEDUP_REMOVED lines=10> */
.L_x_79:
[----:B------:R-:W1:Y:S02]  /*3d50*/  MUFU.RCP R28, R29 ;  /* 0x0000001d001c7308 */ /* 0x000e640000001000 */
[----:B-1----:R-:W-:-:S04]  /*3d60*/  FFMA R0, R29, R28, -1 ;  /* 0xbf8000001d007423 */ /* 0x002fc8000000001c */
[----:B------:R-:W-:-:S04]  /*3d70*/  FADD.FTZ R3, -R0, -RZ ;  /* 0x800000ff00037221 */ /* 0x000fc80000010100 */
[----:B------:R-:W-:-:S07]  /*3d80*/  FFMA R28, R28, R3, R28 ;  /* 0x000000031c1c7223 */ /* 0x000fce000000001c */
.L_x_80:
[----:B------:R-:W-:Y:S05]  /*3d90*/  BSYNC B1 ;  /* 0x0000000000017941 */ /* 0x000fea0003800000 */
.L_x_78:
        /* <DEDUP_REMOVED lines=10> */
.L_x_82:
[----:B------:R-:W1:Y:S02]  /*3e40*/  MUFU.RCP R29, R104 ;  /* 0x00000068001d7308 */ /* 0x000e640000001000 */
[----:B-1----:R-:W-:-:S04]  /*3e50*/  FFMA R0, R104, R29, -1 ;  /* 0xbf80000068007423 */ /* 0x002fc8000000001d */
[----:B------:R-:W-:-:S04]  /*3e60*/  FADD.FTZ R0, -R0, -RZ ;  /* 0x800000ff00007221 */ /* 0x000fc80000010100 */
[----:B------:R-:W-:-:S07]  /*3e70*/  FFMA R29, R29, R0, R29 ;  /* 0x000000001d1d7223 */ /* 0x000fce000000001d */
.L_x_83:
[----:B------:R-:W-:Y:S05]  /*3e80*/  BSYNC B1 ;  /* 0x0000000000017941 */ /* 0x000fea0003800000 */
.L_x_81:
        /* <DEDUP_REMOVED lines=10> */
.L_x_85:
[----:B------:R-:W1:Y:S02]  /*3f30*/  MUFU.RCP R30, R105 ;  /* 0x00000069001e7308 */ /* 0x000e640000001000 */
[----:B-1----:R-:W-:-:S04]  /*3f40*/  FFMA R0, R105, R30, -1 ;  /* 0xbf80000069007423 */ /* 0x002fc8000000001e */
[----:B------:R-:W-:-:S04]  /*3f50*/  FADD.FTZ R3, -R0, -RZ ;  /* 0x800000ff00037221 */ /* 0x000fc80000010100 */
[----:B------:R-:W-:-:S07]  /*3f60*/  FFMA R30, R30, R3, R30 ;  /* 0x000000031e1e7223 */ /* 0x000fce000000001e */
.L_x_86:
[----:B------:R-:W-:Y:S05]  /*3f70*/  BSYNC B1 ;  /* 0x0000000000017941 */ /* 0x000fea0003800000 */
.L_x_84:
        /* <DEDUP_REMOVED lines=10> */
.L_x_88:
[----:B------:R-:W1:Y:S02]  /*4020*/  MUFU.RCP R31, R106 ;  /* 0x0000006a001f7308 */ /* 0x000e640000001000 */
[----:B-1----:R-:W-:-:S04]  /*4030*/  FFMA R0, R106, R31, -1 ;  /* 0xbf8000006a007423 */ /* 0x002fc8000000001f */
[----:B------:R-:W-:-:S04]  /*4040*/  FADD.FTZ R0, -R0, -RZ ;  /* 0x800000ff00007221 */ /* 0x000fc80000010100 */
[----:B------:R-:W-:-:S07]  /*4050*/  FFMA R31, R31, R0, R31 ;  /* 0x000000001f1f7223 */ /* 0x000fce000000001f */
.L_x_89:
[----:B------:R-:W-:Y:S05]  /*4060*/  BSYNC B1 ;  /* 0x0000000000017941 */ /* 0x000fea0003800000 */
.L_x_87:
        /* <DEDUP_REMOVED lines=10> */
.L_x_91:
[----:B------:R-:W1:Y:S02]  /*4110*/  MUFU.RCP R32, R101 ;  /* 0x0000006500207308 */ /* 0x000e640000001000 */
[----:B-1----:R-:W-:-:S04]  /*4120*/  FFMA R0, R101, R32, -1 ;  /* 0xbf80000065007423 */ /* 0x002fc80000000020 */
[----:B------:R-:W-:-:S04]  /*4130*/  FADD.FTZ R3, -R0, -RZ ;  /* 0x800000ff00037221 */ /* 0x000fc80000010100 */
[----:B------:R-:W-:-:S07]  /*4140*/  FFMA R32, R32, R3, R32 ;  /* 0x0000000320207223 */ /* 0x000fce0000000020 */
.L_x_92:
[----:B------:R-:W-:Y:S05]  /*4150*/  BSYNC B1 ;  /* 0x0000000000017941 */ /* 0x000fea0003800000 */
.L_x_90:
        /* <DEDUP_REMOVED lines=10> */
.L_x_94:
[----:B------:R-:W1:Y:S02]  /*4200*/  MUFU.RCP R33, R34 ;  /* 0x0000002200217308 */ /* 0x000e640000001000 */
[----:B-1----:R-:W-:-:S04]  /*4210*/  FFMA R0, R34, R33, -1 ;  /* 0xbf80000022007423 */ /* 0x002fc80000000021 */
[----:B------:R-:W-:-:S04]  /*4220*/  FADD.FTZ R0, -R0, -RZ ;  /* 0x800000ff00007221 */ /* 0x000fc80000010100 */
[----:B------:R-:W-:-:S07]  /*4230*/  FFMA R33, R33, R0, R33 ;  /* 0x0000000021217223 */ /* 0x000fce0000000021 */
.L_x_95:
[----:B------:R-:W-:Y:S05]  /*4240*/  BSYNC B1 ;  /* 0x0000000000017941 */ /* 0x000fea0003800000 */
.L_x_93:
        /* <DEDUP_REMOVED lines=8> */
[----:B------:R-:W-:Y:S05]  /*42d0*/  BRA `(.L_x_98) ;  /* 0x0000000000107947 */ /* 0x000fea0003800000 */
.L_x_97:
[----:B------:R-:W1:Y:S02]  /*42e0*/  MUFU.RCP R0, R111 ;  /* 0x0000006f00007308 */ /* 0x000e640000001000 */
[----:B-1----:R-:W-:-:S04]  /*42f0*/  FFMA R3, R111, R0, -1 ;  /* 0xbf8000006f037423 */ /* 0x002fc80000000000 */
[----:B------:R-:W-:-:S04]  /*4300*/  FADD.FTZ R3, -R3, -RZ ;  /* 0x800000ff03037221 */ /* 0x000fc80000010100 */
[----:B------:R-:W-:-:S07]  /*4310*/  FFMA R0, R0, R3, R0 ;  /* 0x0000000300007223 */ /* 0x000fce0000000000 */
.L_x_98:
[----:B------:R-:W-:Y:S05]  /*4320*/  BSYNC B1 ;  /* 0x0000000000017941 */ /* 0x000fea0003800000 */
.L_x_96:
[----:B------:R-:W-:Y:S01]  /*4330*/  F2FP.F16.F32.PACK_AB R20, R14, R13 ;  /* 0x0000000d0e14723e */ /* 0x000fe200000000ff */
[----:B------:R-:W-:Y:S05]  /*4340*/  WARPSYNC.ALL ;  /* 0x0000000000007948 */ /* 0x000fea0003800000 */
[----:B------:R-:W-:Y:S01]  /*4350*/  LEA R14, R92, UR51, 0x1 ;  /* 0x000000335c0e7c11 */ /* 0x000fe2000f8e08ff */
[----:B------:R-:W-:Y:S01]  /*4360*/  BSSY B0, `(.L_x_99) ;  /* 0x000001a000007945 */ /* 0x000fe20003800000 */
[----:B------:R-:W-:Y:S02]  /*4370*/  F2FP.F16.F32.PACK_AB R21, R22, R15 ;  /* 0x0000000f1615723e */ /* 0x000fe400000000ff */
[----:B------:R-:W-:-:S02]  /*4380*/  F2FP.F16.F32.PACK_AB R29, R30, R29 ;  /* 0x0000001d1e1d723e */ /* 0x000fc400000000ff */
[----:B------:R-:W-:Y:S02]  /*4390*/  F2FP.F16.F32.PACK_AB R22, R24, R23 ;  /* 0x000000171816723e */ /* 0x000fe400000000ff */
[----:B------:R-:W-:Y:S02]  /*43a0*/  F2FP.F16.F32.PACK_AB R30, R32, R31 ;  /* 0x0000001f201e723e */ /* 0x000fe400000000ff */
[----:B------:R-:W-:Y:S02]  /*43b0*/  F2FP.F16.F32.PACK_AB R23, R26, R25 ;  /* 0x000000191a17723e */ /* 0x000fe400000000ff */
[----:B------:R-:W-:Y:S02]  /*43c0*/  F2FP.F16.F32.PACK_AB R31, R0, R33 ;  /* 0x00000021001f723e */ /* 0x000fe400000000ff */
[----:B------:R-:W-:Y:S01]  /*43d0*/  F2FP.F16.F32.PACK_AB R28, R28, R27 ;  /* 0x0000001b1c1c723e */ /* 0x000fe200000000ff */
[----:B------:R1:W-:Y:S01]  /*43e0*/  STSM.16.M88.4 [R14+0x200], R20 ;  /* 0x000200140e007844 */ /* 0x0003e20000000200 */
[----:B------:R-:W-:-:S02]  /*43f0*/  LEA R0, R95, R14, 0x1 ;  /* 0x0000000e5f007211 */ /* 0x000fc400078e08ff */
[----:B------:R-:W-:-:S03]  /*4400*/  ISETP.GT.U32.AND P5, PT, R94, 0x3e, PT ;  /* 0x0000003e5e00780c */ /* 0x000fc60003fa4070 */
[----:B------:R1:W-:Y:S01]  /*4410*/  STSM.16.M88.4 [R0+0x200], R28 ;  /* 0x0002001c00007844 */ /* 0x0003e20000000200 */
[----:B------:R-:W-:Y:S01]  /*4420*/  @!PT LDS RZ, [RZ] ;  /* 0x00000000fffff984 */ /* 0x000fe20000000800 */
[----:B------:R-:W-:Y:S01]  /*4430*/  @!PT LDS RZ, [RZ] ;  /* 0x00000000fffff984 */ /* 0x000fe20000000800 */
[----:B------:R-:W-:Y:S01]  /*4440*/  @!PT LDS RZ, [RZ] ;  /* 0x00000000fffff984 */ /* 0x000fe20000000800 */
[----:B------:R-:W-:Y:S01]  /*4450*/  @!PT LDS RZ, [RZ] ;  /* 0x00000000fffff984 */ /* 0x000fe20000000800 */
[----:B------:R2:W-:Y:S06]  /*4460*/  MEMBAR.ALL.CTA ;  /* 0x0000000000007992 */ /* 0x0005ec0000008000 */
[----:B--2---:R-:W2:Y:S02]  /*4470*/  FENCE.VIEW.ASYNC.S ;  /* 0x00000000000073c6 */ /* 0x004ea40000000000 */
[----:B--2---:R-:W-:Y:S06]  /*4480*/  BAR.SYNC.DEFER_BLOCKING 0x1, 0x100 ;  /* 0x0044000000007b1d */ /* 0x004fec0000010000 */
[----:B------:R-:W-:Y:S05]  /*4490*/  @P5 BRA `(.L_x_100) ;  /* 0x0000000000185947 */ /* 0x000fea0003800000 */
[----:B------:R-:W-:Y:S02]  /*44a0*/  UIADD3 UR4, UP0, UR54, 0x4f0, URZ ;  /* 0x000004f036047890 */ /* 0x000fe4000ff1e03f */
[----:B------:R-:W-:Y:S02]  /*44b0*/  UIADD3 UR44, UR51, 0x200, URZ ;  /* 0x00000200332c7890 */ /* 0x000fe4000fffe03f */
[----:B------:R-:W-:-:S09]  /*44c0*/  UIADD3.X UR5, URZ, UR55, URZ, UP0, !UPT ;  /* 0x000000373f057290 */ /* 0x000fd200087fe43f */
[----:B------:R2:W-:Y:S01]  /*44d0*/  UTMASTG.3D [UR44], [UR4] ;  /* 0x0000002c040073b5 */ /* 0x0005e20008010000 */
[----:B------:R0:W-:Y:S01]  /*44e0*/  UTMACMDFLUSH ;  /* 0x00000000000079b7 */ /* 0x0001e20000000000 */
[----:B--2---:R-:W-:-:S04]  /*44f0*/  DEPBAR.LE SB0, 0x1 ;  /* 0x000080400000791a */ /* 0x004fc80000000000 */
.L_x_100:
[----:B------:R-:W-:Y:S05]  /*4500*/  BSYNC B0 ;  /* 0x0000000000007941 */ /* 0x000fea0003800000 */
.L_x_99:
[----:B------:R-:W-:Y:S01]  /*4510*/  BAR.SYNC.DEFER_BLOCKING 0x1, 0x100 ;  /* 0x0044000000007b1d */ /* 0x000fe20000010000 */
[----:B------:R-:W-:Y:S02]  /*4520*/  ISETP.NE.AND P2, PT, RZ, UR41, PT ;  /* 0x00000029ff007c0c */ /* 0x000fe4000bf45270 */
[----:B------:R-:W-:-:S11]  /*4530*/  IADD3 R13, R14, 0x200, RZ ;  /* 0x000002000e0d7810 */ /* 0x000fd60007ffe0ff */
[----:B------:R-:W-:Y:S05]  /*4540*/  @!P2 BRA `(.L_x_101) ;  /* 0x000000000034a947 */ /* 0x000fea0003800000 */
[----:B------:R-:W-:Y:S04]  /*4550*/  BSSY B0, `(.L_x_102) ;  /* 0x0000009000007945 */ /* 0x000fe80003800000 */
[----:B------:R-:W-:Y:S05]  /*4560*/  @P0 BRA `(.L_x_103) ;  /* 0x00000000001c0947 */ /* 0x000fea0003800000 */
[----:B------:R-:W-:-:S13]  /*4570*/  ISETP.NE.AND P2, PT, R99, 0x3, PT ;  /* 0x000000036300780c */ /* 0x000fda0003f45270 */
[----:B------:R-:W-:Y:S05]  /*4580*/  @!P2 BRA `(.L_x_104) ;  /* 0x000000000004a947 */ /* 0x000fea0003800000 */
[----:B------:R-:W-:Y:S01]  /*4590*/  BPT.TRAP 0x1 ;  /* 0x000000040000795c */ /* 0x000fe20000300000 */
.L_x_104:
[----:B------:R-:W-:-:S04]  /*45a0*/  ULEA UR4, UR40, UR51, 0x3 ;  /* 0x0000003328047291 */ /* 0x000fc8000f8e183f */
[----:B------:R-:W-:-:S04]  /*45b0*/  UIADD3 UR4, UR4, 0x80, URZ ;  /* 0x0000008004047890 */ /* 0x000fc8000fffe03f */
[----:B------:R-:W-:-:S09]  /*45c0*/  UPRMT UR4, UR50, 0x654, UR4 ;  /* 0x0000065432047896 */ /* 0x000fd20008000004 */
[----:B------:R-:W-:Y:S03]  /*45d0*/  SYNCS.ARRIVE.TRANS64.RED.A1T0 RZ, [UR4], RZ ;  /* 0x000000ffffff79a7 */ /* 0x000fe60008100404 */
.L_x_103:
[----:B------:R-:W-:Y:S05]  /*45e0*/  BSYNC B0 ;  /* 0x0000000000007941 */ /* 0x000fea0003800000 */
.L_x_102:
[----:B------:R-:W-:-:S04]  /*45f0*/  UIADD3 UR40, UR40, 0x1, URZ ;  /* 0x0000000128287890 */ /* 0x000fc8000fffe03f */
[----:B------:R-:W-:-:S04]  /*4600*/  UISETP.NE.AND UP0, UPT, UR40, 0x4, UPT ;  /* 0x000000042800788c */ /* 0x000fc8000bf05270 */
[----:B------:R-:W-:-:S12]  /*4610*/  USEL UR40, UR40, URZ, UP0 ;  /* 0x0000003f28287287 */ /* 0x000fd80008000000 */
.L_x_101:
[----:B------:R-:W-:Y:S04]  /*4620*/  BSSY B0, `(.L_x_105) ;  /* 0x0000011000007945 */ /* 0x000fe80003800000 */
[----:B------:R-:W-:Y:S05]  /*4630*/  @P0 BRA `(.L_x_106) ;  /* 0x00000000003c0947 */ /* 0x000fea0003800000 */
[----:B------:R-:W-:-:S13]  /*4640*/  ISETP.NE.AND P2, PT, R99, 0x3, PT ;  /* 0x000000036300780c */ /* 0x000fda0003f45270 */
[----:B------:R-:W-:Y:S05]  /*4650*/  @!P2 BRA `(.L_x_107) ;  /* 0x000000000004a947 */ /* 0x000fea0003800000 */
[----:B------:R-:W-:Y:S01]  /*4660*/  BPT.TRAP 0x1 ;  /* 0x000000040000795c */ /* 0x000fe20000300000 */
.L_x_107:
[C---:B------:R-:W-:Y:S01]  /*4670*/  LEA R15, R12.reuse, UR51, 0x3 ;  /* 0x000000330c0f7c11 */ /* 0x040fe2000f8e18ff */
[----:B-1----:R-:W-:Y:S01]  /*4680*/  @!P1 IMAD R0, R12, 0x2000, R13 ;  /* 0x000020000c009824 */ /* 0x002fe200078e020d */
[----:B------:R-:W-:Y:S01]  /*4690*/  SHF.L.U32 R20, R93, 0x1f, RZ ;  /* 0x0000001f5d147819 */ /* 0x000fe200000006ff */
[----:B------:R-:W-:Y:S03]  /*46a0*/  BSSY B1, `(.L_x_108) ;  /* 0x0000004000017945 */ /* 0x000fe60003800000 */
[----:B------:R-:W1:Y:S01]  /*46b0*/  SYNCS.PHASECHK.TRANS64.TRYWAIT P2, [R15+URZ+0x60], R20 ;  /* 0x000060140f0075a7 */ /* 0x000e62000804017f */
[----:B------:R-:W-:Y:S01]  /*46c0*/  @!P1 LEA R3, R95, R0, 0x1 ;  /* 0x000000005f039211 */ /* 0x000fe200078e08ff */
[----:B-1----:R-:W-:Y:S06]  /*46d0*/  @!P2 BRA `(.L_x_109) ;  /* 0x0000008c0020a947 */ /* 0x002fec0003800000 */
.L_x_356:
[----:B------:R-:W-:Y:S05]  /*46e0*/  BSYNC B1 ;  /* 0x0000000000017941 */ /* 0x000fea0003800000 */
.L_x_108:
[----:B------:R-:W-:Y:S05]  /*46f0*/  @!P1 WARPSYNC.ALL ;  /* 0x0000000000009948 */ /* 0x000fea0003800000 */
[----:B------:R2:W3:Y:S01]  /*4700*/  @!P1 LDSM.16.M88.4 R8, [R0] ;  /* 0x000000000008983b */ /* 0x0004e20000000200 */
[----:B------:R-:W-:-:S03]  /*4710*/  IADD3 R12, R12, 0x1, RZ ;  /* 0x000000010c0c7810 */ /* 0x000fc60007ffe0ff */
[----:B------:R2:W4:Y:S04]  /*4720*/  @!P1 LDSM.16.M88.4 R4, [R3] ;  /* 0x000000000304983b */ /* 0x0005280000000200 */
.L_x_106:
[----:B------:R-:W-:Y:S05]  /*4730*/  BSYNC B0 ;  /* 0x0000000000007941 */ /* 0x000fea0003800000 */
.L_x_105:
[----:B-1-3--:R-:W-:Y:S02]  /*4740*/  HADD2.F32 R21, -RZ, R9.H0_H0 ;  /* 0x20000009ff157230 */ /* 0x00afe40000004100 */
[C---:B------:R-:W-:Y:S01]  /*4750*/  FMUL R42, R90.reuse, R42 ;  /* 0x0000002a5a2a7220 */ /* 0x040fe20000400000 */
[--C-:B------:R-:W-:Y:S02]  /*4760*/  HADD2.F32 R15, -RZ, R8.reuse.H1_H1 ;  /* 0x30000008ff0f7230 */ /* 0x100fe40000004100 */
[C---:B--2---:R-:W-:Y:S01]  /*4770*/  FMUL R0, R90.reuse, R41 ;  /* 0x000000295a007220 */ /* 0x044fe20000400000 */
[----:B------:R-:W-:Y:S02]  /*4780*/  HADD2.F32 R3, -RZ, R8.H0_H0 ;  /* 0x20000008ff037230 */ /* 0x000fe40000004100 */
[----:B------:R-:W-:Y:S01]  /*4790*/  FMUL R40, R90, R40 ;  /* 0x000000285a287220 */ /* 0x000fe20000400000 */
[----:B------:R-:W-:Y:S01]  /*47a0*/  FFMA R42, R89, R21, R42 ;  /* 0x00000015592a7223 */ /* 0x000fe2000000002a */
[----:B------:R-:W-:-:S02]  /*47b0*/  HADD2.F32 R21, -RZ, R11.H0_H0 ;  /* 0x2000000bff157230 */ /* 0x000fc40000004100 */
[C---:B------:R-:W-:Y:S01]  /*47c0*/  FMUL R46, R90.reuse, R46 ;  /* 0x0000002e5a2e7220 */ /* 0x040fe20000400000 */
[----:B------:R-:W-:Y:S02]  /*47d0*/  HADD2.F32 R23, -RZ, R9.H1_H1 ;  /* 0x30000009ff177230 */ /* 0x000fe40000004100 */
[C---:B------:R-:W-:Y:S01]  /*47e0*/  FFMA R0, R89.reuse, R15, R0 ;  /* 0x0000000f59007223 */ /* 0x040fe20000000000 */
[----:B------:R-:W-:Y:S02]  /*47f0*/  IMAD.MOV.U32 R101, RZ, RZ, 0x3bbb989d ;  /* 0x3bbb989dff657424 */ /* 0x000fe400078e00ff */
[C---:B------:R-:W-:Y:S01]  /*4800*/  FMUL R20, R90.reuse, R43 ;  /* 0x0000002b5a147220 */ /* 0x040fe20000400000 */
[C---:B------:R-:W-:Y:S01]  /*4810*/  FFMA R40, R89.reuse, R3, R40 ;  /* 0x0000000359287223 */ /* 0x040fe20000000028 */
[--C-:B------:R-:W-:Y:S02]  /*4820*/  HADD2.F32 R3, -RZ, R10.reuse.H0_H0 ;  /* 0x2000000aff037230 */ /* 0x100fe40000004100 */
[----:B------:R-:W-:Y:S01]  /*4830*/  FMUL R44, R90, R44 ;  /* 0x0000002c5a2c7220 */ /* 0x000fe20000400000 */
[----:B------:R-:W-:Y:S01]  /*4840*/  FFMA R46, R89, R21, R46 ;  /* 0x00000015592e7223 */ /* 0x000fe2000000002e */
[----:B------:R-:W-:Y:S01]  /*4850*/  MOV R102, 0x437c0000 ;  /* 0x437c000000667802 */ /* 0x000fe20000000f00 */
[----:B------:R-:W-:-:S02]  /*4860*/  HADD2.F32 R15, -RZ, R10.H1_H1 ;  /* 0x3000000aff0f7230 */ /* 0x000fc40000004100 */
[----:B------:R-:W-:Y:S01]  /*4870*/  FFMA.SAT R21, -R0, R101, 0.5 ;  /* 0x3f00000000157423 */ /* 0x000fe20000002165 */
[C---:B------:R-:W-:Y:S01]  /*4880*/  FFMA R20, R89.reuse, R23, R20 ;  /* 0x0000001759147223 */ /* 0x040fe20000000014 */
[C---:B------:R-:W-:Y:S01]  /*4890*/  FMUL R22, R90.reuse, R45 ;  /* 0x0000002d5a167220 */ /* 0x040fe20000400000 */
[----:B----4-:R-:W-:Y:S02]  /*48a0*/  HADD2.F32 R23, -RZ, R4.H0_H0 ;  /* 0x20000004ff177230 */ /* 0x010fe40000004100 */
[----:B------:R-:W-:Y:S01]  /*48b0*/  FFMA R44, R89, R3, R44 ;  /* 0x00000003592c7223 */ /* 0x000fe2000000002c */
[----:B------:R-:W-:Y:S01]  /*48c0*/  FMUL R48, R90, R48 ;  /* 0x000000305a307220 */ /* 0x000fe20000400000 */
[----:B------:R-:W-:Y:S01]  /*48d0*/  FFMA.SAT R3, -R40, R101, 0.5 ;  /* 0x3f00000028037423 */ /* 0x000fe20000002165 */
[----:B------:R-:W-:Y:S01]  /*48e0*/  FFMA.RM R21, R21, R102, 12582913 ;  /* 0x4b40000115157423 */ /* 0x000fe20000004066 */
[----:B------:R-:W-:Y:S01]  /*48f0*/  FFMA R22, R89, R15, R22 ;  /* 0x0000000f59167223 */ /* 0x000fe20000000016 */
[----:B------:R-:W-:-:S02]  /*4900*/  HADD2.F32 R15, -RZ, R11.H1_H1 ;  /* 0x3000000bff0f7230 */ /* 0x000fc40000004100 */
[----:B------:R-:W-:Y:S01]  /*4910*/  FMUL R24, R90, R47 ;  /* 0x0000002f5a187220 */ /* 0x000fe20000400000 */
[----:B------:R-:W-:Y:S01]  /*4920*/  FFMA R48, R89, R23, R48 ;  /* 0x0000001759307223 */ /* 0x000fe20000000030 */
[-C--:B------:R-:W-:Y:S01]  /*4930*/  FFMA.RM R3, R3, R102.reuse, 12582913 ;  /* 0x4b40000103037423 */ /* 0x080fe20000004066 */
[----:B------:R-:W-:Y:S01]  /*4940*/  FADD R23, R21, -12583039 ;  /* 0xcb40007f15177421 */ /* 0x000fe20000000000 */
[----:B------:R-:W-:Y:S01]  /*4950*/  FFMA R24, R89, R15, R24 ;  /* 0x0000000f59187223 */ /* 0x000fe20000000018 */
[----:B------:R-:W-:Y:S01]  /*4960*/  FFMA.SAT R25, -R42, R101, 0.5 ;  /* 0x3f0000002a197423 */ /* 0x000fe20000002165 */
[----:B------:R-:W-:Y:S01]  /*4970*/  FADD R15, R3, -12583039 ;  /* 0xcb40007f030f7421 */ /* 0x000fe20000000000 */
[----:B------:R-:W-:Y:S01]  /*4980*/  FFMA R23, -R0, 1.4426950216293334961, -R23 ;  /* 0x3fb8aa3b00177823 */ /* 0x000fe20000000917 */
[----:B------:R-:W-:Y:S02]  /*4990*/  HADD2.F32 R27, -RZ, R4.H1_H1 ;  /* 0x30000004ff1b7230 */ /* 0x000fe40000004100 */
[----:B------:R-:W-:Y:S01]  /*49a0*/  FMUL R26, R90, R49 ;  /* 0x000000315a1a7220 */ /* 0x000fe20000400000 */
[----:B------:R-:W-:Y:S01]  /*49b0*/  FFMA R15, -R40, 1.4426950216293334961, -R15 ;  /* 0x3fb8aa3b280f7823 */ /* 0x000fe2000000090f */
[----:B------:R-:W-:Y:S01]  /*49c0*/  FFMA R23, -R0, 1.925963033500011079e-08, R23 ;  /* 0x32a5706000177823 */ /* 0x000fe20000000117 */
[----:B------:R-:W-:Y:S01]  /*49d0*/  FFMA.SAT R0, -R20, R101, 0.5 ;  /* 0x3f00000014007423 */ /* 0x000fe20000002165 */
[-C--:B------:R-:W-:Y:S01]  /*49e0*/  FFMA.RM R25, R25, R102.reuse, 12582913 ;  /* 0x4b40000119197423 */ /* 0x080fe20000004066 */
[----:B------:R-:W-:Y:S01]  /*49f0*/  FFMA R15, -R40, 1.925963033500011079e-08, R15 ;  /* 0x32a57060280f7823 */ /* 0x000fe2000000010f */
[----:B------:R-:W-:Y:S01]  /*4a00*/  FFMA R26, R89, R27, R26 ;  /* 0x0000001b591a7223 */ /* 0x000fe2000000001a */
[----:B------:R-:W-:Y:S01]  /*4a10*/  FFMA.RM R29, R0, R102, 12582913 ;  /* 0x4b400001001d7423 */ /* 0x000fe20000004066 */
[----:B------:R-:W-:Y:S01]  /*4a20*/  FADD R27, R25, -12583039 ;  /* 0xcb40007f191b7421 */ /* 0x000fe20000000000 */
[----:B------:R1:W2:Y:S01]  /*4a30*/  MUFU.EX2 R28, R15 ;  /* 0x0000000f001c7308 */ /* 0x0002a20000000800 */
[----:B------:R-:W-:-:S02]  /*4a40*/  HADD2.F32 R31, -RZ, R5.H0_H0 ;  /* 0x20000005ff1f7230 */ /* 0x000fc40000004100 */
[----:B------:R-:W-:Y:S01]  /*4a50*/  FMUL R50, R90, R50 ;  /* 0x000000325a327220 */ /* 0x000fe20000400000 */
[----:B------:R-:W-:Y:S01]  /*4a60*/  FFMA R27, -R42, 1.4426950216293334961, -R27 ;  /* 0x3fb8aa3b2a1b7823 */ /* 0x000fe2000000091b */
[----:B------:R-:W-:Y:S01]  /*4a70*/  FFMA.SAT R0, -R44, R101, 0.5 ;  /* 0x3f0000002c007423 */ /* 0x000fe20000002165 */
[----:B------:R-:W-:Y:S02]  /*4a80*/  HADD2.F32 R34, -RZ, R5.H1_H1 ;  /* 0x30000005ff227230 */ /* 0x000fe40000004100 */
[----:B------:R-:W-:Y:S01]  /*4a90*/  FFMA R50, R89, R31, R50 ;  /* 0x0000001f59327223 */ /* 0x000fe20000000032 */
[----:B------:R-:W-:Y:S01]  /*4aa0*/  FFMA R27, -R42, 1.925963033500011079e-08, R27 ;  /* 0x32a570602a1b7823 */ /* 0x000fe2000000011b */
[----:B------:R3:W-:Y:S01]  /*4ab0*/  MUFU.EX2 R30, R23 ;  /* 0x00000017001e7308 */ /* 0x0007e20000000800 */
[----:B-1----:R-:W-:Y:S01]  /*4ac0*/  FADD R15, R29, -12583039 ;  /* 0xcb40007f1d0f7421 */ /* 0x002fe20000000000 */
[----:B------:R-:W-:Y:S01]  /*4ad0*/  FFMA.RM R31, R0, R102, 12582913 ;  /* 0x4b400001001f7423 */ /* 0x000fe20000004066 */
[----:B------:R-:W-:Y:S01]  /*4ae0*/  FMUL R0, R90, R51 ;  /* 0x000000335a007220 */ /* 0x000fe20000400000 */
[----:B------:R-:W-:-:S02]  /*4af0*/  HADD2.F32 R37, -RZ, R6.H0_H0 ;  /* 0x20000006ff257230 */ /* 0x000fc40000004100 */
[----:B------:R-:W-:Y:S01]  /*4b00*/  FFMA R15, -R20, 1.4426950216293334961, -R15 ;  /* 0x3fb8aa3b140f7823 */ /* 0x000fe2000000090f */
[----:B------:R-:W-:Y:S01]  /*4b10*/  FADD R33, R31, -12583039 ;  /* 0xcb40007f1f217421 */ /* 0x000fe20000000000 */
[----:B------:R-:W-:Y:S01]  /*4b20*/  FFMA R0, R89, R34, R0 ;  /* 0x0000002259007223 */ /* 0x000fe20000000000 */
[----:B------:R1:W-:Y:S01]  /*4b30*/  MUFU.EX2 R32, R27 ;  /* 0x0000001b00207308 */ /* 0x0003e20000000800 */
[-C--:B---3--:R-:W-:Y:S01]  /*4b40*/  FFMA.SAT R23, -R22, R101.reuse, 0.5 ;  /* 0x3f00000016177423 */ /* 0x088fe20000002165 */
[----:B------:R-:W-:Y:S01]  /*4b50*/  FFMA R15, -R20, 1.925963033500011079e-08, R15 ;  /* 0x32a57060140f7823 */ /* 0x000fe2000000010f */
[-C--:B------:R-:W-:Y:S01]  /*4b60*/  FFMA.SAT R20, -R46, R101.reuse, 0.5 ;  /* 0x3f0000002e147423 */ /* 0x080fe20000002165 */
[----:B------:R-:W-:Y:S01]  /*4b70*/  FMUL R52, R90, R52 ;  /* 0x000000345a347220 */ /* 0x000fe20000400000 */
[-C--:B------:R-:W-:Y:S01]  /*4b80*/  FFMA.RM R23, R23, R102.reuse, 12582913 ;  /* 0x4b40000117177423 */ /* 0x080fe20000004066 */
[----:B------:R-:W-:Y:S01]  /*4b90*/  FFMA R33, -R44, 1.4426950216293334961, -R33 ;  /* 0x3fb8aa3b2c217823 */ /* 0x000fe20000000921 */
[-C--:B------:R-:W-:Y:S01]  /*4ba0*/  FFMA.RM R35, R20, R102.reuse, 12582913 ;  /* 0x4b40000114237423 */ /* 0x080fe20000004066 */
[----:B------:R3:W4:Y:S01]  /*4bb0*/  MUFU.EX2 R34, R15 ;  /* 0x0000000f00227308 */ /* 0x0007220000000800 */
[----:B-1----:R-:W-:Y:S01]  /*4bc0*/  FADD R27, R23, -12583039 ;  /* 0xcb40007f171b7421 */ /* 0x002fe20000000000 */
[----:B------:R-:W-:Y:S01]  /*4bd0*/  FFMA.SAT R20, -R24, R101, 0.5 ;  /* 0x3f00000018147423 */ /* 0x000fe20000002165 */
[----:B------:R-:W-:Y:S01]  /*4be0*/  FFMA R52, R89, R37, R52 ;  /* 0x0000002559347223 */ /* 0x000fe20000000034 */
[----:B------:R-:W-:Y:S01]  /*4bf0*/  FFMA R33, -R44, 1.925963033500011079e-08, R33 ;  /* 0x32a570602c217823 */ /* 0x000fe20000000121 */
[----:B------:R-:W-:Y:S01]  /*4c00*/  FFMA R27, -R22, 1.4426950216293334961, -R27 ;  /* 0x3fb8aa3b161b7823 */ /* 0x000fe2000000091b */
[----:B------:R-:W-:Y:S01]  /*4c10*/  FFMA.RM R37, R20, R102, 12582913 ;  /* 0x4b40000114257423 */ /* 0x000fe20000004066 */
[----:B------:R-:W-:-:S02]  /*4c20*/  HADD2.F32 R40, -RZ, R6.H1_H1 ;  /* 0x30000006ff287230 */ /* 0x000fc40000004100 */
[----:B------:R-:W-:Y:S01]  /*4c30*/  FMUL R20, R90, R53 ;  /* 0x000000355a147220 */ /* 0x000fe20000400000 */
[----:B---3--:R-:W-:Y:S01]  /*4c40*/  FADD R15, R35, -12583039 ;  /* 0xcb40007f230f7421 */ /* 0x008fe20000000000 */
[----:B------:R-:W-:Y:S01]  /*4c50*/  FFMA R27, -R22, 1.925963033500011079e-08, R27 ;  /* 0x32a57060161b7823 */ /* 0x000fe2000000011b */
[-C--:B------:R-:W-:Y:S01]  /*4c60*/  FFMA.SAT R22, -R48, R101.reuse, 0.5 ;  /* 0x3f00000030167423 */ /* 0x080fe20000002165 */
[----:B------:R1:W3:Y:S01]  /*4c70*/  MUFU.EX2 R36, R33 ;  /* 0x0000002100247308 */ /* 0x0002e20000000800 */
[C---:B------:R-:W-:Y:S01]  /*4c80*/  FFMA R15, -R46.reuse, 1.4426950216293334961, -R15 ;  /* 0x3fb8aa3b2e0f7823 */ /* 0x040fe2000000090f */
[----:B------:R-:W-:Y:S01]  /*4c90*/  FADD R39, R37, -12583039 ;  /* 0xcb40007f25277421 */ /* 0x000fe20000000000 */
[----:B------:R-:W-:Y:S01]  /*4ca0*/  FFMA R20, R89, R40, R20 ;  /* 0x0000002859147223 */ /* 0x000fe20000000014 */
[--C-:B------:R-:W-:Y:S02]  /*4cb0*/  HADD2.F32 R42, -RZ, R7.reuse.H0_H0 ;  /* 0x20000007ff2a7230 */ /* 0x100fe40000004100 */
[----:B------:R-:W-:Y:S01]  /*4cc0*/  FFMA R15, -R46, 1.925963033500011079e-08, R15 ;  /* 0x32a570602e0f7823 */ /* 0x000fe2000000010f */
[----:B------:R-:W-:Y:S01]  /*4cd0*/  FFMA R39, -R24, 1.4426950216293334961, -R39 ;  /* 0x3fb8aa3b18277823 */ /* 0x000fe20000000927 */
[----:B------:R-:W-:Y:S01]  /*4ce0*/  FMUL R54, R90, R54 ;  /* 0x000000365a367220 */ /* 0x000fe20000400000 */
[----:B------:R5:W-:Y:S01]  /*4cf0*/  MUFU.EX2 R38, R27 ;  /* 0x0000001b00267308 */ /* 0x000be20000000800 */
[----:B-1----:R-:W-:Y:S01]  /*4d00*/  FFMA.RM R33, R22, R102, 12582913 ;  /* 0x4b40000116217423 */ /* 0x002fe20000004066 */
[----:B------:R-:W-:Y:S01]  /*4d10*/  FFMA.SAT R22, -R26, R101, 0.5 ;  /* 0x3f0000001a167423 */ /* 0x000fe20000002165 */
[----:B------:R-:W-:Y:S01]  /*4d20*/  FFMA R39, -R24, 1.925963033500011079e-08, R39 ;  /* 0x32a5706018277823 */ /* 0x000fe20000000127 */
[----:B------:R-:W-:-:S02]  /*4d30*/  HADD2.F32 R46, -RZ, R7.H1_H1 ;  /* 0x30000007ff2e7230 */ /* 0x000fc40000004100 */
[----:B------:R-:W-:Y:S01]  /*4d40*/  FFMA R54, R89, R42, R54 ;  /* 0x0000002a59367223 */ /* 0x000fe20000000036 */
[-C--:B------:R-:W-:Y:S01]  /*4d50*/  FFMA.RM R41, R22, R102.reuse, 12582913 ;  /* 0x4b40000116297423 */ /* 0x080fe20000004066 */
[----:B------:R-:W-:Y:S01]  /*4d60*/  FFMA.SAT R22, -R0, R101, 0.5 ;  /* 0x3f00000000167423 */ /* 0x000fe20000002165 */
[----:B------:R1:W3:Y:S01]  /*4d70*/  MUFU.EX2 R40, R15 ;  /* 0x0000000f00287308 */ /* 0x0002e20000000800 */
[----:B-----5:R-:W-:Y:S01]  /*4d80*/  FADD R27, R33, -12583039 ;  /* 0xcb40007f211b7421 */ /* 0x020fe20000000000 */
[----:B------:R-:W-:Y:S01]  /*4d90*/  FADD R43, R41, -12583039 ;  /* 0xcb40007f292b7421 */ /* 0x000fe20000000000 */
[----:B------:R-:W-:Y:S01]  /*4da0*/  FFMA.RM R44, R22, R102, 12582913 ;  /* 0x4b400001162c7423 */ /* 0x000fe20000004066 */
[----:B------:R-:W-:Y:S01]  /*4db0*/  FMUL R22, R90, R55 ;  /* 0x000000375a167220 */ /* 0x000fe20000400000 */
[----:B------:R-:W-:Y:S01]  /*4dc0*/  FFMA R27, -R48, 1.4426950216293334961, -R27 ;  /* 0x3fb8aa3b301b7823 */ /* 0x000fe2000000091b */
[-C--:B------:R-:W-:Y:S01]  /*4dd0*/  FFMA.SAT R47, -R54, R101.reuse, 0.5 ;  /* 0x3f000000362f7423 */ /* 0x080fe20000002165 */
[----:B------:R-:W-:Y:S01]  /*4de0*/  FADD R45, R44, -12583039 ;  /* 0xcb40007f2c2d7421 */ /* 0x000fe20000000000 */
[----:B------:R5:W-:Y:S01]  /*4df0*/  MUFU.EX2 R24, R39 ;  /* 0x0000002700187308 */ /* 0x000be20000000800 */
[-C--:B-1----:R-:W-:Y:S01]  /*4e00*/  FFMA.SAT R15, -R50, R101.reuse, 0.5 ;  /* 0x3f000000320f7423 */ /* 0x082fe20000002165 */
[----:B------:R-:W-:Y:S01]  /*4e10*/  FFMA R27, -R48, 1.925963033500011079e-08, R27 ;  /* 0x32a57060301b7823 */ /* 0x000fe2000000011b */
[----:B------:R-:W-:Y:S01]  /*4e20*/  FFMA R22, R89, R46, R22 ;  /* 0x0000002e59167223 */ /* 0x000fe20000000016 */
[-C--:B------:R-:W-:Y:S01]  /*4e30*/  FFMA.SAT R46, -R20, R101.reuse, 0.5 ;  /* 0x3f000000142e7423 */ /* 0x080fe20000002165 */
[-C--:B------:R-:W-:Y:S01]  /*4e40*/  FFMA.RM R15, R15, R102.reuse, 12582913 ;  /* 0x4b4000010f0f7423 */ /* 0x080fe20000004066 */
[----:B------:R-:W-:Y:S01]  /*4e50*/  FFMA R43, -R26, 1.4426950216293334961, -R43 ;  /* 0x3fb8aa3b1a2b7823 */ /* 0x000fe2000000092b */
[----:B------:R-:W-:Y:S01]  /*4e60*/  FFMA R45, -R0, 1.4426950216293334961, -R45 ;  /* 0x3fb8aa3b002d7823 */ /* 0x000fe2000000092d */
[----:B------:R1:W-:Y:S01]  /*4e70*/  MUFU.EX2 R42, R27 ;  /* 0x0000001b002a7308 */ /* 0x0003e20000000800 */
[----:B-----5:R-:W-:Y:S01]  /*4e80*/  FADD R39, R15, -12583039 ;  /* 0xcb40007f0f277421 */ /* 0x020fe20000000000 */
[-C--:B------:R-:W-:Y:S01]  /*4e90*/  FFMA.SAT R49, -R22, R101.reuse, 0.5 ;  /* 0x3f00000016317423 */ /* 0x080fe20000002165 */
[-C--:B------:R-:W-:Y:S01]  /*4ea0*/  FFMA.RM R46, R46, R102.reuse, 12582913 ;  /* 0x4b4000012e2e7423 */ /* 0x080fe20000004066 */
[-C--:B------:R-:W-:Y:S01]  /*4eb0*/  FFMA.RM R48, R47, R102.reuse, 12582913 ;  /* 0x4b4000012f307423 */ /* 0x080fe20000004066 */
[----:B------:R-:W-:Y:S01]  /*4ec0*/  FFMA R39, -R50, 1.4426950216293334961, -R39 ;  /* 0x3fb8aa3b32277823 */ /* 0x000fe20000000927 */
[----:B------:R-:W-:Y:S01]  /*4ed0*/  FFMA R43, -R26, 1.925963033500011079e-08, R43 ;  /* 0x32a570601a2b7823 */ /* 0x000fe2000000012b */
[----:B------:R-:W-:Y:S01]  /*4ee0*/  FFMA R45, -R0, 1.925963033500011079e-08, R45 ;  /* 0x32a57060002d7823 */ /* 0x000fe2000000012d */
[-C--:B------:R-:W-:Y:S01]  /*4ef0*/  FFMA.RM R49, R49, R102.reuse, 12582913 ;  /* 0x4b40000131317423 */ /* 0x080fe20000004066 */
[----:B-1----:R-:W-:Y:S01]  /*4f00*/  FFMA.SAT R27, -R52, R101, 0.5 ;  /* 0x3f000000341b7423 */ /* 0x002fe20000002165 */
[----:B------:R-:W-:Y:S01]  /*4f10*/  FFMA R39, -R50, 1.925963033500011079e-08, R39 ;  /* 0x32a5706032277823 */ /* 0x000fe20000000127 */
[----:B------:R-:W-:Y:S01]  /*4f20*/  SHF.L.U32 R3, R3, 0x17, RZ ;  /* 0x0000001703037819 */ /* 0x000fe200000006ff */
[----:B------:R-:W-:Y:S01]  /*4f30*/  FADD R47, R46, -12583039 ;  /* 0xcb40007f2e2f7421 */ /* 0x000fe20000000000 */
[----:B------:R-:W-:Y:S01]  /*4f40*/  FFMA.RM R27, R27, R102, 12582913 ;  /* 0x4b4000011b1b7423 */ /* 0x000fe20000004066 */
[----:B------:R1:W-:Y:S01]  /*4f50*/  MUFU.EX2 R0, R39 ;  /* 0x0000002700007308 */ /* 0x0003e20000000800 */
[----:B------:R-:W-:Y:S01]  /*4f60*/  FADD R51, R49, -12583039 ;  /* 0xcb40007f31337421 */ /* 0x000fe20000000000 */
[----:B--2---:R-:W-:Y:S01]  /*4f70*/  FFMA R28, R3, R28, 1 ;  /* 0x3f800000031c7423 */ /* 0x004fe2000000001c */
[----:B------:R-:W-:Y:S01]  /*4f80*/  FFMA R47, -R20, 1.4426950216293334961, -R47 ;  /* 0x3fb8aa3b142f7823 */ /* 0x000fe2000000092f */
[----:B------:R-:W-:Y:S01]  /*4f90*/  SHF.L.U32 R29, R29, 0x17, RZ ;  /* 0x000000171d1d7819 */ /* 0x000fe200000006ff */
[----:B------:R-:W-:Y:S01]  /*4fa0*/  FFMA R51, -R22, 1.4426950216293334961, -R51 ;  /* 0x3fb8aa3b16337823 */ /* 0x000fe20000000933 */
[----:B------:R-:W-:-:S02]  /*4fb0*/  VIADD R3, R28, 0x1800000 ;  /* 0x018000001c037836 */ /* 0x000fc40000000000 */
[----:B------:R-:W-:Y:S01]  /*4fc0*/  FFMA R47, -R20, 1.925963033500011079e-08, R47 ;  /* 0x32a57060142f7823 */ /* 0x000fe2000000012f */
[----:B------:R2:W-:Y:S01]  /*4fd0*/  MUFU.EX2 R26, R43 ;  /* 0x0000002b001a7308 */ /* 0x0005e20000000800 */
[----:B-1----:R-:W-:Y:S01]  /*4fe0*/  FADD R39, R48, -12583039 ;  /* 0xcb40007f30277421 */ /* 0x002fe20000000000 */
[----:B------:R-:W-:Y:S01]  /*4ff0*/  FFMA R51, -R22, 1.925963033500011079e-08, R51 ;  /* 0x32a5706016337823 */ /* 0x000fe20000000133 */
[----:B------:R-:W-:Y:S01]  /*5000*/  LOP3.LUT R3, R3, 0x7f800000, RZ, 0xc0, !PT ;  /* 0x7f80000003037812 */ /* 0x000fe200078ec0ff */
[----:B------:R-:W-:Y:S02]  /*5010*/  IMAD.SHL.U32 R31, R31, 0x800000, RZ ;  /* 0x008000001f1f7824 */ /* 0x000fe400078e00ff */
[C---:B------:R-:W-:Y:S01]  /*5020*/  FFMA R39, -R54.reuse, 1.4426950216293334961, -R39 ;  /* 0x3fb8aa3b36277823 */ /* 0x040fe20000000927 */
[----:B------:R-:W-:Y:S01]  /*5030*/  SHF.L.U32 R35, R35, 0x17, RZ ;  /* 0x0000001723237819 */ /* 0x000fe200000006ff */
[----:B------:R-:W-:Y:S01]  /*5040*/  IMAD.SHL.U32 R21, R21, 0x800000, RZ ;  /* 0x0080000015157824 */ /* 0x000fe200078e00ff */
[----:B------:R-:W1:Y:S01]  /*5050*/  MUFU.EX2 R45, R45 ;  /* 0x0000002d002d7308 */ /* 0x000e620000000800 */
[----:B--2---:R-:W-:Y:S01]  /*5060*/  FADD R43, R27, -12583039 ;  /* 0xcb40007f1b2b7421 */ /* 0x004fe20000000000 */
[----:B------:R-:W-:Y:S01]  /*5070*/  FFMA R39, -R54, 1.925963033500011079e-08, R39 ;  /* 0x32a5706036277823 */ /* 0x000fe20000000127 */
[----:B------:R-:W-:Y:S01]  /*5080*/  ISETP.GT.U32.AND P2, PT, R3, 0x1ffffff, PT ;  /* 0x01ffffff0300780c */ /* 0x000fe20003f44070 */
[----:B------:R-:W-:-:S02]  /*5090*/  IMAD.SHL.U32 R37, R37, 0x800000, RZ ;  /* 0x0080000025257824 */ /* 0x000fc400078e00ff */
[----:B------:R-:W-:Y:S01]  /*50a0*/  FFMA R43, -R52, 1.4426950216293334961, -R43 ;  /* 0x3fb8aa3b342b7823 */ /* 0x000fe2000000092b */
[----:B------:R-:W-:Y:S01]  /*50b0*/  SHF.L.U32 R44, R44, 0x17, RZ ;  /* 0x000000172c2c7819 */ /* 0x000fe200000006ff */
[----:B------:R-:W-:Y:S01]  /*50c0*/  IMAD.SHL.U32 R27, R27, 0x800000, RZ ;  /* 0x008000001b1b7824 */ /* 0x000fe200078e00ff */
[----:B------:R-:W-:Y:S01]  /*50d0*/  MUFU.EX2 R47, R47 ;  /* 0x0000002f002f7308 */ /* 0x000fe20000000800 */
[----:B------:R-:W-:Y:S01]  /*50e0*/  FFMA R43, -R52, 1.925963033500011079e-08, R43 ;  /* 0x32a57060342b7823 */ /* 0x000fe2000000012b */
[----:B------:R-:W-:Y:S01]  /*50f0*/  SHF.L.U32 R25, R25, 0x17, RZ ;  /* 0x0000001719197819 */ /* 0x000fe200000006ff */
[----:B------:R-:W-:Y:S01]  /*5100*/  IMAD.SHL.U32 R49, R49, 0x800000, RZ ;  /* 0x0080000031317824 */ /* 0x000fe200078e00ff */
[----:B------:R-:W-:Y:S01]  /*5110*/  SHF.L.U32 R23, R23, 0x17, RZ ;  /* 0x0000001717177819 */ /* 0x000fe200000006ff */
[----:B------:R-:W-:Y:S01]  /*5120*/  BSSY B1, `(.L_x_110) ;  /* 0x0000022000017945 */ /* 0x000fe20003800000 */
[----:B------:R-:W-:Y:S01]  /*5130*/  SHF.L.U32 R33, R33, 0x17, RZ ;  /* 0x0000001721217819 */ /* 0x000fe200000006ff */
[----:B----4-:R-:W-:Y:S01]  /*5140*/  FFMA R29, R29, R34, 1 ;  /* 0x3f8000001d1d7423 */ /* 0x010fe20000000022 */
[----:B------:R-:W2:Y:S01]  /*5150*/  MUFU.EX2 R20, R43 ;  /* 0x0000002b00147308 */ /* 0x000ea20000000800 */
[----:B------:R-:W-:Y:S01]  /*5160*/  SHF.L.U32 R41, R41, 0x17, RZ ;  /* 0x0000001729297819 */ /* 0x000fe200000006ff */
[----:B---3--:R-:W-:Y:S01]  /*5170*/  FFMA R36, R31, R36, 1 ;  /* 0x3f8000001f247423 */ /* 0x008fe20000000024 */
[----:B------:R-:W-:Y:S01]  /*5180*/  SHF.L.U32 R15, R15, 0x17, RZ ;  /* 0x000000170f0f7819 */ /* 0x000fe200000006ff */
[----:B------:R-:W-:Y:S01]  /*5190*/  FFMA R40, R35, R40, 1 ;  /* 0x3f80000023287423 */ /* 0x000fe20000000028 */
[----:B------:R-:W-:Y:S01]  /*51a0*/  SHF.L.U32 R46, R46, 0x17, RZ ;  /* 0x000000172e2e7819 */ /* 0x000fe200000006ff */
[----:B-1----:R-:W-:Y:S01]  /*51b0*/  FFMA R45, R44, R45, 1 ;  /* 0x3f8000002c2d7423 */ /* 0x002fe2000000002d */
[----:B------:R-:W-:Y:S01]  /*51c0*/  SHF.L.U32 R48, R48, 0x17, RZ ;  /* 0x0000001730307819 */ /* 0x000fe200000006ff */
[----:B------:R-:W1:Y:S01]  /*51d0*/  MUFU.EX2 R39, R39 ;  /* 0x0000002700277308 */ /* 0x000e620000000800 */
[----:B------:R-:W-:Y:S01]  /*51e0*/  FFMA R53, R21, R30, 1 ;  /* 0x3f80000015357423 */ /* 0x000fe2000000001e */
[----:B------:R-:W-:Y:S01]  /*51f0*/  FFMA R32, R25, R32, 1 ;  /* 0x3f80000019207423 */ /* 0x000fe20000000020 */
[----:B------:R-:W-:Y:S01]  /*5200*/  FFMA R31, R23, R38, 1 ;  /* 0x3f800000171f7423 */ /* 0x000fe20000000026 */
[----:B------:R-:W-:Y:S01]  /*5210*/  FFMA R35, R37, R24, 1 ;  /* 0x3f80000025237423 */ /* 0x000fe20000000018 */
[----:B------:R-:W-:Y:S01]  /*5220*/  FFMA R42, R33, R42, 1 ;  /* 0x3f800000212a7423 */ /* 0x000fe2000000002a */
[----:B------:R-:W-:Y:S01]  /*5230*/  FFMA R41, R41, R26, 1 ;  /* 0x3f80000029297423 */ /* 0x000fe2000000001a */
[----:B------:R-:W-:Y:S01]  /*5240*/  FFMA R34, R15, R0, 1 ;  /* 0x3f8000000f227423 */ /* 0x000fe20000000000 */
[----:B------:R-:W3:Y:S01]  /*5250*/  MUFU.EX2 R22, R51 ;  /* 0x0000003300167308 */ /* 0x000ee20000000800 */
[----:B--2---:R-:W-:Y:S01]  /*5260*/  FFMA R44, R27, R20, 1 ;  /* 0x3f8000001b2c7423 */ /* 0x004fe20000000014 */
[----:B------:R-:W-:Y:S01]  /*5270*/  FFMA R47, R46, R47, 1 ;  /* 0x3f8000002e2f7423 */ /* 0x000fe2000000002f */
[----:B-1----:R-:W-:Y:S01]  /*5280*/  FFMA R48, R48, R39, 1 ;  /* 0x3f80000030307423 */ /* 0x002fe20000000027 */
[----:B---3--:R-:W-:Y:S01]  /*5290*/  FFMA R49, R49, R22, 1 ;  /* 0x3f80000031317423 */ /* 0x008fe20000000016 */
[----:B------:R-:W-:Y:S06]  /*52a0*/  @P2 BRA `(.L_x_111) ;  /* 0x0000000000142947 */ /* 0x000fec0003800000 */
[----:B------:R-:W-:Y:S02]  /*52b0*/  MOV R3, R28 ;  /* 0x0000001c00037202 */ /* 0x000fe40000000f00 */
[----:B------:R-:W-:-:S07]  /*52c0*/  MOV R20, 0x52e0 ;  /* 0x000052e000147802 */ /* 0x000fce0000000f00 */
[----:B------:R-:W-:Y:S05]  /*52d0*/  CALL.REL.NOINC `($__internal_0_$__cuda_sm20_rcp_rn_f32_slowpath) ;  /* 0x0000008400c87944 */ /* 0x000fea0003c00000 */
[----:B------:R-:W-:Y:S01]  /*52e0*/  MOV R15, R0 ;  /* 0x00000000000f7202 */ /* 0x000fe20000000f00 */
[----:B------:R-:W-:Y:S06]  /*52f0*/  BRA `(.L_x_112) ;  /* 0x0000000000107947 */ /* 0x000fec0003800000 */
.L_x_111:
[----:B------:R-:W1:Y:S02]  /*5300*/  MUFU.RCP R15, R28 ;  /* 0x0000001c000f7308 */ /* 0x000e640000001000 */
[----:B-1----:R-:W-:-:S04]  /*5310*/  FFMA R0, R28, R15, -1 ;  /* 0xbf8000001c007423 */ /* 0x002fc8000000000f */
[----:B------:R-:W-:-:S04]  /*5320*/  FADD.FTZ R0, -R0, -RZ ;  /* 0x800000ff00007221 */ /* 0x000fc80000010100 */
[----:B------:R-:W-:-:S07]  /*5330*/  FFMA R15, R15, R0, R15 ;  /* 0x000000000f0f7223 */ /* 0x000fce000000000f */
.L_x_112:
[----:B------:R-:W-:Y:S05]  /*5340*/  BSYNC B1 ;  /* 0x0000000000017941 */ /* 0x000fea0003800000 */
.L_x_110:
[----:B------:R-:W-:Y:S01]  /*5350*/  VIADD R0, R53, 0x1800000 ;  /* 0x0180000035007836 */ /* 0x000fe20000000000 */
[----:B------:R-:W-:Y:S04]  /*5360*/  BSSY B1, `(.L_x_113) ;  /* 0x000000d000017945 */ /* 0x000fe80003800000 */
[----:B------:R-:W-:-:S04]  /*5370*/  LOP3.LUT R0, R0, 0x7f800000, RZ, 0xc0, !PT ;  /* 0x7f80000000007812 */ /* 0x000fc800078ec0ff */
[----:B------:R-:W-:-:S13]  /*5380*/  ISETP.GT.U32.AND P2, PT, R0, 0x1ffffff, PT ;  /* 0x01ffffff0000780c */ /* 0x000fda0003f44070 */
[----:B------:R-:W-:Y:S05]  /*5390*/  @P2 BRA `(.L_x_114) ;  /* 0x0000000000142947 */ /* 0x000fea0003800000 */
[----:B------:R-:W-:Y:S02]  /*53a0*/  MOV R3, R53 ;  /* 0x0000003500037202 */ /* 0x000fe40000000f00 */
[----:B------:R-:W-:-:S07]  /*53b0*/  MOV R20, 0x53d0 ;  /* 0x000053d000147802 */ /* 0x000fce0000000f00 */
[----:B------:R-:W-:Y:S05]  /*53c0*/  CALL.REL.NOINC `($__internal_0_$__cuda_sm20_rcp_rn_f32_slowpath) ;  /* 0x00000084008c7944 */ /* 0x000fea0003c00000 */
[----:B------:R-:W-:Y:S01]  /*53d0*/  MOV R22, R0 ;  /* 0x0000000000167202 */ /* 0x000fe20000000f00 */
[----:B------:R-:W-:Y:S06]  /*53e0*/  BRA `(.L_x_115) ;  /* 0x0000000000107947 */ /* 0x000fec0003800000 */
.L_x_114:
[----:B------:R-:W1:Y:S02]  /*53f0*/  MUFU.RCP R22, R53 ;  /* 0x0000003500167308 */ /* 0x000e640000001000 */
[----:B-1----:R-:W-:-:S04]  /*5400*/  FFMA R0, R53, R22, -1 ;  /* 0xbf80000035007423 */ /* 0x002fc80000000016 */
[----:B------:R-:W-:-:S04]  /*5410*/  FADD.FTZ R3, -R0, -RZ ;  /* 0x800000ff00037221 */ /* 0x000fc80000010100 */
[----:B------:R-:W-:-:S07]  /*5420*/  FFMA R22, R22, R3, R22 ;  /* 0x0000000316167223 */ /* 0x000fce0000000016 */
.L_x_115:
[----:B------:R-:W-:Y:S05]  /*5430*/  BSYNC B1 ;  /* 0x0000000000017941 */ /* 0x000fea0003800000 */
.L_x_113:
        /* <DEDUP_REMOVED lines=10> */
.L_x_117:
[----:B------:R-:W1:Y:S02]  /*54e0*/  MUFU.RCP R23, R32 ;  /* 0x0000002000177308 */ /* 0x000e640000001000 */
[----:B-1----:R-:W-:-:S04]  /*54f0*/  FFMA R0, R32, R23, -1 ;  /* 0xbf80000020007423 */ /* 0x002fc80000000017 */
[----:B------:R-:W-:-:S04]  /*5500*/  FADD.FTZ R0, -R0, -RZ ;  /* 0x800000ff00007221 */ /* 0x000fc80000010100 */
[----:B------:R-:W-:-:S07]  /*5510*/  FFMA R23, R23, R0, R23 ;  /* 0x0000000017177223 */ /* 0x000fce0000000017 */
.L_x_118:
[----:B------:R-:W-:Y:S05]  /*5520*/  BSYNC B1 ;  /* 0x0000000000017941 */ /* 0x000fea0003800000 */
.L_x_116:
        /* <DEDUP_REMOVED lines=10> */
.L_x_120:
[----:B------:R-:W1:Y:S02]  /*55d0*/  MUFU.RCP R24, R29 ;  /* 0x0000001d00187308 */ /* 0x000e640000001000 */
[----:B-1----:R-:W-:-:S04]  /*55e0*/  FFMA R0, R29, R24, -1 ;  /* 0xbf8000001d007423 */ /* 0x002fc80000000018 */
[----:B------:R-:W-:-:S04]  /*55f0*/  FADD.FTZ R3, -R0, -RZ ;  /* 0x800000ff00037221 */ /* 0x000fc80000010100 */
[----:B------:R-:W-:-:S07]  /*5600*/  FFMA R24, R24, R3, R24 ;  /* 0x0000000318187223 */ /* 0x000fce0000000018 */
.L_x_121:
[----:B------:R-:W-:Y:S05]  /*5610*/  BSYNC B1 ;  /* 0x0000000000017941 */ /* 0x000fea0003800000 */
.L_x_119:
        /* <DEDUP_REMOVED lines=10> */
.L_x_123:
[----:B------:R-:W1:Y:S02]  /*56c0*/  MUFU.RCP R25, R36 ;  /* 0x0000002400197308 */ /* 0x000e640000001000 */
[----:B-1----:R-:W-:-:S04]  /*56d0*/  FFMA R0, R36, R25, -1 ;  /* 0xbf80000024007423 */ /* 0x002fc80000000019 */
[----:B------:R-:W-:-:S04]  /*56e0*/  FADD.FTZ R0, -R0, -RZ ;  /* 0x800000ff00007221 */ /* 0x000fc80000010100 */
[----:B------:R-:W-:-:S07]  /*56f0*/  FFMA R25, R25, R0, R25 ;  /* 0x0000000019197223 */ /* 0x000fce0000000019 */
.L_x_124:
[----:B------:R-:W-:Y:S05]  /*5700*/  BSYNC B1 ;  /* 0x0000000000017941 */ /* 0x000fea0003800000 */
.L_x_122:
        /* <DEDUP_REMOVED lines=10> */
.L_x_126:
[----:B------:R-:W1:Y:S02]  /*57b0*/  MUFU.RCP R26, R31 ;  /* 0x0000001f001a7308 */ /* 0x000e640000001000 */
[----:B-1----:R-:W-:-:S04]  /*57c0*/  FFMA R0, R31, R26, -1 ;  /* 0xbf8000001f007423 */ /* 0x002fc8000000001a */
[----:B------:R-:W-:-:S04]  /*57d0*/  FADD.FTZ R3, -R0, -RZ ;  /* 0x800000ff00037221 */ /* 0x000fc80000010100 */
[----:B------:R-:W-:-:S07]  /*57e0*/  FFMA R26, R26, R3, R26 ;  /* 0x000000031a1a7223 */ /* 0x000fce000000001a */
.L_x_127:
[----:B------:R-:W-:Y:S05]  /*57f0*/  BSYNC B1 ;  /* 0x0000000000017941 */ /* 0x000fea0003800000 */
.L_x_125:
        /* <DEDUP_REMOVED lines=10> */
.L_x_129:
[----:B------:R-:W1:Y:S02]  /*58a0*/  MUFU.RCP R27, R40 ;  /* 0x00000028001b7308 */ /* 0x000e640000001000 */
[----:B-1----:R-:W-:-:S04]  /*58b0*/  FFMA R0, R40, R27, -1 ;  /* 0xbf80000028007423 */ /* 0x002fc8000000001b */
[----:B------:R-:W-:-:S04]  /*58c0*/  FADD.FTZ R0, -R0, -RZ ;  /* 0x800000ff00007221 */ /* 0x000fc80000010100 */
[----:B------:R-:W-:-:S07]  /*58d0*/  FFMA R27, R27, R0, R27 ;  /* 0x000000001b1b7223 */ /* 0x000fce000000001b */
.L_x_130:
[----:B------:R-:W-:Y:S05]  /*58e0*/  BSYNC B1 ;  /* 0x0000000000017941 */ /* 0x000fea0003800000 */
.L_x_128:
        /* <DEDUP_REMOVED lines=10> */
.L_x_132:
[----:B------:R-:W1:Y:S02]  /*5990*/  MUFU.RCP R28, R35 ;  /* 0x00000023001c7308 */ /* 0x000e640000001000 */
[----:B-1----:R-:W-:-:S04]  /*59a0*/  FFMA R0, R35, R28, -1 ;  /* 0xbf80000023007423 */ /* 0x002fc8000000001c */
[----:B------:R-:W-:-:S04]  /*59b0*/  FADD.FTZ R3, -R0, -RZ ;  /* 0x800000ff00037221 */ /* 0x000fc80000010100 */
[----:B------:R-:W-:-:S07]  /*59c0*/  FFMA R28, R28, R3, R28 ;  /* 0x000000031c1c7223 */ /* 0x000fce000000001c */
.L_x_133:
[----:B------:R-:W-:Y:S05]  /*59d0*/  BSYNC B1 ;  /* 0x0000000000017941 */ /* 0x000fea0003800000 */
.L_x_131:
        /* <DEDUP_REMOVED lines=10> */
.L_x_135:
[----:B------:R-:W1:Y:S02]  /*5a80*/  MUFU.RCP R29, R42 ;  /* 0x0000002a001d7308 */ /* 0x000e640000001000 */
[----:B-1----:R-:W-:-:S04]  /*5a90*/  FFMA R0, R42, R29, -1 ;  /* 0xbf8000002a007423 */ /* 0x002fc8000000001d */
[----:B------:R-:W-:-:S04]  /*5aa0*/  FADD.FTZ R0, -R0, -RZ ;  /* 0x800000ff00007221 */ /* 0x000fc80000010100 */
[----:B------:R-:W-:-:S07]  /*5ab0*/  FFMA R29, R29, R0, R29 ;  /* 0x000000001d1d7223 */ /* 0x000fce000000001d */
.L_x_136:
[----:B------:R-:W-:Y:S05]  /*5ac0*/  BSYNC B1 ;  /* 0x0000000000017941 */ /* 0x000fea0003800000 */
.L_x_134:
        /* <DEDUP_REMOVED lines=10> */
.L_x_138:
[----:B------:R-:W1:Y:S02]  /*5b70*/  MUFU.RCP R30, R41 ;  /* 0x00000029001e7308 */ /* 0x000e640000001000 */
[----:B-1----:R-:W-:-:S04]  /*5b80*/  FFMA R0, R41, R30, -1 ;  /* 0xbf80000029007423 */ /* 0x002fc8000000001e */
[----:B------:R-:W-:-:S04]  /*5b90*/  FADD.FTZ R3, -R0, -RZ ;  /* 0x800000ff00037221 */ /* 0x000fc80000010100 */
[----:B------:R-:W-:-:S07]  /*5ba0*/  FFMA R30, R30, R3, R30 ;  /* 0x000000031e1e7223 */ /* 0x000fce000000001e */
.L_x_139:
[----:B------:R-:W-:Y:S05]  /*5bb0*/  BSYNC B1 ;  /* 0x0000000000017941 */ /* 0x000fea0003800000 */
.L_x_137:
        /* <DEDUP_REMOVED lines=10> */
.L_x_141:
[----:B------:R-:W1:Y:S02]  /*5c60*/  MUFU.RCP R31, R34 ;  /* 0x00000022001f7308 */ /* 0x000e640000001000 */
[----:B-1----:R-:W-:-:S04]  /*5c70*/  FFMA R0, R34, R31, -1 ;  /* 0xbf80000022007423 */ /* 0x002fc8000000001f */
[----:B------:R-:W-:-:S04]  /*5c80*/  FADD.FTZ R0, -R0, -RZ ;  /* 0x800000ff00007221 */ /* 0x000fc80000010100 */
[----:B------:R-:W-:-:S07]  /*5c90*/  FFMA R31, R31, R0, R31 ;  /* 0x000000001f1f7223 */ /* 0x000fce000000001f */
.L_x_142:
[----:B------:R-:W-:Y:S05]  /*5ca0*/  BSYNC B1 ;  /* 0x0000000000017941 */ /* 0x000fea0003800000 */
.L_x_140:
        /* <DEDUP_REMOVED lines=10> */
.L_x_144:
[----:B------:R-:W1:Y:S02]  /*5d50*/  MUFU.RCP R32, R45 ;  /* 0x0000002d00207308 */ /* 0x000e640000001000 */
[----:B-1----:R-:W-:-:S04]  /*5d60*/  FFMA R0, R45, R32, -1 ;  /* 0xbf8000002d007423 */ /* 0x002fc80000000020 */
[----:B------:R-:W-:-:S04]  /*5d70*/  FADD.FTZ R3, -R0, -RZ ;  /* 0x800000ff00037221 */ /* 0x000fc80000010100 */
[----:B------:R-:W-:-:S07]  /*5d80*/  FFMA R32, R32, R3, R32 ;  /* 0x0000000320207223 */ /* 0x000fce0000000020 */
.L_x_145:
[----:B------:R-:W-:Y:S05]  /*5d90*/  BSYNC B1 ;  /* 0x0000000000017941 */ /* 0x000fea0003800000 */
.L_x_143:
        /* <DEDUP_REMOVED lines=10> */
.L_x_147:
[----:B------:R-:W1:Y:S02]  /*5e40*/  MUFU.RCP R33, R44 ;  /* 0x0000002c00217308 */ /* 0x000e640000001000 */
[----:B-1----:R-:W-:-:S04]  /*5e50*/  FFMA R0, R44, R33, -1 ;  /* 0xbf8000002c007423 */ /* 0x002fc80000000021 */
[----:B------:R-:W-:-:S04]  /*5e60*/  FADD.FTZ R0, -R0, -RZ ;  /* 0x800000ff00007221 */ /* 0x000fc80000010100 */
[----:B------:R-:W-:-:S07]  /*5e70*/  FFMA R33, R33, R0, R33 ;  /* 0x0000000021217223 */ /* 0x000fce0000000021 */
.L_x_148:
[----:B------:R-:W-:Y:S05]  /*5e80*/  BSYNC B1 ;  /* 0x0000000000017941 */ /* 0x000fea0003800000 */
.L_x_146:
        /* <DEDUP_REMOVED lines=10> */
.L_x_150:
[----:B------:R-:W1:Y:S02]  /*5f30*/  MUFU.RCP R34, R47 ;  /* 0x0000002f00227308 */ /* 0x000e640000001000 */
[----:B-1----:R-:W-:-:S04]  /*5f40*/  FFMA R0, R47, R34, -1 ;  /* 0xbf8000002f007423 */ /* 0x002fc80000000022 */
[----:B------:R-:W-:-:S04]  /*5f50*/  FADD.FTZ R3, -R0, -RZ ;  /* 0x800000ff00037221 */ /* 0x000fc80000010100 */
[----:B------:R-:W-:-:S07]  /*5f60*/  FFMA R34, R34, R3, R34 ;  /* 0x0000000322227223 */ /* 0x000fce0000000022 */
.L_x_151:
[----:B------:R-:W-:Y:S05]  /*5f70*/  BSYNC B1 ;  /* 0x0000000000017941 */ /* 0x000fea0003800000 */
.L_x_149:
        /* <DEDUP_REMOVED lines=10> */
.L_x_153:
[----:B------:R-:W1:Y:S02]  /*6020*/  MUFU.RCP R35, R48 ;  /* 0x0000003000237308 */ /* 0x000e640000001000 */
[----:B-1----:R-:W-:-:S04]  /*6030*/  FFMA R0, R48, R35, -1 ;  /* 0xbf80000030007423 */ /* 0x002fc80000000023 */
[----:B------:R-:W-:-:S04]  /*6040*/  FADD.FTZ R0, -R0, -RZ ;  /* 0x800000ff00007221 */ /* 0x000fc80000010100 */
[----:B------:R-:W-:-:S07]  /*6050*/  FFMA R35, R35, R0, R35 ;  /* 0x0000000023237223 */ /* 0x000fce0000000023 */
.L_x_154:
[----:B------:R-:W-:Y:S05]  /*6060*/  BSYNC B1 ;  /* 0x0000000000017941 */ /* 0x000fea0003800000 */
.L_x_152:
[----:B------:R-:W-:-:S05]  /*6070*/  VIADD R0, R49, 0x1800000 ;  /* 0x0180000031007836 */ /* 0x000fca0000000000 */
[----:B------:R-:W-:-:S04]  /*6080*/  LOP3.LUT R0, R0, 0x7f800000, RZ, 0xc0, !PT ;  /* 0x7f80000000007812 */ /* 0x000fc800078ec0ff */
[----:B------:R-:W-:-:S13]  /*6090*/  ISETP.GT.U32.AND P2, PT, R0, 0x1ffffff, PT ;  /* 0x01ffffff0000780c */ /* 0x000fda0003f44070 */
[----:B------:R-:W-:Y:S05]  /*60a0*/  @P2 BRA `(.L_x_155) ;  /* 0x0000000000102947 */ /* 0x000fea0003800000 */
[----:B------:R-:W-:Y:S02]  /*60b0*/  MOV R3, R49 ;  /* 0x0000003100037202 */ /* 0x000fe40000000f00 */
[----:B------:R-:W-:-:S07]  /*60c0*/  MOV R20, 0x60e0 ;  /* 0x000060e000147802 */ /* 0x000fce0000000f00 */
[----:B------:R-:W-:Y:S05]  /*60d0*/  CALL.REL.NOINC `($__internal_0_$__cuda_sm20_rcp_rn_f32_slowpath) ;  /* 0x0000007800487944 */ /* 0x000fea0003c00000 */
[----:B------:R-:W-:Y:S05]  /*60e0*/  BRA `(.L_x_156) ;  /* 0x0000000000107947 */ /* 0x000fea0003800000 */
.L_x_155:
[----:B------:R-:W1:Y:S02]  /*60f0*/  MUFU.RCP R0, R49 ;  /* 0x0000003100007308 */ /* 0x000e640000001000 */
[----:B-1----:R-:W-:-:S04]  /*6100*/  FFMA R3, R49, R0, -1 ;  /* 0xbf80000031037423 */ /* 0x002fc80000000000 */
[----:B------:R-:W-:-:S04]  /*6110*/  FADD.FTZ R3, -R3, -RZ ;  /* 0x800000ff03037221 */ /* 0x000fc80000010100 */
[----:B------:R-:W-:-:S07]  /*6120*/  FFMA R0, R0, R3, R0 ;  /* 0x0000000300007223 */ /* 0x000fce0000000000 */
.L_x_156:
[----:B------:R-:W-:Y:S01]  /*6130*/  F2FP.F16.F32.PACK_AB R21, R24, R23 ;  /* 0x000000171815723e */ /* 0x000fe200000000ff */
[----:B------:R-:W-:Y:S05]  /*6140*/  WARPSYNC.ALL ;  /* 0x0000000000007948 */ /* 0x000fea0003800000 */
[----:B------:R-:W-:Y:S01]  /*6150*/  F2FP.F16.F32.PACK_AB R20, R22, R15 ;  /* 0x0000000f1614723e */ /* 0x000fe200000000ff */
[----:B------:R-:W-:Y:S01]  /*6160*/  BSSY B0, `(.L_x_157) ;  /* 0x000001b000007945 */ /* 0x000fe20003800000 */
[----:B------:R-:W-:Y:S02]  /*6170*/  F2FP.F16.F32.PACK_AB R23, R28, R27 ;  /* 0x0000001b1c17723e */ /* 0x000fe400000000ff */
[----:B------:R-:W-:-:S02]  /*6180*/  F2FP.F16.F32.PACK_AB R22, R26, R25 ;  /* 0x000000191a16723e */ /* 0x000fc400000000ff */
[----:B------:R-:W-:Y:S02]  /*6190*/  F2FP.F16.F32.PACK_AB R27, R0, R35 ;  /* 0x00000023001b723e */ /* 0x000fe400000000ff */
[----:B------:R-:W-:Y:S01]  /*61a0*/  F2FP.F16.F32.PACK_AB R24, R30, R29 ;  /* 0x0000001d1e18723e */ /* 0x000fe200000000ff */
[----:B------:R1:W-:Y:S01]  /*61b0*/  STSM.16.M88.4 [R14+0x2200], R20 ;  /* 0x002200140e007844 */ /* 0x0003e20000000200 */
[----:B------:R-:W-:Y:S02]  /*61c0*/  F2FP.F16.F32.PACK_AB R25, R32, R31 ;  /* 0x0000001f2019723e */ /* 0x000fe400000000ff */
[----:B------:R-:W-:Y:S02]  /*61d0*/  F2FP.F16.F32.PACK_AB R26, R34, R33 ;  /* 0x00000021221a723e */ /* 0x000fe400000000ff */
[----:B------:R-:W-:-:S05]  /*61e0*/  LEA R0, R95, R14, 0x1 ;  /* 0x0000000e5f007211 */ /* 0x000fca00078e08ff */
        /* <DEDUP_REMOVED lines=11> */
[----:B------:R-:W-:Y:S02]  /*62a0*/  UIADD3 UR4, UR51, 0x2200, URZ ;  /* 0x0000220033047890 */ /* 0x000fe4000fffe03f */
[----:B------:R-:W-:Y:S01]  /*62b0*/  UIADD3.X UR9, URZ, UR55, URZ, UP0, !UPT ;  /* 0x000000373f097290 */ /* 0x000fe200087fe43f */
[----:B------:R-:W-:Y:S01]  /*62c0*/  UMOV UR6, UR46 ;  /* 0x0000002e00067c82 */ /* 0x000fe20008000000 */
[----:B------:R-:W-:-:S07]  /*62d0*/  UMOV UR7, UR47 ;  /* 0x0000002f00077c82 */ /* 0x000fce0008000000 */
[----:B------:R2:W-:Y:S01]  /*62e0*/  UTMASTG.3D [UR4], [UR8] ;  /* 0x00000004080073b5 */ /* 0x0005e20008010000 */
[----:B------:R0:W-:Y:S01]  /*62f0*/  UTMACMDFLUSH ;  /* 0x00000000000079b7 */ /* 0x0001e20000000000 */
[----:B--2---:R-:W-:-:S04]  /*6300*/  DEPBAR.LE SB0, 0x1 ;  /* 0x000080400000791a */ /* 0x004fc80000000000 */
.L_x_158:
[----:B------:R-:W-:Y:S05]  /*6310*/  BSYNC B0 ;  /* 0x0000000000007941 */ /* 0x000fea0003800000 */
.L_x_157:
[----:B------:R-:W-:Y:S06]  /*6320*/  BAR.SYNC.DEFER_BLOCKING 0x1, 0x100 ;  /* 0x0044000000007b1d */ /* 0x000fec0000010000 */
[----:B------:R-:W-:Y:S04]  /*6330*/  BSSY B0, `(.L_x_159) ;  /* 0x0000009000007945 */ /* 0x000fe80003800000 */
[----:B------:R-:W-:Y:S05]  /*6340*/  @P0 BRA `(.L_x_160) ;  /* 0x00000000001c0947 */ /* 0x000fea0003800000 */
[----:B------:R-:W-:-:S13]  /*6350*/  ISETP.NE.AND P2, PT, R99, 0x3, PT ;  /* 0x000000036300780c */ /* 0x000fda0003f45270 */
[----:B------:R-:W-:Y:S05]  /*6360*/  @!P2 BRA `(.L_x_161) ;  /* 0x000000000004a947 */ /* 0x000fea0003800000 */
[----:B------:R-:W-:Y:S01]  /*6370*/  BPT.TRAP 0x1 ;  /* 0x000000040000795c */ /* 0x000fe20000300000 */
.L_x_161:
[----:B------:R-:W-:-:S04]  /*6380*/  ULEA UR4, UR40, UR51, 0x3 ;  /* 0x0000003328047291 */ /* 0x000fc8000f8e183f */
[----:B------:R-:W-:-:S04]  /*6390*/  UIADD3 UR4, UR4, 0x80, URZ ;  /* 0x0000008004047890 */ /* 0x000fc8000fffe03f */
[----:B------:R-:W-:-:S09]  /*63a0*/  UPRMT UR4, UR50, 0x654, UR4 ;  /* 0x0000065432047896 */ /* 0x000fd20008000004 */
[----:B------:R-:W-:Y:S03]  /*63b0*/  SYNCS.ARRIVE.TRANS64.RED.A1T0 RZ, [UR4], RZ ;  /* 0x000000ffffff79a7 */ /* 0x000fe60008100404 */
.L_x_160:
[----:B------:R-:W-:Y:S05]  /*63c0*/  BSYNC B0 ;  /* 0x0000000000007941 */ /* 0x000fea0003800000 */
.L_x_159:
[----:B------:R-:W-:Y:S01]  /*63d0*/  UIADD3 UR40, UR40, 0x1, URZ ;  /* 0x0000000128287890 */ /* 0x000fe2000fffe03f */
[----:B------:R-:W-:Y:S01]  /*63e0*/  BSSY B0, `(.L_x_162) ;  /* 0x0000018000007945 */ /* 0x000fe20003800000 */
[----:B------:R-:W-:Y:S02]  /*63f0*/  IMAD.MOV.U32 R15, RZ, RZ, R93 ;  /* 0x000000ffff0f7224 */ /* 0x000fe400078e005d */
[----:B------:R-:W-:-:S04]  /*6400*/  UISETP.NE.AND UP0, UPT, UR40, 0x4, UPT ;  /* 0x000000042800788c */ /* 0x000fc8000bf05270 */
[----:B------:R-:W-:Y:S01]  /*6410*/  USEL UR40, UR40, URZ, UP0 ;  /* 0x0000003f28287287 */ /* 0x000fe20008000000 */
[----:B------:R-:W-:Y:S11]  /*6420*/  @P0 BRA `(.L_x_163) ;  /* 0x00000000004c0947 */ /* 0x000ff60003800000 */
[----:B------:R-:W-:-:S13]  /*6430*/  ISETP.NE.AND P2, PT, R99, 0x3, PT ;  /* 0x000000036300780c */ /* 0x000fda0003f45270 */
[----:B------:R-:W-:Y:S05]  /*6440*/  @!P2 BRA `(.L_x_164) ;  /* 0x000000000004a947 */ /* 0x000fea0003800000 */
[----:B------:R-:W-:Y:S01]  /*6450*/  BPT.TRAP 0x1 ;  /* 0x000000040000795c */ /* 0x000fe20000300000 */
.L_x_164:
[C---:B-1----:R-:W-:Y:S01]  /*6460*/  LEA R0, R12.reuse, UR51, 0x3 ;  /* 0x000000330c007c11 */ /* 0x042fe2000f8e18ff */
[----:B------:R-:W-:Y:S01]  /*6470*/  BSSY B1, `(.L_x_165) ;  /* 0x0000006000017945 */ /* 0x000fe20003800000 */
[----:B------:R-:W-:Y:S02]  /*6480*/  SHF.L.U32 R3, R93, 0x1f, RZ ;  /* 0x0000001f5d037819 */ /* 0x000fe400000006ff */
[----:B------:R-:W-:Y:S02]  /*6490*/  @!P1 LEA R20, R12, R13, 0xd ;  /* 0x0000000d0c149211 */ /* 0x000fe400078e68ff */
[----:B------:R-:W1:Y:S02]  /*64a0*/  SYNCS.PHASECHK.TRANS64.TRYWAIT P2, [R0+URZ+0x60], R3 ;  /* 0x00006003000075a7 */ /* 0x000e64000804017f */
[----:B------:R-:W-:Y:S01]  /*64b0*/  @!P1 LEA R21, R95, R20, 0x1 ;  /* 0x000000145f159211 */ /* 0x000fe200078e08ff */
[----:B-1----:R-:W-:Y:S06]  /*64c0*/  @!P2 BRA `(.L_x_166) ;  /* 0x0000006c00b8a947 */ /* 0x002fec0003800000 */
.L_x_357:
[----:B------:R-:W-:Y:S05]  /*64d0*/  BSYNC B1 ;  /* 0x0000000000017941 */ /* 0x000fea0003800000 */
.L_x_165:
[----:B------:R-:W-:Y:S05]  /*64e0*/  @!P1 WARPSYNC.ALL ;  /* 0x0000000000009948 */ /* 0x000fea0003800000 */
[----:B------:R2:W3:Y:S01]  /*64f0*/  @!P1 LDSM.16.M88.4 R8, [R20] ;  /* 0x000000001408983b */ /* 0x0004e20000000200 */
[----:B------:R-:W-:-:S03]  /*6500*/  VIADD R12, R12, 0x1 ;  /* 0x000000010c0c7836 */ /* 0x000fc60000000000 */
[----:B------:R2:W4:Y:S02]  /*6510*/  @!P1 LDSM.16.M88.4 R4, [R21] ;  /* 0x000000001504983b */ /* 0x0005240000000200 */
[----:B------:R-:W-:-:S04]  /*6520*/  ISETP.NE.AND P2, PT, R12, 0x4, PT ;  /* 0x000000040c00780c */ /* 0x000fc80003f45270 */
[----:B-1----:R-:W-:Y:S02]  /*6530*/  SEL R0, RZ, 0x1, P2 ;  /* 0x00000001ff007807 */ /* 0x002fe40001000000 */
[----:B------:R-:W-:Y:S02]  /*6540*/  SEL R12, R12, RZ, P2 ;  /* 0x000000ff0c0c7207 */ /* 0x000fe40001000000 */
[----:B--2---:R-:W-:-:S07]  /*6550*/  LOP3.LUT R15, R93, R0, RZ, 0x3c, !PT ;  /* 0x000000005d0f7212 */ /* 0x004fce00078e3cff */
.L_x_163:
[----:B------:R-:W-:Y:S05]  /*6560*/  BSYNC B0 ;  /* 0x0000000000007941 */ /* 0x000fea0003800000 */
.L_x_162:
[----:B-1-3--:R-:W-:Y:S02]  /*6570*/  HADD2.F32 R23, -RZ, R9.H0_H0 ;  /* 0x20000009ff177230 */ /* 0x00afe40000004100 */
[C---:B------:R-:W-:Y:S01]  /*6580*/  FMUL R58, R90.reuse, R58 ;  /* 0x0000003a5a3a7220 */ /* 0x040fe20000400000 */
[--C-:B------:R-:W-:Y:S02]  /*6590*/  HADD2.F32 R21, -RZ, R8.reuse.H1_H1 ;  /* 0x30000008ff157230 */ /* 0x100fe40000004100 */
[C---:B------:R-:W-:Y:S01]  /*65a0*/  FMUL R0, R90.reuse, R57 ;  /* 0x000000395a007220 */ /* 0x040fe20000400000 */
[----:B------:R-:W-:Y:S02]  /*65b0*/  HADD2.F32 R3, -RZ, R8.H0_H0 ;  /* 0x20000008ff037230 */ /* 0x000fe40000004100 */
[----:B------:R-:W-:Y:S01]  /*65c0*/  FMUL R56, R90, R56 ;  /* 0x000000385a387220 */ /* 0x000fe20000400000 */
[----:B------:R-:W-:Y:S01]  /*65d0*/  FFMA R58, R89, R23, R58 ;  /* 0x00000017593a7223 */ /* 0x000fe2000000003a */
[----:B------:R-:W-:-:S02]  /*65e0*/  HADD2.F32 R23, -RZ, R11.H0_H0 ;  /* 0x2000000bff177230 */ /* 0x000fc40000004100 */
[C---:B------:R-:W-:Y:S01]  /*65f0*/  FMUL R62, R90.reuse, R62 ;  /* 0x0000003e5a3e7220 */ /* 0x040fe20000400000 */
[----:B------:R-:W-:Y:S01]  /*6600*/  MOV R49, 0x3bbb989d ;  /* 0x3bbb989d00317802 */ /* 0x000fe20000000f00 */
[----:B------:R-:W-:Y:S02]  /*6610*/  HADD2.F32 R25, -RZ, R9.H1_H1 ;  /* 0x30000009ff197230 */ /* 0x000fe40000004100 */
[C---:B------:R-:W-:Y:S01]  /*6620*/  FFMA R0, R89.reuse, R21, R0 ;  /* 0x0000001559007223 */ /* 0x040fe20000000000 */
        /* <DEDUP_REMOVED lines=19> */
[----:B------:R-:W-:Y:S01]  /*6760*/  FFMA.RM R3, R3, R51, 12582913 ;  /* 0x4b40000103037423 */ /* 0x000fe20000004033 */
        /* <DEDUP_REMOVED lines=16> */
[----:B------:R-:W-:Y:S01]  /*6870*/  FFMA.SAT R0, -R60, R49, 0.5 ;  /* 0x3f0000003c007423 */ /* 0x000fe20000002131 */
[----:B------:R-:W-:-:S02]  /*6880*/  HADD2.F32 R32, -RZ, R5.H0_H0 ;  /* 0x20000005ff207230 */ /* 0x000fc40000004100 */
[----:B------:R-:W-:Y:S01]  /*6890*/  FFMA R29, -R58, 1.4426950216293334961, -R29 ;  /* 0x3fb8aa3b3a1d7823 */ /* 0x000fe2000000091d */
[----:B------:R-:W-:Y:S01]  /*68a0*/  FMUL R66, R90, R66 ;  /* 0x000000425a427220 */ /* 0x000fe20000400000 */
[----:B------:R-:W-:Y:S01]  /*68b0*/  FFMA.RM R33, R0, R51, 12582913 ;  /* 0x4b40000100217423 */ /* 0x000fe20000004033 */
[----:B------:R-:W-:Y:S02]  /*68c0*/  HADD2.F32 R34, -RZ, R5.H1_H1 ;  /* 0x30000005ff227230 */ /* 0x000fe40000004100 */
[----:B------:R-:W-:Y:S01]  /*68d0*/  FFMA R29, -R58, 1.925963033500011079e-08, R29 ;  /* 0x32a570603a1d7823 */ /* 0x000fe2000000011d */
[----:B------:R3:W-:Y:S01]  /*68e0*/  MUFU.EX2 R30, R25 ;  /* 0x00000019001e7308 */ /* 0x0007e20000000800 */
[----:B-1----:R-:W-:Y:S01]  /*68f0*/  FADD R21, R31, -12583039 ;  /* 0xcb40007f1f157421 */ /* 0x002fe20000000000 */
[----:B------:R-:W-:Y:S01]  /*6900*/  FFMA R66, R89, R32, R66 ;  /* 0x0000002059427223 */ /* 0x000fe20000000042 */
[----:B------:R-:W-:Y:S01]  /*6910*/  FADD R35, R33, -12583039 ;  /* 0xcb40007f21237421 */ /* 0x000fe20000000000 */
[----:B------:R-:W-:Y:S01]  /*6920*/  FMUL R0, R90, R67 ;  /* 0x000000435a007220 */ /* 0x000fe20000400000 */
[----:B------:R-:W-:Y:S01]  /*6930*/  FFMA R21, -R20, 1.4426950216293334961, -R21 ;  /* 0x3fb8aa3b14157823 */ /* 0x000fe20000000915 */
[----:B------:R-:W-:-:S02]  /*6940*/  HADD2.F32 R40, -RZ, R6.H1_H1 ;  /* 0x30000006ff287230 */ /* 0x000fc40000004100 */
[----:B------:R-:W-:Y:S01]  /*6950*/  FFMA R35, -R60, 1.4426950216293334961, -R35 ;  /* 0x3fb8aa3b3c237823 */ /* 0x000fe20000000923 */
[----:B------:R1:W-:Y:S01]  /*6960*/  MUFU.EX2 R32, R29 ;  /* 0x0000001d00207308 */ /* 0x0003e20000000800 */
[-C--:B---3--:R-:W-:Y:S01]  /*6970*/  FFMA.SAT R25, -R22, R49.reuse, 0.5 ;  /* 0x3f00000016197423 */ /* 0x088fe20000002131 */
[----:B------:R-:W-:Y:S01]  /*6980*/  FFMA R21, -R20, 1.925963033500011079e-08, R21 ;  /* 0x32a5706014157823 */ /* 0x000fe20000000115 */
[----:B------:R-:W-:Y:S01]  /*6990*/  FFMA.SAT R20, -R62, R49, 0.5 ;  /* 0x3f0000003e147423 */ /* 0x000fe20000002131 */
[----:B------:R-:W-:Y:S01]  /*69a0*/  FFMA R0, R89, R34, R0 ;  /* 0x0000002259007223 */ /* 0x000fe20000000000 */
[-C--:B------:R-:W-:Y:S01]  /*69b0*/  FFMA.RM R25, R25, R51.reuse, 12582913 ;  /* 0x4b40000119197423 */ /* 0x080fe20000004033 */
[----:B------:R-:W-:Y:S01]  /*69c0*/  FFMA R35, -R60, 1.925963033500011079e-08, R35 ;  /* 0x32a570603c237823 */ /* 0x000fe20000000123 */
[----:B------:R-:W-:Y:S01]  /*69d0*/  FFMA.RM R37, R20, R51, 12582913 ;  /* 0x4b40000114257423 */ /* 0x000fe20000004033 */
[----:B------:R3:W-:Y:S01]  /*69e0*/  MUFU.EX2 R34, R21 ;  /* 0x0000001500227308 */ /* 0x0007e20000000800 */
[----:B-1----:R-:W-:Y:S01]  /*69f0*/  FADD R29, R25, -12583039 ;  /* 0xcb40007f191d7421 */ /* 0x002fe20000000000 */
[----:B------:R-:W-:Y:S01]  /*6a00*/  FFMA.SAT R20, -R24, R49, 0.5 ;  /* 0x3f00000018147423 */ /* 0x000fe20000002131 */
[----:B------:R-:W-:-:S02]  /*6a10*/  HADD2.F32 R38, -RZ, R6.H0_H0 ;  /* 0x20000006ff267230 */ /* 0x000fc40000004100 */
[----:B------:R-:W-:Y:S01]  /*6a20*/  FMUL R68, R90, R68 ;  /* 0x000000445a447220 */ /* 0x000fe20000400000 */
[----:B------:R-:W-:Y:S01]  /*6a30*/  FFMA R29, -R22, 1.4426950216293334961, -R29 ;  /* 0x3fb8aa3b161d7823 */ /* 0x000fe2000000091d */
[----:B------:R-:W-:Y:S01]  /*6a40*/  FFMA.RM R39, R20, R51, 12582913 ;  /* 0x4b40000114277423 */ /* 0x000fe20000004033 */
[----:B------:R-:W-:Y:S01]  /*6a50*/  FMUL R20, R90, R69 ;  /* 0x000000455a147220 */ /* 0x000fe20000400000 */
[----:B------:R1:W4:Y:S01]  /*6a60*/  MUFU.EX2 R36, R35 ;  /* 0x0000002300247308 */ /* 0x0003220000000800 */
[----:B---3--:R-:W-:Y:S01]  /*6a70*/  FADD R21, R37, -12583039 ;  /* 0xcb40007f25157421 */ /* 0x008fe20000000000 */
[----:B------:R-:W-:Y:S01]  /*6a80*/  FFMA R29, -R22, 1.925963033500011079e-08, R29 ;  /* 0x32a57060161d7823 */ /* 0x000fe2000000011d */
[----:B------:R-:W-:Y:S01]  /*6a90*/  FFMA.SAT R22, -R64, R49, 0.5 ;  /* 0x3f00000040167423 */ /* 0x000fe20000002131 */
[----:B------:R-:W-:Y:S01]  /*6aa0*/  FADD R41, R39, -12583039 ;  /* 0xcb40007f27297421 */ /* 0x000fe20000000000 */
[----:B------:R-:W-:Y:S01]  /*6ab0*/  FFMA R21, -R62, 1.4426950216293334961, -R21 ;  /* 0x3fb8aa3b3e157823 */ /* 0x000fe20000000915 */
[C---:B------:R-:W-:Y:S01]  /*6ac0*/  FFMA R20, R89.reuse, R40, R20 ;  /* 0x0000002859147223 */ /* 0x040fe20000000014 */
[----:B------:R-:W-:Y:S01]  /*6ad0*/  FFMA R68, R89, R38, R68 ;  /* 0x0000002659447223 */ /* 0x000fe20000000044 */
[----:B------:R-:W-:Y:S01]  /*6ae0*/  FFMA R41, -R24, 1.4426950216293334961, -R41 ;  /* 0x3fb8aa3b18297823 */ /* 0x000fe20000000929 */
[----:B-1----:R-:W-:Y:S01]  /*6af0*/  FFMA.RM R35, R22, R51, 12582913 ;  /* 0x4b40000116237423 */ /* 0x002fe20000004033 */
[----:B------:R-:W-:Y:S01]  /*6b00*/  FFMA R21, -R62, 1.925963033500011079e-08, R21 ;  /* 0x32a570603e157823 */ /* 0x000fe20000000115 */
[----:B------:R-:W-:Y:S01]  /*6b10*/  FFMA.SAT R22, -R26, R49, 0.5 ;  /* 0x3f0000001a167423 */ /* 0x000fe20000002131 */
[----:B------:R1:W-:Y:S01]  /*6b20*/  MUFU.EX2 R38, R29 ;  /* 0x0000001d00267308 */ /* 0x0003e20000000800 */
[----:B------:R-:W-:Y:S01]  /*6b30*/  FFMA R41, -R24, 1.925963033500011079e-08, R41 ;  /* 0x32a5706018297823 */ /* 0x000fe20000000129 */
[----:B------:R-:W-:-:S02]  /*6b40*/  HADD2.F32 R42, -RZ, R7.H0_H0 ;  /* 0x20000007ff2a7230 */ /* 0x000fc40000004100 */
[----:B------:R-:W-:Y:S01]  /*6b50*/  FFMA.RM R43, R22, R51, 12582913 ;  /* 0x4b400001162b7423 */ /* 0x000fe20000004033 */
[----:B------:R-:W-:Y:S01]  /*6b60*/  FFMA.SAT R22, -R0, R49, 0.5 ;  /* 0x3f00000000167423 */ /* 0x000fe20000002131 */
[----:B------:R-:W-:Y:S02]  /*6b70*/  HADD2.F32 R46, -RZ, R7.H1_H1 ;  /* 0x30000007ff2e7230 */ /* 0x000fe40000004100 */
[----:B------:R-:W-:Y:S01]  /*6b80*/  FMUL R70, R90, R70 ;  /* 0x000000465a467220 */ /* 0x000fe20000400000 */
[----:B------:R-:W-:Y:S01]  /*6b90*/  FADD R45, R43, -12583039 ;  /* 0xcb40007f2b2d7421 */ /* 0x000fe20000000000 */
[----:B------:R3:W-:Y:S01]  /*6ba0*/  MUFU.EX2 R40, R21 ;  /* 0x0000001500287308 */ /* 0x0007e20000000800 */
[----:B-1----:R-:W-:Y:S01]  /*6bb0*/  FADD R29, R35, -12583039 ;  /* 0xcb40007f231d7421 */ /* 0x002fe20000000000 */
[----:B------:R-:W-:Y:S01]  /*6bc0*/  FFMA.RM R44, R22, R51, 12582913 ;  /* 0x4b400001162c7423 */ /* 0x000fe20000004033 */
[----:B------:R-:W-:Y:S01]  /*6bd0*/  FMUL R22, R90, R71 ;  /* 0x000000475a167220 */ /* 0x000fe20000400000 */
[C---:B------:R-:W-:Y:S01]  /*6be0*/  FFMA R70, R89.reuse, R42, R70 ;  /* 0x0000002a59467223 */ /* 0x040fe20000000046 */
[----:B------:R-:W-:Y:S01]  /*6bf0*/  FFMA R29, -R64, 1.4426950216293334961, -R29 ;  /* 0x3fb8aa3b401d7823 */ /* 0x000fe2000000091d */
[----:B------:R-:W-:Y:S01]  /*6c00*/  FADD R47, R44, -12583039 ;  /* 0xcb40007f2c2f7421 */ /* 0x000fe20000000000 */
[----:B------:R-:W-:Y:S01]  /*6c10*/  FFMA R22, R89, R46, R22 ;  /* 0x0000002e59167223 */ /* 0x000fe20000000016 */
[----:B------:R1:W-:Y:S01]  /*6c20*/  MUFU.EX2 R24, R41 ;  /* 0x0000002900187308 */ /* 0x0003e20000000800 */
[-C--:B---3--:R-:W-:Y:S01]  /*6c30*/  FFMA.SAT R21, -R66, R49.reuse, 0.5 ;  /* 0x3f00000042157423 */ /* 0x088fe20000002131 */
[----:B------:R-:W-:Y:S01]  /*6c40*/  FFMA R29, -R64, 1.925963033500011079e-08, R29 ;  /* 0x32a57060401d7823 */ /* 0x000fe2000000011d */
[-C--:B------:R-:W-:Y:S01]  /*6c50*/  FFMA.SAT R46, -R20, R49.reuse, 0.5 ;  /* 0x3f000000142e7423 */ /* 0x080fe20000002131 */
[----:B------:R-:W-:Y:S01]  /*6c60*/  FFMA.SAT R48, -R70, R49, 0.5 ;  /* 0x3f00000046307423 */ /* 0x000fe20000002131 */
[----:B------:R-:W-:Y:S01]  /*6c70*/  FFMA.RM R21, R21, R51, 12582913 ;  /* 0x4b40000115157423 */ /* 0x000fe20000004033 */
[----:B------:R-:W-:Y:S01]  /*6c80*/  FFMA.SAT R50, -R22, R49, 0.5 ;  /* 0x3f00000016327423 */ /* 0x000fe20000002131 */
[----:B------:R-:W-:Y:S01]  /*6c90*/  FFMA R45, -R26, 1.4426950216293334961, -R45 ;  /* 0x3fb8aa3b1a2d7823 */ /* 0x000fe2000000092d */
[----:B------:R3:W-:Y:S01]  /*6ca0*/  MUFU.EX2 R42, R29 ;  /* 0x0000001d002a7308 */ /* 0x0007e20000000800 */
[----:B-1----:R-:W-:Y:S01]  /*6cb0*/  FADD R41, R21, -12583039 ;  /* 0xcb40007f15297421 */ /* 0x002fe20000000000 */
[----:B------:R-:W-:Y:S01]  /*6cc0*/  FFMA R47, -R0, 1.4426950216293334961, -R47 ;  /* 0x3fb8aa3b002f7823 */ /* 0x000fe2000000092f */
[-C--:B------:R-:W-:Y:S01]  /*6cd0*/  FFMA.RM R46, R46, R51.reuse, 12582913 ;  /* 0x4b4000012e2e7423 */ /* 0x080fe20000004033 */
[-C--:B------:R-:W-:Y:S01]  /*6ce0*/  FFMA.RM R48, R48, R51.reuse, 12582913 ;  /* 0x4b40000130307423 */ /* 0x080fe20000004033 */
[----:B------:R-:W-:Y:S01]  /*6cf0*/  FFMA R41, -R66, 1.4426950216293334961, -R41 ;  /* 0x3fb8aa3b42297823 */ /* 0x000fe20000000929 */
[----:B------:R-:W-:Y:S01]  /*6d00*/  FFMA.RM R50, R50, R51, 12582913 ;  /* 0x4b40000132327423 */ /* 0x000fe20000004033 */
[----:B------:R-:W-:Y:S01]  /*6d10*/  FFMA R45, -R26, 1.925963033500011079e-08, R45 ;  /* 0x32a570601a2d7823 */ /* 0x000fe2000000012d */
[----:B------:R-:W-:Y:S01]  /*6d20*/  FFMA R47, -R0, 1.925963033500011079e-08, R47 ;  /* 0x32a57060002f7823 */ /* 0x000fe2000000012f */
[----:B---3--:R-:W-:Y:S01]  /*6d30*/  FFMA.SAT R29, -R68, R49, 0.5 ;  /* 0x3f000000441d7423 */ /* 0x008fe20000002131 */
[----:B------:R-:W-:Y:S01]  /*6d40*/  FFMA R41, -R66, 1.925963033500011079e-08, R41 ;  /* 0x32a5706042297823 */ /* 0x000fe20000000129 */
[----:B------:R-:W-:-:S02]  /*6d50*/  IMAD.SHL.U32 R3, R3, 0x800000, RZ ;  /* 0x0080000003037824 */ /* 0x000fc400078e00ff */
        /* <DEDUP_REMOVED lines=8> */
[----:B------:R-:W-:Y:S01]  /*6de0*/  SHF.L.U32 R27, R27, 0x17, RZ ;  /* 0x000000171b1b7819 */ /* 0x000fe200000006ff */
[----:B------:R-:W-:Y:S01]  /*6df0*/  FFMA R49, -R20, 1.925963033500011079e-08, R49 ;  /* 0x32a5706014317823 */ /* 0x000fe20000000131 */
[----:B------:R2:W3:Y:S01]  /*6e00*/  MUFU.EX2 R26, R45 ;  /* 0x0000002d001a7308 */ /* 0x0004e20000000800 */
[----:B-1----:R-:W-:Y:S01]  /*6e10*/  FADD R41, R48, -12583039 ;  /* 0xcb40007f30297421 */ /* 0x002fe20000000000 */
[----:B------:R-:W-:Y:S01]  /*6e20*/  FFMA R51, -R22, 1.925963033500011079e-08, R51 ;  /* 0x32a5706016337823 */ /* 0x000fe20000000133 */
[----:B------:R-:W-:Y:S01]  /*6e30*/  IADD3 R3, R53, 0x1800000, RZ ;  /* 0x0180000035037810 */ /* 0x000fe20007ffe0ff */
[----:B------:R-:W-:-:S02]  /*6e40*/  IMAD.SHL.U32 R31, R31, 0x800000, RZ ;  /* 0x008000001f1f7824 */ /* 0x000fc400078e00ff */
[C---:B------:R-:W-:Y:S01]  /*6e50*/  FFMA R41, -R70.reuse, 1.4426950216293334961, -R41 ;  /* 0x3fb8aa3b46297823 */ /* 0x040fe20000000929 */
[----:B------:R-:W-:Y:S01]  /*6e60*/  SHF.L.U32 R23, R23, 0x17, RZ ;  /* 0x0000001717177819 */ /* 0x000fe200000006ff */
[----:B------:R-:W-:Y:S01]  /*6e70*/  IMAD.SHL.U32 R43, R43, 0x800000, RZ ;  /* 0x008000002b2b7824 */ /* 0x000fe200078e00ff */
[----:B------:R-:W-:Y:S01]  /*6e80*/  LOP3.LUT R3, R3, 0x7f800000, RZ, 0xc0, !PT ;  /* 0x7f80000003037812 */ /* 0x000fe200078ec0ff */
[----:B--2---:R-:W-:Y:S01]  /*6e90*/  FADD R45, R29, -12583039 ;  /* 0xcb40007f1d2d7421 */ /* 0x004fe20000000000 */
[----:B------:R-:W-:Y:S01]  /*6ea0*/  FFMA R41, -R70, 1.925963033500011079e-08, R41 ;  /* 0x32a5706046297823 */ /* 0x000fe20000000129 */
[----:B------:R-:W1:Y:S01]  /*6eb0*/  MUFU.EX2 R47, R47 ;  /* 0x0000002f002f7308 */ /* 0x000e620000000800 */
[----:B------:R-:W-:Y:S01]  /*6ec0*/  ISETP.GT.U32.AND P2, PT, R3, 0x1ffffff, PT ;  /* 0x01ffffff0300780c */ /* 0x000fe20003f44070 */
[C---:B------:R-:W-:Y:S01]  /*6ed0*/  FFMA R45, -R68.reuse, 1.4426950216293334961, -R45 ;  /* 0x3fb8aa3b442d7823 */ /* 0x040fe2000000092d */
[----:B------:R-:W-:Y:S01]  /*6ee0*/  SHF.L.U32 R25, R25, 0x17, RZ ;  /* 0x0000001719197819 */ /* 0x000fe200000006ff */
[----:B------:R-:W-:Y:S01]  /*6ef0*/  IMAD.SHL.U32 R37, R37, 0x800000, RZ ;  /* 0x0080000025257824 */ /* 0x000fe200078e00ff */
[----:B------:R-:W-:Y:S01]  /*6f00*/  SHF.L.U32 R39, R39, 0x17, RZ ;  /* 0x0000001727277819 */ /* 0x000fe200000006ff */
[----:B------:R-:W-:Y:S01]  /*6f10*/  FFMA R45, -R68, 1.925963033500011079e-08, R45 ;  /* 0x32a57060442d7823 */ /* 0x000fe2000000012d */
[----:B------:R-:W-:Y:S01]  /*6f20*/  SHF.L.U32 R35, R35, 0x17, RZ ;  /* 0x0000001723237819 */ /* 0x000fe200000006ff */
[----:B------:R-:W2:Y:S01]  /*6f30*/  MUFU.EX2 R49, R49 ;  /* 0x0000003100317308 */ /* 0x000ea20000000800 */
[----:B------:R-:W-:Y:S01]  /*6f40*/  SHF.L.U32 R21, R21, 0x17, RZ ;  /* 0x0000001715157819 */ /* 0x000fe200000006ff */
[----:B------:R-:W-:Y:S01]  /*6f50*/  IMAD.SHL.U32 R44, R44, 0x800000, RZ ;  /* 0x008000002c2c7824 */ /* 0x000fe200078e00ff */
[----:B------:R-:W-:Y:S01]  /*6f60*/  SHF.L.U32 R29, R29, 0x17, RZ ;  /* 0x000000171d1d7819 */ /* 0x000fe200000006ff */
[----:B------:R-:W-:Y:S01]  /*6f70*/  IMAD.SHL.U32 R48, R48, 0x800000, RZ ;  /* 0x0080000030307824 */ /* 0x000fe200078e00ff */
[----:B------:R-:W-:Y:S01]  /*6f80*/  SHF.L.U32 R46, R46, 0x17, RZ ;  /* 0x000000172e2e7819 */ /* 0x000fe200000006ff */
[----:B------:R-:W-:Y:S01]  /*6f90*/  BSSY B1, `(.L_x_167) ;  /* 0x000001e000017945 */ /* 0x000fe20003800000 */
[----:B------:R-:W-:Y:S01]  /*6fa0*/  SHF.L.U32 R50, R50, 0x17, RZ ;  /* 0x0000001732327819 */ /* 0x000fe200000006ff */
[----:B------:R-:W5:Y:S01]  /*6fb0*/  MUFU.EX2 R20, R45 ;  /* 0x0000002d00147308 */ /* 0x000f620000000800 */
[----:B----4-:R-:W-:Y:S01]  /*6fc0*/  FFMA R33, R33, R36, 1 ;  /* 0x3f80000021217423 */ /* 0x010fe20000000024 */
[----:B------:R-:W-:Y:S01]  /*6fd0*/  FFMA R27, R27, R32, 1 ;  /* 0x3f8000001b1b7423 */ /* 0x000fe20000000020 */
[----:B------:R-:W-:Y:S01]  /*6fe0*/  FFMA R34, R31, R34, 1 ;  /* 0x3f8000001f227423 */ /* 0x000fe20000000022 */
[----:B---3--:R-:W-:Y:S01]  /*6ff0*/  FFMA R36, R43, R26, 1 ;  /* 0x3f8000002b247423 */ /* 0x008fe2000000001a */
[----:B------:R-:W-:Y:S01]  /*7000*/  FFMA R30, R23, R30, 1 ;  /* 0x3f800000171e7423 */ /* 0x000fe2000000001e */
[----:B------:R-:W-:Y:S01]  /*7010*/  FFMA R28, R25, R38, 1 ;  /* 0x3f800000191c7423 */ /* 0x000fe20000000026 */
[----:B------:R-:W-:Y:S01]  /*7020*/  FFMA R31, R37, R40, 1 ;  /* 0x3f800000251f7423 */ /* 0x000fe20000000028 */
[----:B------:R-:W3:Y:S01]  /*7030*/  MUFU.EX2 R41, R41 ;  /* 0x0000002900297308 */ /* 0x000ee20000000800 */
[----:B------:R-:W-:Y:S01]  /*7040*/  FFMA R32, R39, R24, 1 ;  /* 0x3f80000027207423 */ /* 0x000fe20000000018 */
[----:B------:R-:W-:Y:S01]  /*7050*/  FFMA R35, R35, R42, 1 ;  /* 0x3f80000023237423 */ /* 0x000fe2000000002a */
[----:B------:R-:W-:Y:S01]  /*7060*/  FFMA R43, R21, R0, 1 ;  /* 0x3f800000152b7423 */ /* 0x000fe20000000000 */
[----:B-1----:R-:W-:Y:S01]  /*7070*/  FFMA R44, R44, R47, 1 ;  /* 0x3f8000002c2c7423 */ /* 0x002fe2000000002f */
[----:B--2---:R-:W-:-:S03]  /*7080*/  FFMA R46, R46, R49, 1 ;  /* 0x3f8000002e2e7423 */ /* 0x004fc60000000031 */
[----:B------:R-:W1:Y:S01]  /*7090*/  MUFU.EX2 R51, R51 ;  /* 0x0000003300337308 */ /* 0x000e620000000800 */
[----:B-----5:R-:W-:Y:S01]  /*70a0*/  FFMA R45, R29, R20, 1 ;  /* 0x3f8000001d2d7423 */ /* 0x020fe20000000014 */
[----:B---3--:R-:W-:Y:S01]  /*70b0*/  FFMA R41, R48, R41, 1 ;  /* 0x3f80000030297423 */ /* 0x008fe20000000029 */
[----:B-1----:R-:W-:Y:S01]  /*70c0*/  FFMA R50, R50, R51, 1 ;  /* 0x3f80000032327423 */ /* 0x002fe20000000033 */
[----:B------:R-:W-:Y:S06]  /*70d0*/  @P2 BRA `(.L_x_168) ;  /* 0x0000000000142947 */ /* 0x000fec0003800000 */
[----:B------:R-:W-:Y:S02]  /*70e0*/  MOV R3, R53 ;  /* 0x0000003500037202 */ /* 0x000fe40000000f00 */
[----:B------:R-:W-:-:S07]  /*70f0*/  MOV R20, 0x7110 ;  /* 0x0000711000147802 */ /* 0x000fce0000000f00 */
[----:B------:R-:W-:Y:S05]  /*7100*/  CALL.REL.NOINC `($__internal_0_$__cuda_sm20_rcp_rn_f32_slowpath) ;  /* 0x00000068003c7944 */ /* 0x000fea0003c00000 */
[----:B------:R-:W-:Y:S01]  /*7110*/  IMAD.MOV.U32 R22, RZ, RZ, R0 ;  /* 0x000000ffff167224 */ /* 0x000fe200078e0000 */
[----:B------:R-:W-:Y:S06]  /*7120*/  BRA `(.L_x_169) ;  /* 0x0000000000107947 */ /* 0x000fec0003800000 */
.L_x_168:
[----:B------:R-:W1:Y:S02]  /*7130*/  MUFU.RCP R22, R53 ;  /* 0x0000003500167308 */ /* 0x000e640000001000 */
[----:B-1----:R-:W-:-:S04]  /*7140*/  FFMA R0, R53, R22, -1 ;  /* 0xbf80000035007423 */ /* 0x002fc80000000016 */
[----:B------:R-:W-:-:S04]  /*7150*/  FADD.FTZ R3, -R0, -RZ ;  /* 0x800000ff00037221 */ /* 0x000fc80000010100 */
[----:B------:R-:W-:-:S07]  /*7160*/  FFMA R22, R22, R3, R22 ;  /* 0x0000000316167223 */ /* 0x000fce0000000016 */
.L_x_169:
[----:B------:R-:W-:Y:S05]  /*7170*/  BSYNC B1 ;  /* 0x0000000000017941 */ /* 0x000fea0003800000 */
.L_x_167:
[----:B------:R-:W-:Y:S01]  /*7180*/  IADD3 R0, R30, 0x1800000, RZ ;  /* 0x018000001e007810 */ /* 0x000fe20007ffe0ff */
[----:B------:R-:W-:Y:S03]  /*7190*/  BSSY B1, `(.L_x_170) ;  /* 0x000000d000017945 */ /* 0x000fe60003800000 */
[----:B------:R-:W-:-:S04]  /*71a0*/  LOP3.LUT R0, R0, 0x7f800000, RZ, 0xc0, !PT ;  /* 0x7f80000000007812 */ /* 0x000fc800078ec0ff */
[----:B------:R-:W-:-:S13]  /*71b0*/  ISETP.GT.U32.AND P2, PT, R0, 0x1ffffff, PT ;  /* 0x01ffffff0000780c */ /* 0x000fda0003f44070 */
[----:B------:R-:W-:Y:S05]  /*71c0*/  @P2 BRA `(.L_x_171) ;  /* 0x0000000000142947 */ /* 0x000fea0003800000 */
[----:B------:R-:W-:Y:S02]  /*71d0*/  MOV R3, R30 ;  /* 0x0000001e00037202 */ /* 0x000fe40000000f00 */
[----:B------:R-:W-:-:S07]  /*71e0*/  MOV R20, 0x7200 ;  /* 0x0000720000147802 */ /* 0x000fce0000000f00 */
[----:B------:R-:W-:Y:S05]  /*71f0*/  CALL.REL.NOINC `($__internal_0_$__cuda_sm20_rcp_rn_f32_slowpath) ;  /* 0x0000006800007944 */ /* 0x000fea0003c00000 */
[----:B------:R-:W-:Y:S01]  /*7200*/  IMAD.MOV.U32 R23, RZ, RZ, R0 ;  /* 0x000000ffff177224 */ /* 0x000fe200078e0000 */
[----:B------:R-:W-:Y:S06]  /*7210*/  BRA `(.L_x_172) ;  /* 0x0000000000107947 */ /* 0x000fec0003800000 */
.L_x_171:
[----:B------:R-:W1:Y:S02]  /*7220*/  MUFU.RCP R23, R30 ;  /* 0x0000001e00177308 */ /* 0x000e640000001000 */
[----:B-1----:R-:W-:-:S04]  /*7230*/  FFMA R0, R30, R23, -1 ;  /* 0xbf8000001e007423 */ /* 0x002fc80000000017 */
[----:B------:R-:W-:-:S04]  /*7240*/  FADD.FTZ R0, -R0, -RZ ;  /* 0x800000ff00007221 */ /* 0x000fc80000010100 */
[----:B------:R-:W-:-:S07]  /*7250*/  FFMA R23, R23, R0, R23 ;  /* 0x0000000017177223 */ /* 0x000fce0000000017 */
.L_x_172:
[----:B------:R-:W-:Y:S05]  /*7260*/  BSYNC B1 ;  /* 0x0000000000017941 */ /* 0x000fea0003800000 */
.L_x_170:
        /* <DEDUP_REMOVED lines=10> */
.L_x_174:
[----:B------:R-:W1:Y:S02]  /*7310*/  MUFU.RCP R24, R27 ;  /* 0x0000001b00187308 */ /* 0x000e640000001000 */
[----:B-1----:R-:W-:-:S04]  /*7320*/  FFMA R0, R27, R24, -1 ;  /* 0xbf8000001b007423 */ /* 0x002fc80000000018 */
[----:B------:R-:W-:-:S04]  /*7330*/  FADD.FTZ R3, -R0, -RZ ;  /* 0x800000ff00037221 */ /* 0x000fc80000010100 */
[----:B------:R-:W-:-:S07]  /*7340*/  FFMA R24, R24, R3, R24 ;  /* 0x0000000318187223 */ /* 0x000fce0000000018 */
.L_x_175:
[----:B------:R-:W-:Y:S05]  /*7350*/  BSYNC B1 ;  /* 0x0000000000017941 */ /* 0x000fea0003800000 */
.L_x_173:
        /* <DEDUP_REMOVED lines=10> */
.L_x_177:
[----:B------:R-:W1:Y:S02]  /*7400*/  MUFU.RCP R25, R34 ;  /* 0x0000002200197308 */ /* 0x000e640000001000 */
[----:B-1----:R-:W-:-:S04]  /*7410*/  FFMA R0, R34, R25, -1 ;  /* 0xbf80000022007423 */ /* 0x002fc80000000019 */
[----:B------:R-:W-:-:S04]  /*7420*/  FADD.FTZ R0, -R0, -RZ ;  /* 0x800000ff00007221 */ /* 0x000fc80000010100 */
[----:B------:R-:W-:-:S07]  /*7430*/  FFMA R25, R25, R0, R25 ;  /* 0x0000000019197223 */ /* 0x000fce0000000019 */
.L_x_178:
[----:B------:R-:W-:Y:S05]  /*7440*/  BSYNC B1 ;  /* 0x0000000000017941 */ /* 0x000fea0003800000 */
.L_x_176:
        /* <DEDUP_REMOVED lines=10> */
.L_x_180:
[----:B------:R-:W1:Y:S02]  /*74f0*/  MUFU.RCP R26, R33 ;  /* 0x00000021001a7308 */ /* 0x000e640000001000 */
[----:B-1----:R-:W-:-:S04]  /*7500*/  FFMA R0, R33, R26, -1 ;  /* 0xbf80000021007423 */ /* 0x002fc8000000001a */
[----:B------:R-:W-:-:S04]  /*7510*/  FADD.FTZ R3, -R0, -RZ ;  /* 0x800000ff00037221 */ /* 0x000fc80000010100 */
[----:B------:R-:W-:-:S07]  /*7520*/  FFMA R26, R26, R3, R26 ;  /* 0x000000031a1a7223 */ /* 0x000fce000000001a */
.L_x_181:
[----:B------:R-:W-:Y:S05]  /*7530*/  BSYNC B1 ;  /* 0x0000000000017941 */ /* 0x000fea0003800000 */
.L_x_179:
        /* <DEDUP_REMOVED lines=10> */
.L_x_183:
[----:B------:R-:W1:Y:S02]  /*75e0*/  MUFU.RCP R27, R28 ;  /* 0x0000001c001b7308 */ /* 0x000e640000001000 */
[----:B-1----:R-:W-:-:S04]  /*75f0*/  FFMA R0, R28, R27, -1 ;  /* 0xbf8000001c007423 */ /* 0x002fc8000000001b */
[----:B------:R-:W-:-:S04]  /*7600*/  FADD.FTZ R0, -R0, -RZ ;  /* 0x800000ff00007221 */ /* 0x000fc80000010100 */
[----:B------:R-:W-:-:S07]  /*7610*/  FFMA R27, R27, R0, R27 ;  /* 0x000000001b1b7223 */ /* 0x000fce000000001b */
.L_x_184:
[----:B------:R-:W-:Y:S05]  /*7620*/  BSYNC B1 ;  /* 0x0000000000017941 */ /* 0x000fea0003800000 */
.L_x_182:
        /* <DEDUP_REMOVED lines=10> */
.L_x_186:
[----:B------:R-:W1:Y:S02]  /*76d0*/  MUFU.RCP R28, R31 ;  /* 0x0000001f001c7308 */ /* 0x000e640000001000 */
[----:B-1----:R-:W-:-:S04]  /*76e0*/  FFMA R0, R31, R28, -1 ;  /* 0xbf8000001f007423 */ /* 0x002fc8000000001c */
[----:B------:R-:W-:-:S04]  /*76f0*/  FADD.FTZ R3, -R0, -RZ ;  /* 0x800000ff00037221 */ /* 0x000fc80000010100 */
[----:B------:R-:W-:-:S07]  /*7700*/  FFMA R28, R28, R3, R28 ;  /* 0x000000031c1c7223 */ /* 0x000fce000000001c */
.L_x_187:
[----:B------:R-:W-:Y:S05]  /*7710*/  BSYNC B1 ;  /* 0x0000000000017941 */ /* 0x000fea0003800000 */
.L_x_185:
        /* <DEDUP_REMOVED lines=10> */
.L_x_189:
[----:B------:R-:W1:Y:S02]  /*77c0*/  MUFU.RCP R29, R32 ;  /* 0x00000020001d7308 */ /* 0x000e640000001000 */
[----:B-1----:R-:W-:-:S04]  /*77d0*/  FFMA R0, R32, R29, -1 ;  /* 0xbf80000020007423 */ /* 0x002fc8000000001d */
[----:B------:R-:W-:-:S04]  /*77e0*/  FADD.FTZ R0, -R0, -RZ ;  /* 0x800000ff00007221 */ /* 0x000fc80000010100 */
[----:B------:R-:W-:-:S07]  /*77f0*/  FFMA R29, R29, R0, R29 ;  /* 0x000000001d1d7223 */ /* 0x000fce000000001d */
.L_x_190:
[----:B------:R-:W-:Y:S05]  /*7800*/  BSYNC B1 ;  /* 0x0000000000017941 */ /* 0x000fea0003800000 */
.L_x_188:
        /* <DEDUP_REMOVED lines=10> */
.L_x_192:
[----:B------:R-:W1:Y:S02]  /*78b0*/  MUFU.RCP R30, R35 ;  /* 0x00000023001e7308 */ /* 0x000e640000001000 */
[----:B-1----:R-:W-:-:S04]  /*78c0*/  FFMA R0, R35, R30, -1 ;  /* 0xbf80000023007423 */ /* 0x002fc8000000001e */
[----:B------:R-:W-:-:S04]  /*78d0*/  FADD.FTZ R3, -R0, -RZ ;  /* 0x800000ff00037221 */ /* 0x000fc80000010100 */
[----:B------:R-:W-:-:S07]  /*78e0*/  FFMA R30, R30, R3, R30 ;  /* 0x000000031e1e7223 */ /* 0x000fce000000001e */
.L_x_193:
[----:B------:R-:W-:Y:S05]  /*78f0*/  BSYNC B1 ;  /* 0x0000000000017941 */ /* 0x000fea0003800000 */
.L_x_191:
        /* <DEDUP_REMOVED lines=10> */
.L_x_195:
[----:B------:R-:W1:Y:S02]  /*79a0*/  MUFU.RCP R31, R36 ;  /* 0x00000024001f7308 */ /* 0x000e640000001000 */
[----:B-1----:R-:W-:-:S04]  /*79b0*/  FFMA R0, R36, R31, -1 ;  /* 0xbf80000024007423 */ /* 0x002fc8000000001f */
[----:B------:R-:W-:-:S04]  /*79c0*/  FADD.FTZ R0, -R0, -RZ ;  /* 0x800000ff00007221 */ /* 0x000fc80000010100 */
[----:B------:R-:W-:-:S07]  /*79d0*/  FFMA R31, R31, R0, R31 ;  /* 0x000000001f1f7223 */ /* 0x000fce000000001f */
.L_x_196:
[----:B------:R-:W-:Y:S05]  /*79e0*/  BSYNC B1 ;  /* 0x0000000000017941 */ /* 0x000fea0003800000 */
.L_x_194:
        /* <DEDUP_REMOVED lines=10> */
.L_x_198:
[----:B------:R-:W1:Y:S02]  /*7a90*/  MUFU.RCP R32, R43 ;  /* 0x0000002b00207308 */ /* 0x000e640000001000 */
[----:B-1----:R-:W-:-:S04]  /*7aa0*/  FFMA R0, R43, R32, -1 ;  /* 0xbf8000002b007423 */ /* 0x002fc80000000020 */
[----:B------:R-:W-:-:S04]  /*7ab0*/  FADD.FTZ R3, -R0, -RZ ;  /* 0x800000ff00037221 */ /* 0x000fc80000010100 */
[----:B------:R-:W-:-:S07]  /*7ac0*/  FFMA R32, R32, R3, R32 ;  /* 0x0000000320207223 */ /* 0x000fce0000000020 */
.L_x_199:
[----:B------:R-:W-:Y:S05]  /*7ad0*/  BSYNC B1 ;  /* 0x0000000000017941 */ /* 0x000fea0003800000 */
.L_x_197:
        /* <DEDUP_REMOVED lines=10> */
.L_x_201:
[----:B------:R-:W1:Y:S02]  /*7b80*/  MUFU.RCP R33, R44 ;  /* 0x0000002c00217308 */ /* 0x000e640000001000 */
[----:B-1----:R-:W-:-:S04]  /*7b90*/  FFMA R0, R44, R33, -1 ;  /* 0xbf8000002c007423 */ /* 0x002fc80000000021 */
[----:B------:R-:W-:-:S04]  /*7ba0*/  FADD.FTZ R0, -R0, -RZ ;  /* 0x800000ff00007221 */ /* 0x000fc80000010100 */
[----:B------:R-:W-:-:S07]  /*7bb0*/  FFMA R33, R33, R0, R33 ;  /* 0x0000000021217223 */ /* 0x000fce0000000021 */
.L_x_202:
[----:B------:R-:W-:Y:S05]  /*7bc0*/  BSYNC B1 ;  /* 0x0000000000017941 */ /* 0x000fea0003800000 */
.L_x_200:
        /* <DEDUP_REMOVED lines=10> */
.L_x_204:
[----:B------:R-:W1:Y:S02]  /*7c70*/  MUFU.RCP R34, R45 ;  /* 0x0000002d00227308 */ /* 0x000e640000001000 */
[----:B-1----:R-:W-:-:S04]  /*7c80*/  FFMA R0, R45, R34, -1 ;  /* 0xbf8000002d007423 */ /* 0x002fc80000000022 */
[----:B------:R-:W-:-:S04]  /*7c90*/  FADD.FTZ R3, -R0, -RZ ;  /* 0x800000ff00037221 */ /* 0x000fc80000010100 */
[----:B------:R-:W-:-:S07]  /*7ca0*/  FFMA R34, R34, R3, R34 ;  /* 0x0000000322227223 */ /* 0x000fce0000000022 */
.L_x_205:
[----:B------:R-:W-:Y:S05]  /*7cb0*/  BSYNC B1 ;  /* 0x0000000000017941 */ /* 0x000fea0003800000 */
.L_x_203:
        /* <DEDUP_REMOVED lines=10> */
.L_x_207:
[----:B------:R-:W1:Y:S02]  /*7d60*/  MUFU.RCP R35, R46 ;  /* 0x0000002e00237308 */ /* 0x000e640000001000 */
[----:B-1----:R-:W-:-:S04]  /*7d70*/  FFMA R0, R46, R35, -1 ;  /* 0xbf8000002e007423 */ /* 0x002fc80000000023 */
[----:B------:R-:W-:-:S04]  /*7d80*/  FADD.FTZ R0, -R0, -RZ ;  /* 0x800000ff00007221 */ /* 0x000fc80000010100 */
[----:B------:R-:W-:-:S07]  /*7d90*/  FFMA R35, R35, R0, R35 ;  /* 0x0000000023237223 */ /* 0x000fce0000000023 */
.L_x_208:
[----:B------:R-:W-:Y:S05]  /*7da0*/  BSYNC B1 ;  /* 0x0000000000017941 */ /* 0x000fea0003800000 */
.L_x_206:
        /* <DEDUP_REMOVED lines=10> */
.L_x_210:
[----:B------:R-:W1:Y:S02]  /*7e50*/  MUFU.RCP R36, R41 ;  /* 0x0000002900247308 */ /* 0x000e640000001000 */
[----:B-1----:R-:W-:-:S04]  /*7e60*/  FFMA R0, R41, R36, -1 ;  /* 0xbf80000029007423 */ /* 0x002fc80000000024 */
[----:B------:R-:W-:-:S04]  /*7e70*/  FADD.FTZ R3, -R0, -RZ ;  /* 0x800000ff00037221 */ /* 0x000fc80000010100 */
[----:B------:R-:W-:-:S07]  /*7e80*/  FFMA R36, R36, R3, R36 ;  /* 0x0000000324247223 */ /* 0x000fce0000000024 */
.L_x_211:
[----:B------:R-:W-:Y:S05]  /*7e90*/  BSYNC B1 ;  /* 0x0000000000017941 */ /* 0x000fea0003800000 */
.L_x_209:
[----:B------:R-:W-:-:S04]  /*7ea0*/  IADD3 R0, R50, 0x1800000, RZ ;  /* 0x0180000032007810 */ /* 0x000fc80007ffe0ff */
        /* <DEDUP_REMOVED lines=8> */
.L_x_212:
[----:B------:R-:W1:Y:S02]  /*7f30*/  MUFU.RCP R3, R50 ;  /* 0x0000003200037308 */ /* 0x000e640000001000 */
[----:B-1----:R-:W-:-:S04]  /*7f40*/  FFMA R0, R50, R3, -1 ;  /* 0xbf80000032007423 */ /* 0x002fc80000000003 */
[----:B------:R-:W-:-:S04]  /*7f50*/  FADD.FTZ R0, -R0, -RZ ;  /* 0x800000ff00007221 */ /* 0x000fc80000010100 */
[----:B------:R-:W-:-:S07]  /*7f60*/  FFMA R3, R3, R0, R3 ;  /* 0x0000000003037223 */ /* 0x000fce0000000003 */
.L_x_213:
[----:B------:R-:W-:Y:S01]  /*7f70*/  F2FP.F16.F32.PACK_AB R20, R23, R22 ;  /* 0x000000161714723e */ /* 0x000fe200000000ff */
[----:B------:R-:W-:Y:S01]  /*7f80*/  IMAD R0, R95, 0x2, R14 ;  /* 0x000000025f007824 */ /* 0x000fe200078e020e */
[----:B------:R-:W-:Y:S01]  /*7f90*/  F2FP.F16.F32.PACK_AB R21, R25, R24 ;  /* 0x000000181915723e */ /* 0x000fe200000000ff */
[----:B------:R-:W-:Y:S05]  /*7fa0*/  WARPSYNC.ALL ;  /* 0x0000000000007948 */ /* 0x000fea0003800000 */
[----:B------:R-:W-:Y:S01]  /*7fb0*/  F2FP.F16.F32.PACK_AB R22, R27, R26 ;  /* 0x0000001a1b16723e */ /* 0x000fe200000000ff */
[----:B------:R-:W-:Y:S01]  /*7fc0*/  BSSY B0, `(.L_x_214) ;  /* 0x0000019000007945 */ /* 0x000fe20003800000 */
[----:B------:R-:W-:-:S02]  /*7fd0*/  F2FP.F16.F32.PACK_AB R23, R29, R28 ;  /* 0x0000001c1d17723e */ /* 0x000fc400000000ff */
[----:B------:R-:W-:Y:S02]  /*7fe0*/  F2FP.F16.F32.PACK_AB R24, R31, R30 ;  /* 0x0000001e1f18723e */ /* 0x000fe400000000ff */
[----:B------:R-:W-:Y:S01]  /*7ff0*/  F2FP.F16.F32.PACK_AB R25, R33, R32 ;  /* 0x000000202119723e */ /* 0x000fe200000000ff */
[----:B------:R1:W-:Y:S01]  /*8000*/  STSM.16.M88.4 [R14+0x4200], R20 ;  /* 0x004200140e007844 */ /* 0x0003e20000000200 */
[----:B------:R-:W-:Y:S02]  /*8010*/  F2FP.F16.F32.PACK_AB R26, R35, R34 ;  /* 0x00000022231a723e */ /* 0x000fe400000000ff */
[----:B------:R-:W-:-:S05]  /*8020*/  F2FP.F16.F32.PACK_AB R27, R3, R36 ;  /* 0x00000024031b723e */ /* 0x000fca00000000ff */
        /* <DEDUP_REMOVED lines=18> */
.L_x_215:
[----:B------:R-:W-:Y:S05]  /*8150*/  BSYNC B0 ;  /* 0x0000000000007941 */ /* 0x000fea0003800000 */
.L_x_214:
[----:B------:R-:W-:Y:S06]  /*8160*/  BAR.SYNC.DEFER_BLOCKING 0x1, 0x100 ;  /* 0x0044000000007b1d */ /* 0x000fec0000010000 */
[----:B------:R-:W-:Y:S04]  /*8170*/  BSSY B0, `(.L_x_216) ;  /* 0x0000009000007945 */ /* 0x000fe80003800000 */
[----:B------:R-:W-:Y:S05]  /*8180*/  @P0 BRA `(.L_x_217) ;  /* 0x00000000001c0947 */ /* 0x000fea0003800000 */
[----:B------:R-:W-:-:S13]  /*8190*/  ISETP.NE.AND P2, PT, R99, 0x3, PT ;  /* 0x000000036300780c */ /* 0x000fda0003f45270 */
[----:B------:R-:W-:Y:S05]  /*81a0*/  @!P2 BRA `(.L_x_218) ;  /* 0x000000000004a947 */ /* 0x000fea0003800000 */
[----:B------:R-:W-:Y:S01]  /*81b0*/  BPT.TRAP 0x1 ;  /* 0x000000040000795c */ /* 0x000fe20000300000 */
.L_x_218:
[----:B------:R-:W-:-:S04]  /*81c0*/  ULEA UR4, UR40, UR51, 0x3 ;  /* 0x0000003328047291 */ /* 0x000fc8000f8e183f */
[----:B------:R-:W-:-:S04]  /*81d0*/  UIADD3 UR4, UR4, 0x80, URZ ;  /* 0x0000008004047890 */ /* 0x000fc8000fffe03f */
[----:B------:R-:W-:-:S09]  /*81e0*/  UPRMT UR4, UR50, 0x654, UR4 ;  /* 0x0000065432047896 */ /* 0x000fd20008000004 */
[----:B------:R-:W-:Y:S03]  /*81f0*/  SYNCS.ARRIVE.TRANS64.RED.A1T0 RZ, [UR4], RZ ;  /* 0x000000ffffff79a7 */ /* 0x000fe60008100404 */
.L_x_217:
[----:B------:R-:W-:Y:S05]  /*8200*/  BSYNC B0 ;  /* 0x0000000000007941 */ /* 0x000fea0003800000 */
.L_x_216:
[----:B------:R-:W-:Y:S01]  /*8210*/  UIADD3 UR4, UR40, 0x1, URZ ;  /* 0x0000000128047890 */ /* 0x000fe2000fffe03f */
[----:B------:R-:W-:Y:S03]  /*8220*/  BSSY B0, `(.L_x_219) ;  /* 0x0000012000007945 */ /* 0x000fe60003800000 */
[----:B------:R-:W-:-:S04]  /*8230*/  UISETP.NE.AND UP0, UPT, UR4, 0x4, UPT ;  /* 0x000000040400788c */ /* 0x000fc8000bf05270 */
[----:B------:R-:W-:Y:S01]  /*8240*/  USEL UR40, UR4, URZ, UP0 ;  /* 0x0000003f04287287 */ /* 0x000fe20008000000 */
[----:B------:R-:W-:Y:S11]  /*8250*/  @P0 BRA `(.L_x_220) ;  /* 0x0000000000380947 */ /* 0x000ff60003800000 */
[----:B------:R-:W-:-:S13]  /*8260*/  ISETP.NE.AND P2, PT, R99, 0x3, PT ;  /* 0x000000036300780c */ /* 0x000fda0003f45270 */
[----:B------:R-:W-:Y:S05]  /*8270*/  @!P2 BRA `(.L_x_221) ;  /* 0x000000000004a947 */ /* 0x000fea0003800000 */
[----:B------:R-:W-:Y:S01]  /*8280*/  BPT.TRAP 0x1 ;  /* 0x000000040000795c */ /* 0x000fe20000300000 */
.L_x_221:
[----:B------:R-:W-:Y:S01]  /*8290*/  SHF.L.U32 R3, R15, 0x1f, RZ ;  /* 0x0000001f0f037819 */ /* 0x000fe200000006ff */
[----:B------:R-:W-:Y:S01]  /*82a0*/  BSSY B1, `(.L_x_222) ;  /* 0x0000006000017945 */ /* 0x000fe20003800000 */
[C---:B-1----:R-:W-:Y:S02]  /*82b0*/  LEA R20, R12.reuse, UR51, 0x3 ;  /* 0x000000330c147c11 */ /* 0x042fe4000f8e18ff */
[----:B------:R-:W-:Y:S02]  /*82c0*/  @!P1 LEA R12, R12, R13, 0xd ;  /* 0x0000000d0c0c9211 */ /* 0x000fe400078e68ff */
[----:B------:R-:W1:Y:S02]  /*82d0*/  SYNCS.PHASECHK.TRANS64.TRYWAIT P2, [R20+URZ+0x60], R3 ;  /* 0x00006003140075a7 */ /* 0x000e64000804017f */
[----:B------:R-:W-:Y:S01]  /*82e0*/  @!P1 LEA R0, R95, R12, 0x1 ;  /* 0x0000000c5f009211 */ /* 0x000fe200078e08ff */
[----:B-1----:R-:W-:Y:S06]  /*82f0*/  @!P2 BRA `(.L_x_223) ;  /* 0x000000500040a947 */ /* 0x002fec0003800000 */
.L_x_358:
[----:B------:R-:W-:Y:S05]  /*8300*/  BSYNC B1 ;  /* 0x0000000000017941 */ /* 0x000fea0003800000 */
.L_x_222:
[----:B------:R-:W-:Y:S05]  /*8310*/  @!P1 WARPSYNC.ALL ;  /* 0x0000000000009948 */ /* 0x000fea0003800000 */
[----:B------:R2:W3:Y:S04]  /*8320*/  @!P1 LDSM.16.M88.4 R8, [R12] ;  /* 0x000000000c08983b */ /* 0x0004e80000000200 */
[----:B------:R2:W4:Y:S02]  /*8330*/  @!P1 LDSM.16.M88.4 R4, [R0] ;  /* 0x000000000004983b */ /* 0x0005240000000200 */
.L_x_220:
[----:B------:R-:W-:Y:S05]  /*8340*/  BSYNC B0 ;  /* 0x0000000000007941 */ /* 0x000fea0003800000 */
.L_x_219:
[--C-:B-123--:R-:W-:Y:S02]  /*8350*/  HADD2.F32 R0, -RZ, R8.reuse.H0_H0 ;  /* 0x20000008ff007230 */ /* 0x10efe40000004100 */
[C---:B------:R-:W-:Y:S01]  /*8360*/  FMUL R72, R90.reuse, R72 ;  /* 0x000000485a487220 */ /* 0x040fe20000400000 */
[----:B------:R-:W-:Y:S01]  /*8370*/  MOV R37, 0x3bbb989d ;  /* 0x3bbb989d00257802 */ /* 0x000fe20000000f00 */
[----:B------:R-:W-:Y:S02]  /*8380*/  HADD2.F32 R8, -RZ, R8.H1_H1 ;  /* 0x30000008ff087230 */ /* 0x000fe40000004100 */
[C---:B------:R-:W-:Y:S01]  /*8390*/  FMUL R73, R90.reuse, R73 ;  /* 0x000000495a497220 */ /* 0x040fe20000400000 */
[----:B------:R-:W-:Y:S01]  /*83a0*/  FFMA R0, R89, R0, R72 ;  /* 0x0000000059007223 */ /* 0x000fe20000000048 */
[--C-:B------:R-:W-:Y:S02]  /*83b0*/  HADD2.F32 R12, -RZ, R9.reuse.H0_H0 ;  /* 0x20000009ff0c7230 */ /* 0x100fe40000004100 */
[----:B------:R-:W-:Y:S01]  /*83c0*/  FMUL R3, R90, R74 ;  /* 0x0000004a5a037220 */ /* 0x000fe20000400000 */
[----:B------:R-:W-:-:S02]  /*83d0*/  HADD2.F32 R20, -RZ, R9.H1_H1 ;  /* 0x30000009ff147230 */ /* 0x000fc40000004100 */
[----:B------:R-:W-:Y:S01]  /*83e0*/  FFMA.SAT R9, -R0, R37, 0.5 ;  /* 0x3f00000000097423 */ /* 0x000fe20000002125 */
[----:B------:R-:W-:Y:S02]  /*83f0*/  IMAD.MOV.U32 R39, RZ, RZ, 0x437c0000 ;  /* 0x437c0000ff277424 */ /* 0x000fe400078e00ff */
[C---:B------:R-:W-:Y:S01]  /*8400*/  FFMA R8, R89.reuse, R8, R73 ;  /* 0x0000000859087223 */ /* 0x040fe20000000049 */
[----:B------:R-:W-:Y:S01]  /*8410*/  FFMA R3, R89, R12, R3 ;  /* 0x0000000c59037223 */ /* 0x000fe20000000003 */
[----:B------:R-:W-:Y:S01]  /*8420*/  FMUL R12, R90, R75 ;  /* 0x0000004b5a0c7220 */ /* 0x000fe20000400000 */
[----:B------:R-:W-:Y:S01]  /*8430*/  FFMA.RM R9, R9, R39, 12582913 ;  /* 0x4b40000109097423 */ /* 0x000fe20000004027 */
[-C--:B------:R-:W-:Y:S01]  /*8440*/  FFMA.SAT R13, -R8, R37.reuse, 0.5 ;  /* 0x3f000000080d7423 */ /* 0x080fe20000002125 */
[--C-:B------:R-:W-:Y:S02]  /*8450*/  HADD2.F32 R24, -RZ, R11.reuse.H0_H0 ;  /* 0x2000000bff187230 */ /* 0x100fe40000004100 */
[----:B------:R-:W-:Y:S01]  /*8460*/  FFMA.SAT R15, -R3, R37, 0.5 ;  /* 0x3f000000030f7423 */ /* 0x000fe20000002125 */
[----:B------:R-:W-:-:S02]  /*8470*/  HADD2.F32 R26, -RZ, R11.H1_H1 ;  /* 0x3000000bff1a7230 */ /* 0x000fc40000004100 */
[----:B------:R-:W-:Y:S01]  /*8480*/  FADD R11, R9, -12583039 ;  /* 0xcb40007f090b7421 */ /* 0x000fe20000000000 */
[----:B------:R-:W-:Y:S01]  /*8490*/  FFMA.RM R13, R13, R39, 12582913 ;  /* 0x4b4000010d0d7423 */ /* 0x000fe20000004027 */
[--C-:B------:R-:W-:Y:S02]  /*84a0*/  HADD2.F32 R22, -RZ, R10.reuse.H0_H0 ;  /* 0x2000000aff167230 */ /* 0x100fe40000004100 */
[----:B------:R-:W-:Y:S01]  /*84b0*/  FFMA R12, R89, R20, R12 ;  /* 0x00000014590c7223 */ /* 0x000fe2000000000c */
[----:B------:R-:W-:Y:S02]  /*84c0*/  HADD2.F32 R10, -RZ, R10.H1_H1 ;  /* 0x3000000aff0a7230 */ /* 0x000fe40000004100 */
[----:B------:R-:W-:Y:S01]  /*84d0*/  FMUL R28, R90, R77 ;  /* 0x0000004d5a1c7220 */ /* 0x000fe20000400000 */
[----:B------:R-:W-:Y:S01]  /*84e0*/  FFMA R11, -R0, 1.4426950216293334961, -R11 ;  /* 0x3fb8aa3b000b7823 */ /* 0x000fe2000000090b */
[----:B------:R-:W-:Y:S01]  /*84f0*/  FFMA.RM R21, R15, R39, 12582913 ;  /* 0x4b4000010f157423 */ /* 0x000fe20000004027 */
[----:B------:R-:W-:Y:S01]  /*8500*/  FADD R15, R13, -12583039 ;  /* 0xcb40007f0d0f7421 */ /* 0x000fe20000000000 */
[----:B------:R-:W-:Y:S01]  /*8510*/  FMUL R76, R90, R76 ;  /* 0x0000004c5a4c7220 */ /* 0x000fe20000400000 */
[----:B------:R-:W-:Y:S01]  /*8520*/  FFMA.SAT R20, -R12, R37, 0.5 ;  /* 0x3f0000000c147423 */ /* 0x000fe20000002125 */
[----:B------:R-:W-:Y:S01]  /*8530*/  FFMA R11, -R0, 1.925963033500011079e-08, R11 ;  /* 0x32a57060000b7823 */ /* 0x000fe2000000010b */
[----:B------:R-:W-:Y:S01]  /*8540*/  FFMA R10, R89, R10, R28 ;  /* 0x0000000a590a7223 */ /* 0x000fe2000000001c */
[----:B------:R-:W-:Y:S01]  /*8550*/  FADD R0, R21, -12583039 ;  /* 0xcb40007f15007421 */ /* 0x000fe20000000000 */
[----:B------:R-:W-:Y:S01]  /*8560*/  FFMA R15, -R8, 1.4426950216293334961, -R15 ;  /* 0x3fb8aa3b080f7823 */ /* 0x000fe2000000090f */
[----:B------:R-:W-:Y:S01]  /*8570*/  FFMA R22, R89, R22, R76 ;  /* 0x0000001659167223 */ /* 0x000fe2000000004c */
[----:B------:R-:W-:Y:S01]  /*8580*/  FFMA.RM R23, R20, R39, 12582913 ;  /* 0x4b40000114177423 */ /* 0x000fe20000004027 */
[----:B------:R-:W-:Y:S01]  /*8590*/  FFMA.SAT R20, -R10, R37, 0.5 ;  /* 0x3f0000000a147423 */ /* 0x000fe20000002125 */
[----:B------:R-:W-:Y:S01]  /*85a0*/  FMUL R30, R90, R79 ;  /* 0x0000004f5a1e7220 */ /* 0x000fe20000400000 */
[----:B------:R1:W2:Y:S01]  /*85b0*/  MUFU.EX2 R40, R11 ;  /* 0x0000000b00287308 */ /* 0x0002a20000000800 */
[C---:B------:R-:W-:Y:S01]  /*85c0*/  FFMA R0, -R3.reuse, 1.4426950216293334961, -R0 ;  /* 0x3fb8aa3b03007823 */ /* 0x040fe20000000900 */
[----:B------:R-:W-:Y:S01]  /*85d0*/  FFMA R15, -R8, 1.925963033500011079e-08, R15 ;  /* 0x32a57060080f7823 */ /* 0x000fe2000000010f */
[----:B------:R-:W-:Y:S01]  /*85e0*/  FMUL R78, R90, R78 ;  /* 0x0000004e5a4e7220 */ /* 0x000fe20000400000 */
[----:B------:R-:W-:Y:S01]  /*85f0*/  FFMA.SAT R8, -R22, R37, 0.5 ;  /* 0x3f00000016087423 */ /* 0x000fe20000002125 */
[----:B------:R-:W-:Y:S01]  /*8600*/  FFMA.RM R29, R20, R39, 12582913 ;  /* 0x4b400001141d7423 */ /* 0x000fe20000004027 */
[----:B------:R-:W-:Y:S01]  /*8610*/  FFMA R3, -R3, 1.925963033500011079e-08, R0 ;  /* 0x32a5706003037823 */ /* 0x000fe20000000100 */
[C---:B------:R-:W-:Y:S01]  /*8620*/  FFMA R26, R89.reuse, R26, R30 ;  /* 0x0000001a591a7223 */ /* 0x040fe2000000001e */
[----:B------:R-:W-:Y:S01]  /*8630*/  FFMA R24, R89, R24, R78 ;  /* 0x0000001859187223 */ /* 0x000fe2000000004e */
[----:B-1----:R-:W-:Y:S01]  /*8640*/  FADD R11, R23, -12583039 ;  /* 0xcb40007f170b7421 */ /* 0x002fe20000000000 */
[----:B----4-:R-:W-:-:S02]  /*8650*/  HADD2.F32 R0, -RZ, R4.H0_H0 ;  /* 0x20000004ff007230 */ /* 0x010fc40000004100 */
[----:B------:R-:W-:Y:S01]  /*8660*/  FFMA.RM R25, R8, R39, 12582913 ;  /* 0x4b40000108197423 */ /* 0x000fe20000004027 */
[----:B------:R-:W-:Y:S01]  /*8670*/  FMUL R80, R90, R80 ;  /* 0x000000505a507220 */ /* 0x000fe20000400000 */
[----:B------:R-:W-:Y:S01]  /*8680*/  FFMA R11, -R12, 1.4426950216293334961, -R11 ;  /* 0x3fb8aa3b0c0b7823 */ /* 0x000fe2000000090b */
[----:B------:R1:W-:Y:S01]  /*8690*/  MUFU.EX2 R28, R15 ;  /* 0x0000000f001c7308 */ /* 0x0003e20000000800 */
[----:B------:R-:W-:Y:S01]  /*86a0*/  FADD R31, R29, -12583039 ;  /* 0xcb40007f1d1f7421 */ /* 0x000fe20000000000 */
[----:B------:R-:W-:Y:S02]  /*86b0*/  HADD2.F32 R4, -RZ, R4.H1_H1 ;  /* 0x30000004ff047230 */ /* 0x000fe40000004100 */
[C---:B------:R-:W-:Y:S01]  /*86c0*/  FMUL R32, R90.reuse, R81 ;  /* 0x000000515a207220 */ /* 0x040fe20000400000 */
[--C-:B------:R-:W-:Y:S02]  /*86d0*/  HADD2.F32 R8, -RZ, R5.reuse.H1_H1 ;  /* 0x30000005ff087230 */ /* 0x100fe40000004100 */
[----:B------:R-:W-:Y:S01]  /*86e0*/  FMUL R34, R90, R83 ;  /* 0x000000535a227220 */ /* 0x000fe20000400000 */
[----:B------:R-:W-:Y:S01]  /*86f0*/  FADD R27, R25, -12583039 ;  /* 0xcb40007f191b7421 */ /* 0x000fe20000000000 */
[----:B------:R-:W-:Y:S01]  /*8700*/  FFMA R11, -R12, 1.925963033500011079e-08, R11 ;  /* 0x32a570600c0b7823 */ /* 0x000fe2000000010b */
[----:B------:R3:W-:Y:S01]  /*8710*/  MUFU.EX2 R42, R3 ;  /* 0x00000003002a7308 */ /* 0x0007e20000000800 */
[----:B-1----:R-:W-:Y:S01]  /*8720*/  FFMA.SAT R15, -R26, R37, 0.5 ;  /* 0x3f0000001a0f7423 */ /* 0x002fe20000002125 */
[----:B------:R-:W-:Y:S01]  /*8730*/  FFMA R80, R89, R0, R80 ;  /* 0x0000000059507223 */ /* 0x000fe20000000050 */
[----:B------:R-:W-:Y:S01]  /*8740*/  FFMA R31, -R10, 1.4426950216293334961, -R31 ;  /* 0x3fb8aa3b0a1f7823 */ /* 0x000fe2000000091f */
[----:B------:R-:W-:-:S02]  /*8750*/  HADD2.F32 R0, -RZ, R5.H0_H0 ;  /* 0x20000005ff007230 */ /* 0x000fc40000004100 */
[----:B------:R-:W-:Y:S01]  /*8760*/  FFMA.RM R15, R15, R39, 12582913 ;  /* 0x4b4000010f0f7423 */ /* 0x000fe20000004027 */
[C---:B------:R-:W-:Y:S01]  /*8770*/  FFMA R4, R89.reuse, R4, R32 ;  /* 0x0000000459047223 */ /* 0x040fe20000000020 */
[----:B------:R-:W-:Y:S01]  /*8780*/  FMUL R82, R90, R82 ;  /* 0x000000525a527220 */ /* 0x000fe20000400000 */
[----:B------:R-:W-:Y:S01]  /*8790*/  FFMA R27, -R22, 1.4426950216293334961, -R27 ;  /* 0x3fb8aa3b161b7823 */ /* 0x000fe2000000091b */
[----:B---3--:R-:W-:Y:S01]  /*87a0*/  FFMA.SAT R3, -R24, R37, 0.5 ;  /* 0x3f00000018037423 */ /* 0x008fe20000002125 */
[----:B------:R1:W3:Y:S01]  /*87b0*/  MUFU.EX2 R30, R11 ;  /* 0x0000000b001e7308 */ /* 0x0002e20000000800 */
[----:B------:R-:W-:Y:S01]  /*87c0*/  FFMA R8, R89, R8, R34 ;  /* 0x0000000859087223 */ /* 0x000fe20000000022 */
[----:B------:R-:W-:Y:S01]  /*87d0*/  FFMA R31, -R10, 1.925963033500011079e-08, R31 ;  /* 0x32a570600a1f7823 */ /* 0x000fe2000000011f */
[----:B------:R-:W-:Y:S01]  /*87e0*/  FFMA.RM R3, R3, R39, 12582913 ;  /* 0x4b40000103037423 */ /* 0x000fe20000004027 */
[--C-:B------:R-:W-:Y:S02]  /*87f0*/  HADD2.F32 R12, -RZ, R7.reuse.H0_H0 ;  /* 0x20000007ff0c7230 */ /* 0x100fe40000004100 */
[----:B------:R-:W-:Y:S01]  /*8800*/  FFMA.SAT R32, -R4, R37, 0.5 ;  /* 0x3f00000004207423 */ /* 0x000fe20000002125 */
[----:B------:R-:W-:-:S02]  /*8810*/  HADD2.F32 R20, -RZ, R7.H1_H1 ;  /* 0x30000007ff147230 */ /* 0x000fc40000004100 */
[----:B------:R-:W-:Y:S01]  /*8820*/  FADD R7, R15, -12583039 ;  /* 0xcb40007f0f077421 */ /* 0x000fe20000000000 */
[----:B------:R-:W-:Y:S01]  /*8830*/  FFMA R27, -R22, 1.925963033500011079e-08, R27 ;  /* 0x32a57060161b7823 */ /* 0x000fe2000000011b */
[-C--:B-1----:R-:W-:Y:S01]  /*8840*/  FFMA.SAT R11, -R80, R37.reuse, 0.5 ;  /* 0x3f000000500b7423 */ /* 0x082fe20000002125 */
[----:B------:R-:W-:Y:S01]  /*8850*/  FADD R5, R3, -12583039 ;  /* 0xcb40007f03057421 */ /* 0x000fe20000000000 */
[----:B------:R-:W-:Y:S01]  /*8860*/  FFMA R0, R89, R0, R82 ;  /* 0x0000000059007223 */ /* 0x000fe20000000052 */
[----:B------:R-:W-:Y:S01]  /*8870*/  FFMA.SAT R34, -R8, R37, 0.5 ;  /* 0x3f00000008227423 */ /* 0x000fe20000002125 */
[-C--:B------:R-:W-:Y:S01]  /*8880*/  FFMA.RM R11, R11, R39.reuse, 12582913 ;  /* 0x4b4000010b0b7423 */ /* 0x080fe20000004027 */
[----:B------:R1:W-:Y:S01]  /*8890*/  MUFU.EX2 R44, R31 ;  /* 0x0000001f002c7308 */ /* 0x0003e20000000800 */
[----:B------:R-:W-:Y:S01]  /*88a0*/  FFMA R7, -R26, 1.4426950216293334961, -R7 ;  /* 0x3fb8aa3b1a077823 */ /* 0x000fe20000000907 */
[----:B------:R-:W-:Y:S01]  /*88b0*/  FFMA R5, -R24, 1.4426950216293334961, -R5 ;  /* 0x3fb8aa3b18057823 */ /* 0x000fe20000000905 */
[----:B------:R-:W-:Y:S01]  /*88c0*/  FFMA.RM R34, R34, R39, 12582913 ;  /* 0x4b40000122227423 */ /* 0x000fe20000004027 */
[----:B------:R-:W-:-:S02]  /*88d0*/  HADD2.F32 R10, -RZ, R6.H0_H0 ;  /* 0x20000006ff0a7230 */ /* 0x000fc40000004100 */
[----:B------:R-:W-:Y:S01]  /*88e0*/  FFMA R7, -R26, 1.925963033500011079e-08, R7 ;  /* 0x32a570601a077823 */ /* 0x000fe20000000107 */
[----:B------:R-:W-:Y:S02]  /*88f0*/  HADD2.F32 R6, -RZ, R6.H1_H1 ;  /* 0x30000006ff067230 */ /* 0x000fe40000004100 */
[----:B------:R-:W-:Y:S01]  /*8900*/  FFMA R5, -R24, 1.925963033500011079e-08, R5 ;  /* 0x32a5706018057823 */ /* 0x000fe20000000105 */
[----:B------:R4:W-:Y:S01]  /*8910*/  MUFU.EX2 R22, R27 ;  /* 0x0000001b00167308 */ /* 0x0009e20000000800 */
[----:B-1----:R-:W-:Y:S01]  /*8920*/  FFMA.RM R31, R32, R39, 12582913 ;  /* 0x4b400001201f7423 */ /* 0x002fe20000004027 */
[----:B------:R-:W-:Y:S01]  /*8930*/  FFMA.SAT R32, -R0, R37, 0.5 ;  /* 0x3f00000000207423 */ /* 0x000fe20000002125 */
[----:B------:R-:W-:Y:S01]  /*8940*/  FADD R35, R34, -12583039 ;  /* 0xcb40007f22237421 */ /* 0x000fe20000000000 */
[C---:B------:R-:W-:Y:S01]  /*8950*/  FMUL R36, R90.reuse, R85 ;  /* 0x000000555a247220 */ /* 0x040fe20000400000 */
[----:B------:R-:W-:Y:S01]  /*8960*/  FMUL R86, R90, R86 ;  /* 0x000000565a567220 */ /* 0x000fe20000400000 */
[----:B------:R-:W-:Y:S01]  /*8970*/  FFMA.RM R33, R32, R39, 12582913 ;  /* 0x4b40000120217423 */ /* 0x000fe20000004027 */
[C---:B------:R-:W-:Y:S01]  /*8980*/  FMUL R38, R90.reuse, R87 ;  /* 0x000000575a267220 */ /* 0x040fe20000400000 */
[----:B------:R-:W-:Y:S01]  /*8990*/  FMUL R84, R90, R84 ;  /* 0x000000545a547220 */ /* 0x000fe20000400000 */
[----:B----4-:R-:W-:Y:S01]  /*89a0*/  FADD R27, R11, -12583039 ;  /* 0xcb40007f0b1b7421 */ /* 0x010fe20000000000 */
[----:B------:R1:W-:Y:S01]  /*89b0*/  MUFU.EX2 R26, R7 ;  /* 0x00000007001a7308 */ /* 0x0003e20000000800 */
[----:B------:R-:W-:Y:S01]  /*89c0*/  FFMA R35, -R8, 1.4426950216293334961, -R35 ;  /* 0x3fb8aa3b08237823 */ /* 0x000fe20000000923 */
[C---:B------:R-:W-:Y:S01]  /*89d0*/  FFMA R6, R89.reuse, R6, R36 ;  /* 0x0000000659067223 */ /* 0x040fe20000000024 */
[C---:B------:R-:W-:Y:S01]  /*89e0*/  FFMA R27, -R80.reuse, 1.4426950216293334961, -R27 ;  /* 0x3fb8aa3b501b7823 */ /* 0x040fe2000000091b */
[C---:B------:R-:W-:Y:S01]  /*89f0*/  FFMA R12, R89.reuse, R12, R86 ;  /* 0x0000000c590c7223 */ /* 0x040fe20000000056 */
[C---:B------:R-:W-:Y:S01]  /*8a00*/  FFMA R20, R89.reuse, R20, R38 ;  /* 0x0000001459147223 */ /* 0x040fe20000000026 */
[----:B------:R-:W-:Y:S01]  /*8a10*/  FFMA R10, R89, R10, R84 ;  /* 0x0000000a590a7223 */ /* 0x000fe20000000054 */
[----:B------:R-:W-:Y:S01]  /*8a20*/  FFMA R27, -R80, 1.925963033500011079e-08, R27 ;  /* 0x32a57060501b7823 */ /* 0x000fe2000000011b */
[----:B------:R4:W5:Y:S01]  /*8a30*/  MUFU.EX2 R24, R5 ;  /* 0x0000000500187308 */ /* 0x0009620000000800 */
[----:B-1----:R-:W-:Y:S01]  /*8a40*/  FADD R7, R33, -12583039 ;  /* 0xcb40007f21077421 */ /* 0x002fe20000000000 */
[----:B------:R-:W-:Y:S01]  /*8a50*/  FFMA R35, -R8, 1.925963033500011079e-08, R35 ;  /* 0x32a5706008237823 */ /* 0x000fe20000000123 */
[-C--:B------:R-:W-:Y:S01]  /*8a60*/  FFMA.SAT R8, -R6, R37.reuse, 0.5 ;  /* 0x3f00000006087423 */ /* 0x080fe20000002125 */
[-C--:B------:R-:W-:Y:S01]  /*8a70*/  FFMA.SAT R36, -R12, R37.reuse, 0.5 ;  /* 0x3f0000000c247423 */ /* 0x080fe20000002125 */
[----:B------:R-:W-:Y:S01]  /*8a80*/  FFMA R7, -R0, 1.4426950216293334961, -R7 ;  /* 0x3fb8aa3b00077823 */ /* 0x000fe20000000907 */
[----:B------:R-:W-:Y:S01]  /*8a90*/  FFMA.SAT R38, -R20, R37, 0.5 ;  /* 0x3f00000014267423 */ /* 0x000fe20000002125 */
[-C--:B------:R-:W-:Y:S01]  /*8aa0*/  FFMA.RM R8, R8, R39.reuse, 12582913 ;  /* 0x4b40000108087423 */ /* 0x080fe20000004027 */
[----:B------:R1:W5:Y:S01]  /*8ab0*/  MUFU.EX2 R32, R27 ;  /* 0x0000001b00207308 */ /* 0x0003620000000800 */
[----:B----4-:R-:W-:Y:S01]  /*8ac0*/  FADD R5, R31, -12583039 ;  /* 0xcb40007f1f057421 */ /* 0x010fe20000000000 */
[----:B------:R-:W-:Y:S01]  /*8ad0*/  FFMA R7, -R0, 1.925963033500011079e-08, R7 ;  /* 0x32a5706000077823 */ /* 0x000fe20000000107 */
[-C--:B------:R-:W-:Y:S01]  /*8ae0*/  FFMA.RM R36, R36, R39.reuse, 12582913 ;  /* 0x4b40000124247423 */ /* 0x080fe20000004027 */
[----:B------:R-:W-:Y:S01]  /*8af0*/  FFMA.RM R38, R38, R39, 12582913 ;  /* 0x4b40000126267423 */ /* 0x000fe20000004027 */
[----:B------:R-:W-:Y:S01]  /*8b00*/  FFMA R5, -R4, 1.4426950216293334961, -R5 ;  /* 0x3fb8aa3b04057823 */ /* 0x000fe20000000905 */
[----:B------:R-:W-:Y:S01]  /*8b10*/  SHF.L.U32 R9, R9, 0x17, RZ ;  /* 0x0000001709097819 */ /* 0x000fe200000006ff */
[----:B------:R-:W-:Y:S01]  /*8b20*/  IMAD.SHL.U32 R23, R23, 0x800000, RZ ;  /* 0x0080000017177824 */ /* 0x000fe200078e00ff */
[----:B------:R4:W-:Y:S01]  /*8b30*/  MUFU.EX2 R0, R7 ;  /* 0x0000000700007308 */ /* 0x0009e20000000800 */
[----:B-1----:R-:W-:Y:S01]  /*8b40*/  FFMA.SAT R27, -R10, R37, 0.5 ;  /* 0x3f0000000a1b7423 */ /* 0x002fe20000002125 */
[----:B------:R-:W-:Y:S01]  /*8b50*/  FFMA R5, -R4, 1.925963033500011079e-08, R5 ;  /* 0x32a5706004057823 */ /* 0x000fe20000000105 */
[----:B------:R-:W-:Y:S01]  /*8b60*/  FADD R37, R8, -12583039 ;  /* 0xcb40007f08257421 */ /* 0x000fe20000000000 */
[----:B------:R-:W-:Y:S01]  /*8b70*/  SHF.L.U32 R3, R3, 0x17, RZ ;  /* 0x0000001703037819 */ /* 0x000fe200000006ff */
[----:B------:R-:W-:Y:S01]  /*8b80*/  FFMA.RM R27, R27, R39, 12582913 ;  /* 0x4b4000011b1b7423 */ /* 0x000fe20000004027 */
[----:B------:R-:W-:Y:S01]  /*8b90*/  FADD R39, R38, -12583039 ;  /* 0xcb40007f26277421 */ /* 0x000fe20000000000 */
[----:B--2---:R-:W-:Y:S01]  /*8ba0*/  FFMA R9, R9, R40, 1 ;  /* 0x3f80000009097423 */ /* 0x004fe20000000028 */
[----:B------:R1:W2:Y:S01]  /*8bb0*/  MUFU.EX2 R4, R5 ;  /* 0x0000000500047308 */ /* 0x0002a20000000800 */
[----:B----4-:R-:W-:Y:S01]  /*8bc0*/  FADD R7, R36, -12583039 ;  /* 0xcb40007f24077421 */ /* 0x010fe20000000000 */
[----:B------:R-:W-:Y:S01]  /*8bd0*/  FFMA R37, -R6, 1.4426950216293334961, -R37 ;  /* 0x3fb8aa3b06257823 */ /* 0x000fe20000000925 */
[----:B------:R-:W-:Y:S01]  /*8be0*/  FFMA R39, -R20, 1.4426950216293334961, -R39 ;  /* 0x3fb8aa3b14277823 */ /* 0x000fe20000000927 */
[----:B---3--:R-:W-:Y:S01]  /*8bf0*/  FFMA R30, R23, R30, 1 ;  /* 0x3f800000171e7423 */ /* 0x008fe2000000001e */
[----:B------:R-:W-:Y:S01]  /*8c00*/  FFMA R7, -R12, 1.4426950216293334961, -R7 ;  /* 0x3fb8aa3b0c077823 */ /* 0x000fe20000000907 */
[----:B-----5:R-:W-:Y:S01]  /*8c10*/  FFMA R23, R3, R24, 1 ;  /* 0x3f80000003177423 */ /* 0x020fe20000000018 */
[----:B------:R-:W-:Y:S01]  /*8c20*/  FFMA R37, -R6, 1.925963033500011079e-08, R37 ;  /* 0x32a5706006257823 */ /* 0x000fe20000000125 */
[----:B------:R-:W-:Y:S01]  /*8c30*/  FFMA R39, -R20, 1.925963033500011079e-08, R39 ;  /* 0x32a5706014277823 */ /* 0x000fe20000000127 */
[----:B-1----:R-:W-:Y:S01]  /*8c40*/  FADD R5, R27, -12583039 ;  /* 0xcb40007f1b057421 */ /* 0x002fe20000000000 */
[----:B------:R-:W-:Y:S01]  /*8c50*/  FFMA R7, -R12, 1.925963033500011079e-08, R7 ;  /* 0x32a570600c077823 */ /* 0x000fe20000000107 */
[----:B------:R-:W-:Y:S01]  /*8c60*/  IADD3 R3, R9, 0x1800000, RZ ;  /* 0x0180000009037810 */ /* 0x000fe20007ffe0ff */
[----:B------:R-:W1:Y:S01]  /*8c70*/  MUFU.EX2 R35, R35 ;  /* 0x0000002300237308 */ /* 0x000e620000000800 */
[----:B------:R-:W-:Y:S01]  /*8c80*/  FFMA R5, -R10, 1.4426950216293334961, -R5 ;  /* 0x3fb8aa3b0a057823 */ /* 0x000fe20000000905 */
[----:B------:R-:W-:Y:S01]  /*8c90*/  IMAD.SHL.U32 R15, R15, 0x800000, RZ ;  /* 0x008000000f0f7824 */ /* 0x000fe200078e00ff */
[----:B------:R-:W-:Y:S01]  /*8ca0*/  LOP3.LUT R3, R3, 0x7f800000, RZ, 0xc0, !PT ;  /* 0x7f80000003037812 */ /* 0x000fe200078ec0ff */
[----:B------:R-:W-:-:S02]  /*8cb0*/  IMAD.SHL.U32 R33, R33, 0x800000, RZ ;  /* 0x0080000021217824 */ /* 0x000fc400078e00ff */
[----:B------:R-:W-:Y:S01]  /*8cc0*/  FFMA R5, -R10, 1.925963033500011079e-08, R5 ;  /* 0x32a570600a057823 */ /* 0x000fe20000000105 */
[----:B------:R-:W-:Y:S01]  /*8cd0*/  SHF.L.U32 R11, R11, 0x17, RZ ;  /* 0x000000170b0b7819 */ /* 0x000fe200000006ff */
[----:B------:R-:W-:Y:S01]  /*8ce0*/  IMAD.SHL.U32 R36, R36, 0x800000, RZ ;  /* 0x0080000024247824 */ /* 0x000fe200078e00ff */
[----:B------:R-:W-:Y:S01]  /*8cf0*/  MUFU.EX2 R37, R37 ;  /* 0x0000002500257308 */ /* 0x000fe20000000800 */
[----:B------:R-:W-:Y:S01]  /*8d00*/  ISETP.GT.U32.AND P1, PT, R3, 0x1ffffff, PT ;  /* 0x01ffffff0300780c */ /* 0x000fe20003f24070 */
[----:B------:R-:W-:Y:S01]  /*8d10*/  FFMA R26, R15, R26, 1 ;  /* 0x3f8000000f1a7423 */ /* 0x000fe2000000001a */
[----:B------:R-:W-:Y:S01]  /*8d20*/  SHF.L.U32 R13, R13, 0x17, RZ ;  /* 0x000000170d0d7819 */ /* 0x000fe200000006ff */
[----:B------:R-:W-:Y:S01]  /*8d30*/  BSSY B1, `(.L_x_224) ;  /* 0x0000022000017945 */ /* 0x000fe20003800000 */
[----:B------:R-:W-:Y:S01]  /*8d40*/  SHF.L.U32 R25, R25, 0x17, RZ ;  /* 0x0000001719197819 */ /* 0x000fe200000006ff */
[----:B------:R-:W-:Y:S01]  /*8d50*/  FFMA R15, R11, R32, 1 ;  /* 0x3f8000000b0f7423 */ /* 0x000fe20000000020 */
[----:B------:R-:W-:Y:S01]  /*8d60*/  SHF.L.U32 R29, R29, 0x17, RZ ;  /* 0x000000171d1d7819 */ /* 0x000fe200000006ff */
[----:B------:R-:W3:Y:S01]  /*8d70*/  MUFU.EX2 R6, R5 ;  /* 0x0000000500067308 */ /* 0x000ee20000000800 */
[----:B------:R-:W-:Y:S01]  /*8d80*/  SHF.L.U32 R27, R27, 0x17, RZ ;  /* 0x000000171b1b7819 */ /* 0x000fe200000006ff */
[----:B------:R-:W-:Y:S01]  /*8d90*/  FFMA R28, R13, R28, 1 ;  /* 0x3f8000000d1c7423 */ /* 0x000fe2000000001c */
[----:B------:R-:W-:Y:S01]  /*8da0*/  SHF.L.U32 R21, R21, 0x17, RZ ;  /* 0x0000001715157819 */ /* 0x000fe200000006ff */
[----:B------:R-:W-:Y:S01]  /*8db0*/  FFMA R25, R25, R22, 1 ;  /* 0x3f80000019197423 */ /* 0x000fe20000000016 */
[----:B------:R-:W-:Y:S01]  /*8dc0*/  SHF.L.U32 R31, R31, 0x17, RZ ;  /* 0x000000171f1f7819 */ /* 0x000fe200000006ff */
[----:B------:R-:W-:Y:S01]  /*8dd0*/  FFMA R44, R29, R44, 1 ;  /* 0x3f8000001d2c7423 */ /* 0x000fe2000000002c */
[----:B------:R-:W-:Y:S01]  /*8de0*/  SHF.L.U32 R34, R34, 0x17, RZ ;  /* 0x0000001722227819 */ /* 0x000fe200000006ff */
[----:B------:R-:W4:Y:S01]  /*8df0*/  MUFU.EX2 R7, R7 ;  /* 0x0000000700077308 */ /* 0x000f220000000800 */
[----:B------:R-:W-:Y:S01]  /*8e00*/  SHF.L.U32 R8, R8, 0x17, RZ ;  /* 0x0000001708087819 */ /* 0x000fe200000006ff */
[----:B------:R-:W-:Y:S01]  /*8e10*/  FFMA R13, R21, R42, 1 ;  /* 0x3f800000150d7423 */ /* 0x000fe2000000002a */
[----:B------:R-:W-:Y:S01]  /*8e20*/  SHF.L.U32 R38, R38, 0x17, RZ ;  /* 0x0000001726267819 */ /* 0x000fe200000006ff */
[----:B--2---:R-:W-:Y:S01]  /*8e30*/  FFMA R22, R31, R4, 1 ;  /* 0x3f8000001f167423 */ /* 0x004fe20000000004 */
[----:B------:R-:W-:Y:S01]  /*8e40*/  FFMA R24, R33, R0, 1 ;  /* 0x3f80000021187423 */ /* 0x000fe20000000000 */
[----:B-1----:R-:W-:-:S02]  /*8e50*/  FFMA R35, R34, R35, 1 ;  /* 0x3f80000022237423 */ /* 0x002fc40000000023 */
[----:B------:R-:W1:Y:S01]  /*8e60*/  MUFU.EX2 R39, R39 ;  /* 0x0000002700277308 */ /* 0x000e620000000800 */
[----:B---3--:R-:W-:Y:S01]  /*8e70*/  FFMA R32, R27, R6, 1 ;  /* 0x3f8000001b207423 */ /* 0x008fe20000000006 */
[----:B------:R-:W-:Y:S01]  /*8e80*/  FFMA R27, R8, R37, 1 ;  /* 0x3f800000081b7423 */ /* 0x000fe20000000025 */
[----:B----4-:R-:W-:Y:S01]  /*8e90*/  FFMA R36, R36, R7, 1 ;  /* 0x3f80000024247423 */ /* 0x010fe20000000007 */
[----:B-1----:R-:W-:Y:S01]  /*8ea0*/  FFMA R29, R38, R39, 1 ;  /* 0x3f800000261d7423 */ /* 0x002fe20000000027 */
[----:B------:R-:W-:Y:S06]  /*8eb0*/  @P1 BRA `(.L_x_225) ;  /* 0x0000000000141947 */ /* 0x000fec0003800000 */
[----:B------:R-:W-:Y:S02]  /*8ec0*/  MOV R3, R9 ;  /* 0x0000000900037202 */ /* 0x000fe40000000f00 */
[----:B------:R-:W-:-:S07]  /*8ed0*/  MOV R20, 0x8ef0 ;  /* 0x00008ef000147802 */ /* 0x000fce0000000f00 */
[----:B------:R-:W-:Y:S05]  /*8ee0*/  CALL.REL.NOINC `($__internal_0_$__cuda_sm20_rcp_rn_f32_slowpath) ;  /* 0x0000004800c47944 */ /* 0x000fea0003c00000 */
[----:B------:R-:W-:Y:S01]  /*8ef0*/  MOV R4, R0 ;  /* 0x0000000000047202 */ /* 0x000fe20000000f00 */
[----:B------:R-:W-:Y:S06]  /*8f00*/  BRA `(.L_x_226) ;  /* 0x0000000000107947 */ /* 0x000fec0003800000 */
.L_x_225:
[----:B------:R-:W1:Y:S02]  /*8f10*/  MUFU.RCP R4, R9 ;  /* 0x0000000900047308 */ /* 0x000e640000001000 */
[----:B-1----:R-:W-:-:S04]  /*8f20*/  FFMA R0, R9, R4, -1 ;  /* 0xbf80000009007423 */ /* 0x002fc80000000004 */
[----:B------:R-:W-:-:S04]  /*8f30*/  FADD.FTZ R3, -R0, -RZ ;  /* 0x800000ff00037221 */ /* 0x000fc80000010100 */
[----:B------:R-:W-:-:S07]  /*8f40*/  FFMA R4, R4, R3, R4 ;  /* 0x0000000304047223 */ /* 0x000fce0000000004 */
.L_x_226:
[----:B------:R-:W-:Y:S05]  /*8f50*/  BSYNC B1 ;  /* 0x0000000000017941 */ /* 0x000fea0003800000 */
.L_x_224:
        /* <DEDUP_REMOVED lines=10> */
.L_x_228:
[----:B------:R-:W1:Y:S02]  /*9000*/  MUFU.RCP R5, R28 ;  /* 0x0000001c00057308 */ /* 0x000e640000001000 */
[----:B-1----:R-:W-:-:S04]  /*9010*/  FFMA R0, R28, R5, -1 ;  /* 0xbf8000001c007423 */ /* 0x002fc80000000005 */
[----:B------:R-:W-:-:S04]  /*9020*/  FADD.FTZ R0, -R0, -RZ ;  /* 0x800000ff00007221 */ /* 0x000fc80000010100 */
[----:B------:R-:W-:-:S07]  /*9030*/  FFMA R5, R5, R0, R5 ;  /* 0x0000000005057223 */ /* 0x000fce0000000005 */
.L_x_229:
[----:B------:R-:W-:Y:S05]  /*9040*/  BSYNC B1 ;  /* 0x0000000000017941 */ /* 0x000fea0003800000 */
.L_x_227:
        /* <DEDUP_REMOVED lines=10> */
.L_x_231:
[----:B------:R-:W1:Y:S02]  /*90f0*/  MUFU.RCP R6, R13 ;  /* 0x0000000d00067308 */ /* 0x000e640000001000 */
[----:B-1----:R-:W-:-:S04]  /*9100*/  FFMA R0, R13, R6, -1 ;  /* 0xbf8000000d007423 */ /* 0x002fc80000000006 */
[----:B------:R-:W-:-:S04]  /*9110*/  FADD.FTZ R3, -R0, -RZ ;  /* 0x800000ff00037221 */ /* 0x000fc80000010100 */
[----:B------:R-:W-:-:S07]  /*9120*/  FFMA R6, R6, R3, R6 ;  /* 0x0000000306067223 */ /* 0x000fce0000000006 */
.L_x_232:
[----:B------:R-:W-:Y:S05]  /*9130*/  BSYNC B1 ;  /* 0x0000000000017941 */ /* 0x000fea0003800000 */
.L_x_230:
        /* <DEDUP_REMOVED lines=10> */
.L_x_234:
[----:B------:R-:W1:Y:S02]  /*91e0*/  MUFU.RCP R7, R30 ;  /* 0x0000001e00077308 */ /* 0x000e640000001000 */
[----:B-1----:R-:W-:-:S04]  /*91f0*/  FFMA R0, R30, R7, -1 ;  /* 0xbf8000001e007423 */ /* 0x002fc80000000007 */
[----:B------:R-:W-:-:S04]  /*9200*/  FADD.FTZ R0, -R0, -RZ ;  /* 0x800000ff00007221 */ /* 0x000fc80000010100 */
[----:B------:R-:W-:-:S07]  /*9210*/  FFMA R7, R7, R0, R7 ;  /* 0x0000000007077223 */ /* 0x000fce0000000007 */
.L_x_235:
[----:B------:R-:W-:Y:S05]  /*9220*/  BSYNC B1 ;  /* 0x0000000000017941 */ /* 0x000fea0003800000 */
.L_x_233:
        /* <DEDUP_REMOVED lines=10> */
.L_x_237:
[----:B------:R-:W1:Y:S02]  /*92d0*/  MUFU.RCP R8, R25 ;  /* 0x0000001900087308 */ /* 0x000e640000001000 */
[----:B-1----:R-:W-:-:S04]  /*92e0*/  FFMA R0, R25, R8, -1 ;  /* 0xbf80000019007423 */ /* 0x002fc80000000008 */
[----:B------:R-:W-:-:S04]  /*92f0*/  FADD.FTZ R3, -R0, -RZ ;  /* 0x800000ff00037221 */ /* 0x000fc80000010100 */
[----:B------:R-:W-:-:S07]  /*9300*/  FFMA R8, R8, R3, R8 ;  /* 0x0000000308087223 */ /* 0x000fce0000000008 */
.L_x_238:
[----:B------:R-:W-:Y:S05]  /*9310*/  BSYNC B1 ;  /* 0x0000000000017941 */ /* 0x000fea0003800000 */
.L_x_236:
        /* <DEDUP_REMOVED lines=10> */
.L_x_240:
[----:B------:R-:W1:Y:S02]  /*93c0*/  MUFU.RCP R9, R44 ;  /* 0x0000002c00097308 */ /* 0x000e640000001000 */
[----:B-1----:R-:W-:-:S04]  /*93d0*/  FFMA R0, R44, R9, -1 ;  /* 0xbf8000002c007423 */ /* 0x002fc80000000009 */
[----:B------:R-:W-:-:S04]  /*93e0*/  FADD.FTZ R0, -R0, -RZ ;  /* 0x800000ff00007221 */ /* 0x000fc80000010100 */
[----:B------:R-:W-:-:S07]  /*93f0*/  FFMA R9, R9, R0, R9 ;  /* 0x0000000009097223 */ /* 0x000fce0000000009 */
.L_x_241:
[----:B------:R-:W-:Y:S05]  /*9400*/  BSYNC B1 ;  /* 0x0000000000017941 */ /* 0x000fea0003800000 */
.L_x_239:
        /* <DEDUP_REMOVED lines=10> */
.L_x_243:
[----:B------:R-:W1:Y:S02]  /*94b0*/  MUFU.RCP R10, R23 ;  /* 0x00000017000a7308 */ /* 0x000e640000001000 */
[----:B-1----:R-:W-:-:S04]  /*94c0*/  FFMA R0, R23, R10, -1 ;  /* 0xbf80000017007423 */ /* 0x002fc8000000000a */
[----:B------:R-:W-:-:S04]  /*94d0*/  FADD.FTZ R3, -R0, -RZ ;  /* 0x800000ff00037221 */ /* 0x000fc80000010100 */
[----:B------:R-:W-:-:S07]  /*94e0*/  FFMA R10, R10, R3, R10 ;  /* 0x000000030a0a7223 */ /* 0x000fce000000000a */
.L_x_244:
[----:B------:R-:W-:Y:S05]  /*94f0*/  BSYNC B1 ;  /* 0x0000000000017941 */ /* 0x000fea0003800000 */
.L_x_242:
        /* <DEDUP_REMOVED lines=10> */
.L_x_246:
[----:B------:R-:W1:Y:S02]  /*95a0*/  MUFU.RCP R11, R26 ;  /* 0x0000001a000b7308 */ /* 0x000e640000001000 */
[----:B-1----:R-:W-:-:S04]  /*95b0*/  FFMA R0, R26, R11, -1 ;  /* 0xbf8000001a007423 */ /* 0x002fc8000000000b */
[----:B------:R-:W-:-:S04]  /*95c0*/  FADD.FTZ R0, -R0, -RZ ;  /* 0x800000ff00007221 */ /* 0x000fc80000010100 */
[----:B------:R-:W-:-:S07]  /*95d0*/  FFMA R11, R11, R0, R11 ;  /* 0x000000000b0b7223 */ /* 0x000fce000000000b */
.L_x_247:
[----:B------:R-:W-:Y:S05]  /*95e0*/  BSYNC B1 ;  /* 0x0000000000017941 */ /* 0x000fea0003800000 */
.L_x_245:
        /* <DEDUP_REMOVED lines=10> */
.L_x_249:
[----:B------:R-:W1:Y:S02]  /*9690*/  MUFU.RCP R12, R15 ;  /* 0x0000000f000c7308 */ /* 0x000e640000001000 */
[----:B-1----:R-:W-:-:S04]  /*96a0*/  FFMA R0, R15, R12, -1 ;  /* 0xbf8000000f007423 */ /* 0x002fc8000000000c */
[----:B------:R-:W-:-:S04]  /*96b0*/  FADD.FTZ R3, -R0, -RZ ;  /* 0x800000ff00037221 */ /* 0x000fc80000010100 */
[----:B------:R-:W-:-:S07]  /*96c0*/  FFMA R12, R12, R3, R12 ;  /* 0x000000030c0c7223 */ /* 0x000fce000000000c */
.L_x_250:
[----:B------:R-:W-:Y:S05]  /*96d0*/  BSYNC B1 ;  /* 0x0000000000017941 */ /* 0x000fea0003800000 */
.L_x_248:
        /* <DEDUP_REMOVED lines=10> */
.L_x_252:
[----:B------:R-:W1:Y:S02]  /*9780*/  MUFU.RCP R13, R22 ;  /* 0x00000016000d7308 */ /* 0x000e640000001000 */
[----:B-1----:R-:W-:-:S04]  /*9790*/  FFMA R0, R22, R13, -1 ;  /* 0xbf80000016007423 */ /* 0x002fc8000000000d */
[----:B------:R-:W-:-:S04]  /*97a0*/  FADD.FTZ R0, -R0, -RZ ;  /* 0x800000ff00007221 */ /* 0x000fc80000010100 */
[----:B------:R-:W-:-:S07]  /*97b0*/  FFMA R13, R13, R0, R13 ;  /* 0x000000000d0d7223 */ /* 0x000fce000000000d */
.L_x_253:
[----:B------:R-:W-:Y:S05]  /*97c0*/  BSYNC B1 ;  /* 0x0000000000017941 */ /* 0x000fea0003800000 */
.L_x_251:
        /* <DEDUP_REMOVED lines=10> */
.L_x_255:
[----:B------:R-:W1:Y:S02]  /*9870*/  MUFU.RCP R15, R24 ;  /* 0x00000018000f7308 */ /* 0x000e640000001000 */
[----:B-1----:R-:W-:-:S04]  /*9880*/  FFMA R0, R24, R15, -1 ;  /* 0xbf80000018007423 */ /* 0x002fc8000000000f */
[----:B------:R-:W-:-:S04]  /*9890*/  FADD.FTZ R0, -R0, -RZ ;  /* 0x800000ff00007221 */ /* 0x000fc80000010100 */
[----:B------:R-:W-:-:S07]  /*98a0*/  FFMA R15, R15, R0, R15 ;  /* 0x000000000f0f7223 */ /* 0x000fce000000000f */
.L_x_256:
[----:B------:R-:W-:Y:S05]  /*98b0*/  BSYNC B1 ;  /* 0x0000000000017941 */ /* 0x000fea0003800000 */
.L_x_254:
        /* <DEDUP_REMOVED lines=10> */
.L_x_258:
[----:B------:R-:W1:Y:S02]  /*9960*/  MUFU.RCP R22, R35 ;  /* 0x0000002300167308 */ /* 0x000e640000001000 */
[----:B-1----:R-:W-:-:S04]  /*9970*/  FFMA R0, R35, R22, -1 ;  /* 0xbf80000023007423 */ /* 0x002fc80000000016 */
[----:B------:R-:W-:-:S04]  /*9980*/  FADD.FTZ R3, -R0, -RZ ;  /* 0x800000ff00037221 */ /* 0x000fc80000010100 */
[----:B------:R-:W-:-:S07]  /*9990*/  FFMA R22, R22, R3, R22 ;  /* 0x0000000316167223 */ /* 0x000fce0000000016 */
.L_x_259:
[----:B------:R-:W-:Y:S05]  /*99a0*/  BSYNC B1 ;  /* 0x0000000000017941 */ /* 0x000fea0003800000 */
.L_x_257:
        /* <DEDUP_REMOVED lines=10> */
.L_x_261:
[----:B------:R-:W1:Y:S02]  /*9a50*/  MUFU.RCP R23, R32 ;  /* 0x0000002000177308 */ /* 0x000e640000001000 */
[----:B-1----:R-:W-:-:S04]  /*9a60*/  FFMA R0, R32, R23, -1 ;  /* 0xbf80000020007423 */ /* 0x002fc80000000017 */
[----:B------:R-:W-:-:S04]  /*9a70*/  FADD.FTZ R0, -R0, -RZ ;  /* 0x800000ff00007221 */ /* 0x000fc80000010100 */
[----:B------:R-:W-:-:S07]  /*9a80*/  FFMA R23, R23, R0, R23 ;  /* 0x0000000017177223 */ /* 0x000fce0000000017 */
.L_x_262:
[----:B------:R-:W-:Y:S05]  /*9a90*/  BSYNC B1 ;  /* 0x0000000000017941 */ /* 0x000fea0003800000 */
.L_x_260:
        /* <DEDUP_REMOVED lines=10> */
.L_x_264:
[----:B------:R-:W1:Y:S02]  /*9b40*/  MUFU.RCP R24, R27 ;  /* 0x0000001b00187308 */ /* 0x000e640000001000 */
[----:B-1----:R-:W-:-:S04]  /*9b50*/  FFMA R0, R27, R24, -1 ;  /* 0xbf8000001b007423 */ /* 0x002fc80000000018 */
[----:B------:R-:W-:-:S04]  /*9b60*/  FADD.FTZ R3, -R0, -RZ ;  /* 0x800000ff00037221 */ /* 0x000fc80000010100 */
[----:B------:R-:W-:-:S07]  /*9b70*/  FFMA R24, R24, R3, R24 ;  /* 0x0000000318187223 */ /* 0x000fce0000000018 */
.L_x_265:
[----:B------:R-:W-:Y:S05]  /*9b80*/  BSYNC B1 ;  /* 0x0000000000017941 */ /* 0x000fea0003800000 */
.L_x_263:
        /* <DEDUP_REMOVED lines=10> */
.L_x_267:
[----:B------:R-:W1:Y:S02]  /*9c30*/  MUFU.RCP R25, R36 ;  /* 0x0000002400197308 */ /* 0x000e640000001000 */
[----:B-1----:R-:W-:-:S04]  /*9c40*/  FFMA R0, R36, R25, -1 ;  /* 0xbf80000024007423 */ /* 0x002fc80000000019 */
[----:B------:R-:W-:-:S04]  /*9c50*/  FADD.FTZ R0, -R0, -RZ ;  /* 0x800000ff00007221 */ /* 0x000fc80000010100 */
[----:B------:R-:W-:-:S07]  /*9c60*/  FFMA R25, R25, R0, R25 ;  /* 0x0000000019197223 */ /* 0x000fce0000000019 */
.L_x_268:
[----:B------:R-:W-:Y:S05]  /*9c70*/  BSYNC B1 ;  /* 0x0000000000017941 */ /* 0x000fea0003800000 */
.L_x_266:
[----:B------:R-:W-:-:S04]  /*9c80*/  IADD3 R0, R29, 0x1800000, RZ ;  /* 0x018000001d007810 */ /* 0x000fc80007ffe0ff */
[----:B------:R-:W-:-:S04]  /*9c90*/  LOP3.LUT R0, R0, 0x7f800000, RZ, 0xc0, !PT ;  /* 0x7f80000000007812 */ /* 0x000fc800078ec0ff */
[----:B------:R-:W-:-:S13]  /*9ca0*/  ISETP.GT.U32.AND P1, PT, R0, 0x1ffffff, PT ;  /* 0x01ffffff0000780c */ /* 0x000fda0003f24070 */
[----:B------:R-:W-:Y:S05]  /*9cb0*/  @P1 BRA `(.L_x_269) ;  /* 0x0000000000101947 */ /* 0x000fea0003800000 */
[----:B------:R-:W-:Y:S02]  /*9cc0*/  MOV R3, R29 ;  /* 0x0000001d00037202 */ /* 0x000fe40000000f00 */
[----:B------:R-:W-:-:S07]  /*9cd0*/  MOV R20, 0x9cf0 ;  /* 0x00009cf000147802 */ /* 0x000fce0000000f00 */
[----:B------:R-:W-:Y:S05]  /*9ce0*/  CALL.REL.NOINC `($__internal_0_$__cuda_sm20_rcp_rn_f32_slowpath) ;  /* 0x0000003c00447944 */ /* 0x000fea0003c00000 */
[----:B------:R-:W-:Y:S05]  /*9cf0*/  BRA `(.L_x_270) ;  /* 0x0000000000107947 */ /* 0x000fea0003800000 */
.L_x_269:
[----:B------:R-:W1:Y:S02]  /*9d00*/  MUFU.RCP R0, R29 ;  /* 0x0000001d00007308 */ /* 0x000e640000001000 */
[----:B-1----:R-:W-:-:S04]  /*9d10*/  FFMA R3, R29, R0, -1 ;  /* 0xbf8000001d037423 */ /* 0x002fc80000000000 */
[----:B------:R-:W-:-:S04]  /*9d20*/  FADD.FTZ R3, -R3, -RZ ;  /* 0x800000ff03037221 */ /* 0x000fc80000010100 */
[----:B------:R-:W-:-:S07]  /*9d30*/  FFMA R0, R0, R3, R0 ;  /* 0x0000000300007223 */ /* 0x000fce0000000000 */
.L_x_270:
[----:B------:R-:W-:Y:S01]  /*9d40*/  F2FP.F16.F32.PACK_AB R4, R5, R4 ;  /* 0x000000040504723e */ /* 0x000fe200000000ff */
[----:B------:R-:W-:Y:S05]  /*9d50*/  WARPSYNC.ALL ;  /* 0x0000000000007948 */ /* 0x000fea0003800000 */
[----:B------:R-:W-:Y:S01]  /*9d60*/  F2FP.F16.F32.PACK_AB R5, R7, R6 ;  /* 0x000000060705723e */ /* 0x000fe200000000ff */
[----:B------:R-:W-:Y:S01]  /*9d70*/  BSSY B0, `(.L_x_271) ;  /* 0x000001b000007945 */ /* 0x000fe20003800000 */
[----:B------:R-:W-:Y:S02]  /*9d80*/  F2FP.F16.F32.PACK_AB R7, R11, R10 ;  /* 0x0000000a0b07723e */ /* 0x000fe400000000ff */
[----:B------:R-:W-:-:S02]  /*9d90*/  F2FP.F16.F32.PACK_AB R6, R9, R8 ;  /* 0x000000080906723e */ /* 0x000fc400000000ff */
[----:B------:R-:W-:Y:S01]  /*9da0*/  F2FP.F16.F32.PACK_AB R11, R0, R25 ;  /* 0x00000019000b723e */ /* 0x000fe200000000ff */
[----:B------:R-:W-:Y:S01]  /*9db0*/  IMAD R0, R95, 0x2, R14 ;  /* 0x000000025f007824 */ /* 0x000fe200078e020e */
        /* <DEDUP_REMOVED lines=22> */
.L_x_272:
[----:B------:R-:W-:Y:S05]  /*9f20*/  BSYNC B0 ;  /* 0x0000000000007941 */ /* 0x000fea0003800000 */
.L_x_271:
[----:B------:R-:W-:Y:S06]  /*9f30*/  BAR.SYNC.DEFER_BLOCKING 0x1, 0x100 ;  /* 0x0044000000007b1d */ /* 0x000fec0000010000 */
[----:B------:R-:W-:Y:S04]  /*9f40*/  BSSY B0, `(.L_x_273) ;  /* 0x0000009000007945 */ /* 0x000fe80003800000 */
[----:B------:R-:W-:Y:S05]  /*9f50*/  @P0 BRA `(.L_x_274) ;  /* 0x00000000001c0947 */ /* 0x000fea0003800000 */
[----:B------:R-:W-:-:S13]  /*9f60*/  ISETP.NE.AND P0, PT, R99, 0x3, PT ;  /* 0x000000036300780c */ /* 0x000fda0003f05270 */
[----:B------:R-:W-:Y:S05]  /*9f70*/  @!P0 BRA `(.L_x_275) ;  /* 0x0000000000048947 */ /* 0x000fea0003800000 */
[----:B------:R-:W-:Y:S01]  /*9f80*/  BPT.TRAP 0x1 ;  /* 0x000000040000795c */ /* 0x000fe20000300000 */
.L_x_275:
[----:B------:R-:W-:-:S04]  /*9f90*/  ULEA UR4, UR40, UR51, 0x3 ;  /* 0x0000003328047291 */ /* 0x000fc8000f8e183f */
[----:B------:R-:W-:-:S04]  /*9fa0*/  UIADD3 UR4, UR4, 0x80, URZ ;  /* 0x0000008004047890 */ /* 0x000fc8000fffe03f */
[----:B------:R-:W-:-:S09]  /*9fb0*/  UPRMT UR4, UR50, 0x654, UR4 ;  /* 0x0000065432047896 */ /* 0x000fd20008000004 */
[----:B------:R-:W-:Y:S03]  /*9fc0*/  SYNCS.ARRIVE.TRANS64.RED.A1T0 RZ, [UR4], RZ ;  /* 0x000000ffffff79a7 */ /* 0x000fe60008100404 */
.L_x_274:
[----:B------:R-:W-:Y:S05]  /*9fd0*/  BSYNC B0 ;  /* 0x0000000000007941 */ /* 0x000fea0003800000 */
.L_x_273:
[----:B------:R-:W-:Y:S01]  /*9fe0*/  IADD3 R16, P0, R16, UR38, RZ ;  /* 0x0000002610107c10 */ /* 0x000fe2000ff1e0ff */
[----:B------:R-:W-:Y:S01]  /*9ff0*/  ULDC.64 UR4, c[0x0][0x8f8] ;  /* 0x00023e0000047ab9 */ /* 0x000fe20000000a00 */
[----:B------:R-:W-:Y:S01]  /*a000*/  UIADD3 UR40, UR40, 0x1, URZ ;  /* 0x0000000128287890 */ /* 0x000fe2000fffe03f */
[----:B-1----:R-:W-:Y:S01]  /*a010*/  PRMT R0, RZ, 0x7610, R0 ;  /* 0x00007610ff007816 */ /* 0x002fe20000000000 */
[----:B------:R-:W-:Y:S01]  /*a020*/  UMOV UR47, 0xffffffff ;  /* 0xffffffff002f7882 */ /* 0x000fe20000000000 */
[----:B------:R-:W-:Y:S01]  /*a030*/  IADD3.X R17, R17, UR37, RZ, P0, !PT ;  /* 0x0000002511117c10 */ /* 0x000fe200087fe4ff */
[----:B------:R-:W-:Y:S01]  /*a040*/  UISETP.NE.AND UP0, UPT, UR40, 0x4, UPT ;  /* 0x000000042800788c */ /* 0x000fe2000bf05270 */
[----:B------:R-:W-:Y:S02]  /*a050*/  ISETP.GE.U32.AND P0, PT, R16, UR4, PT ;  /* 0x0000000410007c0c */ /* 0x000fe4000bf06070 */
[----:B------:R-:W-:Y:S01]  /*a060*/  MOV R22, 0xffffffff ;  /* 0xffffffff00167802 */ /* 0x000fe20000000f00 */
[----:B------:R-:W-:Y:S01]  /*a070*/  USEL UR40, UR40, URZ, UP0 ;  /* 0x0000003f28287287 */ /* 0x000fe20008000000 */
[----:B------:R-:W-:-:S02]  /*a080*/  ISETP.GE.U32.AND.EX P0, PT, R17, UR5, PT, P0 ;  /* 0x0000000511007c0c */ /* 0x000fc4000bf06100 */
[----:B------:R-:W-:-:S11]  /*a090*/  MOV R23, 0xffffffff ;  /* 0xffffffff00177802 */ /* 0x000fd60000000f00 */
[----:B------:R-:W-:Y:S05]  /*a0a0*/  @P0 BRA `(.L_x_276) ;  /* 0x00000004004c0947 */ /* 0x000fea0003800000 */
[----:B------:R-:W1:Y:S01]  /*a0b0*/  LDC.64 R10, c[0x0][0x8d0] ;  /* 0x00023400ff0a7b82 */ /* 0x000e620000000a00 */
[----:B------:R-:W2:Y:S01]  /*a0c0*/  S2R R12, SR_CTAID.X ;  /* 0x00000000000c7919 */ /* 0x000ea20000002500 */
[----:B------:R-:W-:Y:S01]  /*a0d0*/  MOV R8, R16 ;  /* 0x0000001000087202 */ /* 0x000fe20000000f00 */
[----:B------:R-:W-:Y:S01]  /*a0e0*/  IMAD.MOV.U32 R9, RZ, RZ, R17 ;  /* 0x000000ffff097224 */ /* 0x000fe200078e0011 */
[----:B------:R-:W3:Y:S04]  /*a0f0*/  S2R R20, SR_CTAID.Y ;  /* 0x0000000000147919 */ /* 0x000ee80000002600 */
[----:B------:R-:W4:Y:S08]  /*a100*/  LDC R0, c[0x0][0x8d8] ;  /* 0x00023600ff007b82 */ /* 0x000f300000000800 */
[----:B------:R-:W2:Y:S01]  /*a110*/  LDC.64 R14, c[0x0][0x8c8] ;  /* 0x00023200ff0e7b82 */ /* 0x000ea20000000a00 */
[----:B-1----:R-:W-:-:S04]  /*a120*/  ISETP.NE.U32.AND P0, PT, R10, RZ, PT ;  /* 0x000000ff0a00720c */ /* 0x002fc80003f05070 */
[----:B------:R-:W-:-:S13]  /*a130*/  ISETP.NE.AND.EX P0, PT, R11, RZ, PT, P0 ;  /* 0x000000ff0b00720c */ /* 0x000fda0003f05300 */
[----:B--234-:R-:W-:Y:S05]  /*a140*/  @!P0 BRA `(.L_x_277) ;  /* 0x0000000000288947 */ /* 0x01cfea0003800000 */
[----:B------:R-:W1:Y:S02]  /*a150*/  LDC R3, c[0x0][0x8dc] ;  /* 0x00023700ff037b82 */ /* 0x000e640000000800 */
[----:B-1----:R-:W-:-:S04]  /*a160*/  IADD3 R3, P0, R16, R3, RZ ;  /* 0x0000000310037210 */ /* 0x002fc80007f1e0ff */
[----:B------:R-:W-:-:S05]  /*a170*/  IADD3.X R13, RZ, R17, RZ, P0, !PT ;  /* 0x00000011ff0d7210 */ /* 0x000fca00007fe4ff */
[----:B------:R-:W-:-:S04]  /*a180*/  IMAD.WIDE.U32 R4, R13, R10, RZ ;  /* 0x0000000a0d047225 */ /* 0x000fc800078e00ff */
[----:B------:R-:W-:-:S04]  /*a190*/  IMAD.WIDE.U32 R6, P0, R3, R11, R4 ;  /* 0x0000000b03067225 */ /* 0x000fc80007800004 */
[----:B------:R-:W-:Y:S01]  /*a1a0*/  IMAD.WIDE.U32 R4, R3, R10, RZ ;  /* 0x0000000a03047225 */ /* 0x000fe200078e00ff */
[----:B------:R-:W-:Y:S02]  /*a1b0*/  IADD3.X R9, RZ, RZ, RZ, P0, !PT ;  /* 0x000000ffff097210 */ /* 0x000fe400007fe4ff */
[----:B------:R-:W-:Y:S02]  /*a1c0*/  MOV R8, R7 ;  /* 0x0000000700087202 */ /* 0x000fe40000000f00 */
[----:B------:R-:W-:-:S05]  /*a1d0*/  IADD3 RZ, P0, R5, R6, RZ ;  /* 0x0000000605ff7210 */ /* 0x000fca0007f1e0ff */
[----:B------:R-:W-:-:S08]  /*a1e0*/  IMAD.WIDE.U32.X R8, R13, R11, R8, P0 ;  /* 0x0000000b0d087225 */ /* 0x000fd000000e0408 */
.L_x_277:
[-CC-:B------:R-:W-:Y:S01]  /*a1f0*/  SHF.R.U64 R29, R8, R0.reuse, R9.reuse ;  /* 0x00000000081d7219 */ /* 0x180fe20000001209 */
[----:B------:R-:W1:Y:S01]  /*a200*/  LDC.64 R24, c[0x0][0x8e8] ;  /* 0x00023a00ff187b82 */ /* 0x000e620000000a00 */
[----:B------:R-:W-:Y:S01]  /*a210*/  SHF.R.U32.HI R0, RZ, R0, R9 ;  /* 0x00000000ff007219 */ /* 0x000fe20000011609 */
[----:B------:R-:W-:Y:S01]  /*a220*/  ULDC UR4, c[0x0][0x150] ;  /* 0x0000540000047ab9 */ /* 0x000fe20000000800 */
[----:B------:R-:W-:Y:S02]  /*a230*/  IADD3 R3, P0, RZ, -R29, RZ ;  /* 0x8000001dff037210 */ /* 0x000fe40007f1e0ff */
[----:B------:R-:W-:-:S03]  /*a240*/  I2FP.F32.U32 R7, R12 ;  /* 0x0000000c00077245 */ /* 0x000fc60000201000 */
[----:B------:R-:W2:Y:S01]  /*a250*/  LDC R6, c[0x0][0x8c0] ;  /* 0x00023000ff067b82 */ /* 0x000ea20000000800 */
[----:B------:R-:W-:Y:S02]  /*a260*/  IMAD.X R5, RZ, RZ, ~R0, P0 ;  /* 0x000000ffff057224 */ /* 0x000fe400000e0e00 */
[----:B------:R-:W-:Y:S01]  /*a270*/  FMUL R7, R7, UR4 ;  /* 0x0000000407077c20 */ /* 0x000fe20008400000 */
[----:B------:R-:W-:Y:S01]  /*a280*/  ULDC UR4, c[0x0][0x154] ;  /* 0x0000550000047ab9 */ /* 0x000fe20000000800 */
[-C--:B------:R-:W-:Y:S02]  /*a290*/  IMAD R0, R5, R14.reuse, RZ ;  /* 0x0000000e05007224 */ /* 0x080fe400078e02ff */
[C---:B------:R-:W-:Y:S01]  /*a2a0*/  IMAD.WIDE.U32 R4, R3.reuse, R14, R16 ;  /* 0x0000000e03047225 */ /* 0x040fe200078e0010 */
[----:B------:R-:W3:Y:S01]  /*a2b0*/  LDC R11, c[0x0][0x8b0] ;  /* 0x00022c00ff0b7b82 */ /* 0x000ee20000000800 */
[----:B------:R-:W4:Y:S02]  /*a2c0*/  F2I.U32.TRUNC.NTZ R7, R7 ;  /* 0x0000000700077305 */ /* 0x000f24000020f000 */
[----:B------:R-:W-:-:S05]  /*a2d0*/  IMAD R3, R3, R15, R0 ;  /* 0x0000000f03037224 */ /* 0x000fca00078e0200 */
[----:B------:R-:W5:Y:S01]  /*a2e0*/  LDC R8, c[0x0][0x900] ;  /* 0x00024000ff087b82 */ /* 0x000f620000000800 */
[----:B------:R-:W-:Y:S02]  /*a2f0*/  IADD3 R3, R5, R3, RZ ;  /* 0x0000000305037210 */ /* 0x000fe40007ffe0ff */
[----:B------:R-:W-:Y:S02]  /*a300*/  I2FP.F32.U32 R5, R20 ;  /* 0x0000001400057245 */ /* 0x000fe40000201000 */
[----:B-1----:R-:W-:-:S03]  /*a310*/  ISETP.NE.U32.AND P0, PT, R24, RZ, PT ;  /* 0x000000ff1800720c */ /* 0x002fc60003f05070 */
[----:B------:R-:W1:Y:S01]  /*a320*/  LDC R9, c[0x0][0x144] ;  /* 0x00005100ff097b82 */ /* 0x000e620000000800 */
[-CC-:B--2---:R-:W-:Y:S02]  /*a330*/  SHF.R.U32.HI R0, RZ, R6.reuse, R3.reuse ;  /* 0x00000006ff007219 */ /* 0x184fe40000011603 */
[----:B------:R-:W-:Y:S01]  /*a340*/  SHF.R.U64 R13, R4, R6, R3 ;  /* 0x00000006040d7219 */ /* 0x000fe20000001203 */
[----:B------:R-:W-:Y:S01]  /*a350*/  FMUL R6, R5, UR4 ;  /* 0x0000000405067c20 */ /* 0x000fe20008400000 */
[----:B------:R-:W-:Y:S02]  /*a360*/  ISETP.NE.AND.EX P0, PT, R25, RZ, PT, P0 ;  /* 0x000000ff1900720c */ /* 0x000fe40003f05300 */
[----:B----4-:R-:W-:Y:S01]  /*a370*/  IADD3 R7, -R7, RZ, RZ ;  /* 0x000000ff07077210 */ /* 0x010fe20007ffe1ff */
[----:B------:R-:W2:Y:S01]  /*a380*/  LDC R21, c[0x0][0x148] ;  /* 0x00005200ff157b82 */ /* 0x000ea20000000800 */
[-CC-:B---3--:R-:W-:Y:S02]  /*a390*/  SHF.R.U64 R10, R13, R11.reuse, R0.reuse ;  /* 0x0000000b0d0a7219 */ /* 0x188fe40000001200 */
[----:B------:R-:W-:-:S02]  /*a3a0*/  SHF.R.U32.HI R3, RZ, R11, R0 ;  /* 0x0000000bff037219 */ /* 0x000fc40000011600 */
[----:B------:R3:W4:Y:S03]  /*a3b0*/  F2I.U32.TRUNC.NTZ R0, R6 ;  /* 0x0000000600007305 */ /* 0x000726000020f000 */
[----:B------:R-:W2:Y:S01]  /*a3c0*/  LDC R14, c[0x0][0x8f0] ;  /* 0x00023c00ff0e7b82 */ /* 0x000ea20000000800 */
[-CC-:B-----5:R-:W-:Y:S02]  /*a3d0*/  SHF.R.U64 R15, R10, R8.reuse, R3.reuse ;  /* 0x000000080a0f7219 */ /* 0x1a0fe40000001203 */
[----:B------:R-:W-:Y:S02]  /*a3e0*/  SHF.R.U32.HI R5, RZ, R8, R3 ;  /* 0x00000008ff057219 */ /* 0x000fe40000011603 */
[----:B------:R-:W-:-:S03]  /*a3f0*/  MOV R4, R15 ;  /* 0x0000000f00047202 */ /* 0x000fc60000000f00 */
[----:B------:R-:W2:Y:S01]  /*a400*/  LDC R26, c[0x0][0x8e0] ;  /* 0x00023800ff1a7b82 */ /* 0x000ea20000000800 */
[----:B-1----:R-:W-:-:S07]  /*a410*/  IMAD R23, R9, R7, R12 ;  /* 0x0000000709177224 */ /* 0x002fce00078e020c */
[----:B------:R-:W1:Y:S08]  /*a420*/  LDC R27, c[0x0][0x8b8] ;  /* 0x00022e00ff1b7b82 */ /* 0x000e700000000800 */
[----:B------:R-:W1:Y:S01]  /*a430*/  LDC R28, c[0x0][0x8a8] ;  /* 0x00022a00ff1c7b82 */ /* 0x000e620000000800 */
[----:B---34-:R-:W-:Y:S05]  /*a440*/  @!P0 BRA `(.L_x_278) ;  /* 0x0000000000288947 */ /* 0x018fea0003800000 */
[----:B------:R-:W3:Y:S02]  /*a450*/  LDC R4, c[0x0][0x8f4] ;  /* 0x00023d00ff047b82 */ /* 0x000ee40000000800 */
[----:B---3--:R-:W-:-:S05]  /*a460*/  IADD3 R3, P0, R15, R4, RZ ;  /* 0x000000040f037210 */ /* 0x008fca0007f1e0ff */
[----:B------:R-:W-:-:S04]  /*a470*/  IMAD.X R11, RZ, RZ, R5, P0 ;  /* 0x000000ffff0b7224 */ /* 0x000fc800000e0605 */
[----:B------:R-:W-:-:S04]  /*a480*/  IMAD.WIDE.U32 R4, R11, R24, RZ ;  /* 0x000000180b047225 */ /* 0x000fc800078e00ff */
[----:B------:R-:W-:-:S04]  /*a490*/  IMAD.WIDE.U32 R6, P0, R3, R25, R4 ;  /* 0x0000001903067225 */ /* 0x000fc80007800004 */
[----:B------:R-:W-:Y:S01]  /*a4a0*/  IMAD.WIDE.U32 R4, R3, R24, RZ ;  /* 0x0000001803047225 */ /* 0x000fe200078e00ff */
[----:B------:R-:W-:Y:S02]  /*a4b0*/  IADD3.X R9, RZ, RZ, RZ, P0, !PT ;  /* 0x000000ffff097210 */ /* 0x000fe400007fe4ff */
[----:B------:R-:W-:Y:S02]  /*a4c0*/  MOV R8, R7 ;  /* 0x0000000700087202 */ /* 0x000fe40000000f00 */
[----:B------:R-:W-:-:S05]  /*a4d0*/  IADD3 RZ, P0, R5, R6, RZ ;  /* 0x0000000605ff7210 */ /* 0x000fca0007f1e0ff */
[----:B------:R-:W-:-:S08]  /*a4e0*/  IMAD.WIDE.U32.X R4, R11, R25, R8, P0 ;  /* 0x000000190b047225 */ /* 0x000fd000000e0408 */
.L_x_278:
[----:B------:R-:W-:Y:S02]  /*a4f0*/  ISETP.NE.AND P0, PT, R2, 0x1, PT ;  /* 0x000000010200780c */ /* 0x000fe40003f05270 */
[----:B--2---:R-:W-:Y:S02]  /*a500*/  SHF.R.U64 R3, R4, R14, R5 ;  /* 0x0000000e04037219 */ /* 0x004fe40000001205 */
[----:B------:R-:W-:Y:S02]  /*a510*/  IADD3 R5, -R0, RZ, RZ ;  /* 0x000000ff00057210 */ /* 0x000fe40007ffe1ff */
[----:B------:R-:W-:Y:S01]  /*a520*/  LOP3.LUT R0, R10, R97, RZ, 0xc0, !PT ;  /* 0x000000610a007212 */ /* 0x000fe200078ec0ff */
[----:B------:R-:W-:Y:S01]  /*a530*/  IMAD.MOV R4, RZ, RZ, -R3 ;  /* 0x000000ffff047224 */ /* 0x000fe200078e0a03 */
[----:B------:R-:W-:-:S03]  /*a540*/  R2UR UR47, R29 ;  /* 0x000000001d2f72ca */ /* 0x000fc600000e0000 */
[----:B------:R-:W-:Y:S01]  /*a550*/  IMAD R22, R91, R3, R0 ;  /* 0x000000035b167224 */ /* 0x000fe200078e0200 */
[----:B------:R-:W-:Y:S01]  /*a560*/  LOP3.LUT R3, R13, R96, RZ, 0xc0, !PT ;  /* 0x000000600d037212 */ /* 0x000fe200078ec0ff */
[----:B------:R-:W-:Y:S02]  /*a570*/  @P0 IMAD R23, R21, R5, R20 ;  /* 0x0000000515170224 */ /* 0x000fe400078e0214 */
[----:B------:R-:W-:Y:S02]  /*a580*/  IMAD R0, R4, R26, R15 ;  /* 0x0000001a04007224 */ /* 0x000fe400078e020f */
[----:B-1----:R-:W-:Y:S02]  /*a590*/  IMAD R22, R22, R27, R23 ;  /* 0x0000001b16167224 */ /* 0x002fe400078e0217 */
[----:B------:R-:W-:Y:S01]  /*a5a0*/  IMAD R3, R0, R28, R3 ;  /* 0x0000001c00037224 */ /* 0x000fe200078e0203 */
[----:B------:R-:W-:-:S04]  /*a5b0*/  MOV R0, 0x1 ;  /* 0x0000000100007802 */ /* 0x000fc80000000f00 */
[----:B------:R-:W-:Y:S02]  /*a5c0*/  SEL R23, R3, R22, !P0 ;  /* 0x0000001603177207 */ /* 0x000fe40004000000 */
[----:B------:R-:W-:-:S07]  /*a5d0*/  SEL R22, R22, R3, !P0 ;  /* 0x0000000316167207 */ /* 0x000fce0004000000 */
.L_x_276:
[----:B------:R-:W-:Y:S01]  /*a5e0*/  LOP3.LUT P0, RZ, R0, 0xff, RZ, 0xc0, !PT ;  /* 0x000000ff00ff7812 */ /* 0x000fe2000780c0ff */
[----:B------:R-:W-:Y:S02]  /*a5f0*/  UIMAD.WIDE.U32 UR4, UR43, -0x55555555, URZ ;  /* 0xaaaaaaab2b0478a5 */ /* 0x000fe4000f8e003f */
[----:B------:R-:W-:Y:S02]  /*a600*/  UIADD3 UR41, UR41, 0x4, URZ ;  /* 0x0000000429297890 */ /* 0x000fe4000fffe03f */
[----:B------:R-:W-:-:S04]  /*a610*/  USHF.R.U32.HI UR4, URZ, 0x2, UR5 ;  /* 0x000000023f047899 */ /* 0x000fc80008011605 */
[----:B------:R-:W-:-:S04]  /*a620*/  UIMAD UR43, UR4, -0x6, UR43 ;  /* 0xfffffffa042b78a4 */ /* 0x000fc8000f8e022b */
[----:B------:R-:W-:Y:S08]  /*a630*/  @P0 BRA `(.L_x_279) ;  /* 0xffffff6c00fc0947 */ /* 0x000ff0000383ffff */
[----:B------:R-:W-:-:S13]  /*a640*/  PLOP3.LUT P0, PT, PT, PT, PT, 0x8, 0x0 ;  /* 0x000000000000781c */ /* 0x000fda0003f0e170 */
.L_x_18:
[----:B------:R-:W-:Y:S05]  /*a650*/  @P0 BRA `(.L_x_10) ;  /* 0x0000002800f40947 */ /* 0x000fea0003800000 */
[----:B------:R-:W-:Y:S01]  /*a660*/  ULDC.64 UR6, c[0x0][0x588] ;  /* 0x0001620000067ab9 */ /* 0x000fe20000000a00 */
[----:B------:R-:W-:Y:S01]  /*a670*/  ULDC.64 UR4, c[0x0][0x590] ;  /* 0x0001640000047ab9 */ /* 0x000fe20000000a00 */
[----:B------:R-:W-:Y:S01]  /*a680*/  ISETP.NE.U32.AND P0, PT, RZ, UR6, PT ;  /* 0x00000006ff007c0c */ /* 0x000fe2000bf05070 */
[----:B------:R-:W-:-:S04]  /*a690*/  DEPBAR.LE SB0, 0x0 ;  /* 0x000080000000791a */ /* 0x000fc80000000000 */
[----:B------:R-:W-:Y:S01]  /*a6a0*/  ISETP.NE.U32.AND P1, PT, RZ, UR4, PT ;  /* 0x00000004ff007c0c */ /* 0x000fe2000bf25070 */
[----:B------:R-:W-:Y:S01]  /*a6b0*/  BSSY B0, `(.L_x_280) ;  /* 0x0000015000007945 */ /* 0x000fe20003800000 */
[----:B------:R-:W-:Y:S02]  /*a6c0*/  ISETP.NE.AND.EX P0, PT, RZ, UR7, PT, P0 ;  /* 0x00000007ff007c0c */ /* 0x000fe4000bf05300 */
[----:B------:R-:W-:-:S13]  /*a6d0*/  ISETP.NE.AND.EX P1, PT, RZ, UR5, PT, P1 ;  /* 0x00000005ff007c0c */ /* 0x000fda000bf25310 */
[----:B------:R-:W-:Y:S05]  /*a6e0*/  @P0 BRA P1, `(.L_x_281) ;  /* 0x0000000000440947 */ /* 0x000fea0000800000 */
[----:B------:R-:W-:-:S04]  /*a6f0*/  ISETP.NE.U32.AND P0, PT, RZ, UR4, PT ;  /* 0x00000004ff007c0c */ /* 0x000fc8000bf05070 */
[----:B------:R-:W-:-:S13]  /*a700*/  ISETP.NE.AND.EX P0, PT, RZ, UR5, PT, P0 ;  /* 0x00000005ff007c0c */ /* 0x000fda000bf05300 */
[----:B------:R-:W-:Y:S05]  /*a710*/  @!P0 BRA `(.L_x_282) ;  /* 0x00000000002c8947 */ /* 0x000fea0003800000 */
[----:B------:R-:W-:-:S13]  /*a720*/  LOP3.LUT P0, RZ, R88, 0xff, RZ, 0xc0, !PT ;  /* 0x000000ff58ff7812 */ /* 0x000fda000780c0ff */
[----:B------:R-:W-:Y:S05]  /*a730*/  @!P0 BRA `(.L_x_283) ;  /* 0x0000000000108947 */ /* 0x000fea0003800000 */
[----:B-----5:R-:W-:-:S13]  /*a740*/  FSETP.NEU.AND P0, PT, R89, RZ, PT ;  /* 0x000000ff5900720b */ /* 0x020fda0003f0d000 */
[----:B------:R-:W-:Y:S05]  /*a750*/  @!P0 BREAK B0 ;  /* 0x0000000000008942 */ /* 0x000fea0003800000 */
[----:B------:R-:W-:Y:S05]  /*a760*/  @P0 BRA `(.L_x_281) ;  /* 0x0000000000240947 */ /* 0x000fea0003800000 */
[----:B------:R-:W-:Y:S05]  /*a770*/  BRA `(.L_x_10) ;  /* 0x0000002800ac7947 */ /* 0x000fea0003800000 */
.L_x_283:
[----:B------:R-:W-:-:S04]  /*a780*/  ISETP.NE.U32.AND P0, PT, RZ, UR6, PT ;  /* 0x00000006ff007c0c */ /* 0x000fc8000bf05070 */
[----:B------:R-:W-:-:S13]  /*a790*/  ISETP.NE.AND.EX P0, PT, RZ, UR7, PT, P0 ;  /* 0x00000007ff007c0c */ /* 0x000fda000bf05300 */
[----:B------:R-:W-:Y:S05]  /*a7a0*/  @!P0 BREAK B0 ;  /* 0x0000000000008942 */ /* 0x000fea0003800000 */
[----:B------:R-:W-:Y:S05]  /*a7b0*/  @P0 BRA `(.L_x_281) ;  /* 0x0000000000100947 */ /* 0x000fea0003800000 */
[----:B------:R-:W-:Y:S05]  /*a7c0*/  BRA `(.L_x_10) ;  /* 0x0000002800987947 */ /* 0x000fea0003800000 */
.L_x_282:
[----:B-----5:R-:W-:-:S13]  /*a7d0*/  FSETP.NEU.AND P0, PT, R89, RZ, PT ;  /* 0x000000ff5900720b */ /* 0x020fda0003f0d000 */
[----:B------:R-:W-:Y:S05]  /*a7e0*/  @!P0 BREAK B0 ;  /* 0x0000000000008942 */ /* 0x000fea0003800000 */
[----:B------:R-:W-:Y:S05]  /*a7f0*/  @!P0 BRA `(.L_x_10) ;  /* 0x00000028008c8947 */ /* 0x000fea0003800000 */
.L_x_281:
[----:B------:R-:W-:Y:S05]  /*a800*/  BSYNC B0 ;  /* 0x0000000000007941 */ /* 0x000fea0003800000 */
.L_x_280:
[----:B------:R-:W-:-:S04]  /*a810*/  LOP3.LUT R18, R18, 0x1, RZ, 0xfc, !PT ;  /* 0x0000000112127812 */ /* 0x000fc800078efcff */
[----:B------:R-:W-:-:S13]  /*a820*/  ISETP.NE.AND P0, PT, R18, 0x3, PT ;  /* 0x000000031200780c */ /* 0x000fda0003f05270 */
[----:B------:R-:W-:Y:S05]  /*a830*/  @!P0 BRA `(.L_x_284) ;  /* 0x0000000000048947 */ /* 0x000fea0003800000 */
[----:B------:R-:W-:Y:S01]  /*a840*/  BPT.TRAP 0x1 ;  /* 0x000000040000795c */ /* 0x000fe20000300000 */
.L_x_284:
[----:B------:R-:W3:Y:S01]  /*a850*/  S2UR UR5, SR_CgaCtaId ;  /* 0x00000000000579c3 */ /* 0x000ee20000008800 */
[----:B------:R-:W-:Y:S02]  /*a860*/  UMOV UR4, 0x400 ;  /* 0x0000040000047882 */ /* 0x000fe40000000000 */
[----:B---3--:R-:W-:-:S04]  /*a870*/  ULEA UR4, UR5, UR4, 0x18 ;  /* 0x0000000405047291 */ /* 0x008fc8000f8ec03f */
[----:B------:R-:W-:-:S04]  /*a880*/  ULEA UR4, UR40, UR4, 0x3 ;  /* 0x0000000428047291 */ /* 0x000fc8000f8e183f */
[----:B------:R-:W-:-:S04]  /*a890*/  UIADD3 UR4, UR4, 0x80, URZ ;  /* 0x0000008004047890 */ /* 0x000fc8000fffe03f */
[----:B------:R-:W-:-:S09]  /*a8a0*/  UPRMT UR4, UR5, 0x654, UR4 ;  /* 0x0000065405047896 */ /* 0x000fd20008000004 */
[----:B------:R-:W-:Y:S01]  /*a8b0*/  SYNCS.ARRIVE.TRANS64.RED.A1T0 RZ, [UR4], RZ ;  /* 0x000000ffffff79a7 */ /* 0x000fe20008100404 */
[----:B------:R-:W-:Y:S05]  /*a8c0*/  BRA `(.L_x_10) ;  /* 0x0000002800587947 */ /* 0x000fea0003800000 */
.L_x_9:
[----:B------:R-:W-:Y:S01]  /*a8d0*/  ULDC.64 UR4, c[0x0][0x8f8] ;  /* 0x00023e0000047ab9 */ /* 0x000fe20000000a00 */
[----:B------:R-:W-:Y:S01]  /*a8e0*/  PRMT R11, RZ, 0x7610, R11 ;  /* 0x00007610ff0b7816 */ /* 0x000fe2000000000b */
[----:B------:R-:W-:Y:S01]  /*a8f0*/  IMAD.MOV.U32 R6, RZ, RZ, -0x1 ;  /* 0xffffffffff067424 */ /* 0x000fe200078e00ff */
[----:B------:R-:W-:Y:S02]  /*a900*/  ISETP.GE.U32.AND P1, PT, R16, UR4, PT ;  /* 0x0000000410007c0c */ /* 0x000fe4000bf26070 */
[----:B------:R-:W-:Y:S02]  /*a910*/  MOV R20, 0xffffffff ;  /* 0xffffffff00147802 */ /* 0x000fe40000000f00 */
[----:B------:R-:W-:Y:S02]  /*a920*/  ISETP.GE.U32.AND.EX P1, PT, R17, UR5, PT, P1 ;  /* 0x0000000511007c0c */ /* 0x000fe4000bf26110 */
[----:B------:R-:W-:-:S11]  /*a930*/  MOV R7, 0xffffffff ;  /* 0xffffffff00077802 */ /* 0x000fd60000000f00 */
[----:B------:R-:W-:Y:S05]  /*a940*/  @P1 BRA `(.L_x_285) ;  /* 0x00000004005c1947 */ /* 0x000fea0003800000 */
[----:B------:R-:W1:Y:S01]  /*a950*/  LDC.64 R20, c[0x0][0x8d0] ;  /* 0x00023400ff147b82 */ /* 0x000e620000000a00 */
[----:B------:R-:W-:Y:S02]  /*a960*/  MOV R14, R16 ;  /* 0x00000010000e7202 */ /* 0x000fe40000000f00 */
[----:B------:R-:W-:-:S05]  /*a970*/  MOV R15, R17 ;  /* 0x00000011000f7202 */ /* 0x000fca0000000f00 */
        /* <DEDUP_REMOVED lines=15> */
.L_x_286:
[-CC-:B------:R-:W-:Y:S01]  /*aa70*/  SHF.R.U64 R21, R14, R22.reuse, R15.reuse ;  /* 0x000000160e157219 */ /* 0x180fe2000000120f */
[----:B------:R-:W1:Y:S01]  /*aa80*/  LDC.64 R30, c[0x0][0x8e8] ;  /* 0x00023a00ff1e7b82 */ /* 0x000e620000000a00 */
[----:B------:R-:W-:Y:S01]  /*aa90*/  SHF.R.U32.HI R6, RZ, R22, R15 ;  /* 0x00000016ff067219 */ /* 0x000fe2000001160f */
[----:B------:R-:W-:Y:S01]  /*aaa0*/  ULDC UR4, c[0x0][0x150] ;  /* 0x0000540000047ab9 */ /* 0x000fe20000000800 */
[----:B------:R-:W-:Y:S02]  /*aab0*/  IADD3 R9, P1, RZ, -R21, RZ ;  /* 0x80000015ff097210 */ /* 0x000fe40007f3e0ff */
[----:B------:R-:W-:Y:S02]  /*aac0*/  I2FP.F32.U32 R7, R8 ;  /* 0x0000000800077245 */ /* 0x000fe40000201000 */
[----:B------:R-:W-:Y:S01]  /*aad0*/  IADD3.X R11, RZ, ~R6, RZ, P1, !PT ;  /* 0x80000006ff0b7210 */ /* 0x000fe20000ffe4ff */
[----:B------:R-:W2:Y:S02]  /*aae0*/  LDC R20, c[0x0][0x8c0] ;  /* 0x00023000ff147b82 */ /* 0x000ea40000000800 */
[----:B------:R-:W-:Y:S01]  /*aaf0*/  FMUL R13, R7, UR4 ;  /* 0x00000004070d7c20 */ /* 0x000fe20008400000 */
[----:B------:R-:W-:Y:S01]  /*ab00*/  IMAD.WIDE.U32 R6, R9, R24, R16 ;  /* 0x0000001809067225 */ /* 0x000fe200078e0010 */
[----:B------:R-:W-:-:S03]  /*ab10*/  ULDC UR4, c[0x0][0x154] ;  /* 0x0000550000047ab9 */ /* 0x000fc60000000800 */
[----:B------:R-:W-:Y:S01]  /*ab20*/  IMAD R12, R11, R24, RZ ;  /* 0x000000180b0c7224 */ /* 0x000fe200078e02ff */
[----:B------:R-:W3:Y:S01]  /*ab30*/  LDC R15, c[0x0][0x144] ;  /* 0x00005100ff0f7b82 */ /* 0x000ee20000000800 */
[----:B------:R-:W4:Y:S02]  /*ab40*/  F2I.U32.TRUNC.NTZ R13, R13 ;  /* 0x0000000d000d7305 */ /* 0x000f24000020f000 */
[----:B------:R-:W-:Y:S01]  /*ab50*/  IMAD R9, R9, R25, R12 ;  /* 0x0000001909097224 */ /* 0x000fe200078e020c */
[----:B------:R-:W-:-:S04]  /*ab60*/  MOV R12, 0xffffffff ;  /* 0xffffffff000c7802 */ /* 0x000fc80000000f00 */
[----:B------:R-:W5:Y:S01]  /*ab70*/  LDC R22, c[0x0][0x8b0] ;  /* 0x00022c00ff167b82 */ /* 0x000f620000000800 */
[----:B------:R-:W-:Y:S02]  /*ab80*/  IADD3 R7, R7, R9, RZ ;  /* 0x0000000907077210 */ /* 0x000fe40007ffe0ff */
[----:B------:R-:W-:Y:S02]  /*ab90*/  I2FP.F32.U32 R9, R10 ;  /* 0x0000000a00097245 */ /* 0x000fe40000201000 */
[----:B-1----:R-:W-:-:S03]  /*aba0*/  ISETP.NE.U32.AND P1, PT, R30, RZ, PT ;  /* 0x000000ff1e00720c */ /* 0x002fc60003f25070 */
[----:B------:R-:W1:Y:S01]  /*abb0*/  LDC R11, c[0x0][0x900] ;  /* 0x00024000ff0b7b82 */ /* 0x000e620000000800 */
[----:B------:R-:W-:Y:S01]  /*abc0*/  FMUL R9, R9, UR4 ;  /* 0x0000000409097c20 */ /* 0x000fe20008400000 */
[----:B------:R-:W-:Y:S02]  /*abd0*/  ISETP.NE.AND.EX P1, PT, R31, RZ, PT, P1 ;  /* 0x000000ff1f00720c */ /* 0x000fe40003f25310 */
[-C--:B--2---:R-:W-:Y:S01]  /*abe0*/  SHF.R.U64 R14, R6, R20.reuse, R7 ;  /* 0x00000014060e7219 */ /* 0x084fe20000001207 */
[----:B----4-:R-:W-:Y:S01]  /*abf0*/  IMAD.MOV R6, RZ, RZ, -R13 ;  /* 0x000000ffff067224 */ /* 0x010fe200078e0a0d */
[----:B------:R-:W-:Y:S02]  /*ac00*/  SHF.R.U32.HI R7, RZ, R20, R7 ;  /* 0x00000014ff077219 */ /* 0x000fe40000011607 */
[----:B------:R-:W2:Y:S01]  /*ac10*/  LDC R27, c[0x0][0x148] ;  /* 0x00005200ff1b7b82 */ /* 0x000ea20000000800 */
[----:B------:R4:W1:Y:S01]  /*ac20*/  F2I.U32.TRUNC.NTZ R20, R9 ;  /* 0x0000000900147305 */ /* 0x000862000020f000 */
[----:B---3--:R-:W-:Y:S01]  /*ac30*/  IMAD R29, R15, R6, R8 ;  /* 0x000000060f1d7224 */ /* 0x008fe200078e0208 */
[----:B------:R-:W-:-:S05]  /*ac40*/  MOV R8, 0x1 ;  /* 0x0000000100087802 */ /* 0x000fca0000000f00 */
[----:B------:R-:W3:Y:S01]  /*ac50*/  LDC R24, c[0x0][0x8a8] ;  /* 0x00022a00ff187b82 */ /* 0x000ee20000000800 */
[-CC-:B-----5:R-:W-:Y:S02]  /*ac60*/  SHF.R.U64 R23, R14, R22.reuse, R7.reuse ;  /* 0x000000160e177219 */ /* 0x1a0fe40000001207 */
[----:B------:R-:W-:-:S05]  /*ac70*/  SHF.R.U32.HI R6, RZ, R22, R7 ;  /* 0x00000016ff067219 */ /* 0x000fca0000011607 */
[----:B------:R-:W2:Y:S01]  /*ac80*/  LDC R26, c[0x0][0x8f0] ;  /* 0x00023c00ff1a7b82 */ /* 0x000ea20000000800 */
[-C--:B-1----:R-:W-:Y:S02]  /*ac90*/  SHF.L.U32 R12, R12, R11.reuse, RZ ;  /* 0x0000000b0c0c7219 */ /* 0x082fe400000006ff */
[-CC-:B------:R-:W-:Y:S02]  /*aca0*/  SHF.R.U64 R25, R23, R11.reuse, R6.reuse ;  /* 0x0000000b17197219 */ /* 0x180fe40000001206 */
[-C--:B------:R-:W-:Y:S02]  /*acb0*/  SHF.R.U32.HI R7, RZ, R11.reuse, R6 ;  /* 0x0000000bff077219 */ /* 0x080fe40000011606 */
[----:B------:R-:W-:Y:S01]  /*acc0*/  SHF.L.U32 R22, R8, R11, RZ ;  /* 0x0000000b08167219 */ /* 0x000fe200000006ff */
[----:B------:R-:W1:Y:S01]  /*acd0*/  LDC R28, c[0x0][0x8e0] ;  /* 0x00023800ff1c7b82 */ /* 0x000e620000000800 */
[----:B------:R-:W-:Y:S02]  /*ace0*/  LOP3.LUT R32, RZ, R12, RZ, 0x33, !PT ;  /* 0x0000000cff207212 */ /* 0x000fe400078e33ff */
[----:B------:R-:W-:-:S05]  /*acf0*/  MOV R6, R25 ;  /* 0x0000001900067202 */ /* 0x000fca0000000f00 */
[----:B------:R-:W1:Y:S01]  /*ad00*/  LDC R33, c[0x0][0x8b8] ;  /* 0x00022e00ff217b82 */ /* 0x000e620000000800 */
[----:B----4-:R-:W-:Y:S05]  /*ad10*/  @!P1 BRA `(.L_x_287) ;  /* 0x0000000000289947 */ /* 0x010fea0003800000 */
[----:B------:R-:W4:Y:S02]  /*ad20*/  LDC R6, c[0x0][0x8f4] ;  /* 0x00023d00ff067b82 */ /* 0x000f240000000800 */
[----:B----4-:R-:W-:-:S05]  /*ad30*/  IADD3 R11, P1, R25, R6, RZ ;  /* 0x00000006190b7210 */ /* 0x010fca0007f3e0ff */
        /* <DEDUP_REMOVED lines=8> */
.L_x_287:
[----:B------:R-:W-:Y:S01]  /*adc0*/  ISETP.NE.AND P1, PT, R2, 0x1, PT ;  /* 0x000000010200780c */ /* 0x000fe20003f25270 */
[----:B---3--:R-:W-:Y:S01]  /*add0*/  VIADD R9, R24, 0xffffffff ;  /* 0xffffffff18097836 */ /* 0x008fe20000000000 */
[----:B--2---:R-:W-:Y:S02]  /*ade0*/  SHF.R.U64 R7, R6, R26, R7 ;  /* 0x0000001a06077219 */ /* 0x004fe40000001207 */
[----:B------:R-:W-:Y:S02]  /*adf0*/  IADD3 R20, -R20, RZ, RZ ;  /* 0x000000ff14147210 */ /* 0x000fe40007ffe1ff */
[----:B------:R-:W-:Y:S02]  /*ae00*/  LOP3.LUT R6, R23, R32, RZ, 0xc0, !PT ;  /* 0x0000002017067212 */ /* 0x000fe400078ec0ff */
[----:B------:R-:W-:Y:S02]  /*ae10*/  IADD3 R8, -R7, RZ, RZ ;  /* 0x000000ff07087210 */ /* 0x000fe40007ffe1ff */
[----:B------:R-:W-:-:S02]  /*ae20*/  LOP3.LUT R9, R14, R9, RZ, 0xc0, !PT ;  /* 0x000000090e097212 */ /* 0x000fc400078ec0ff */
[----:B------:R-:W-:Y:S01]  /*ae30*/  MOV R11, 0x1 ;  /* 0x00000001000b7802 */ /* 0x000fe20000000f00 */
[----:B------:R-:W-:Y:S02]  /*ae40*/  @P1 IMAD R29, R27, R20, R10 ;  /* 0x000000141b1d1224 */ /* 0x000fe400078e020a */
[----:B------:R-:W-:Y:S02]  /*ae50*/  IMAD R20, R22, R7, R6 ;  /* 0x0000000716147224 */ /* 0x000fe400078e0206 */
[----:B-1----:R-:W-:Y:S02]  /*ae60*/  IMAD R6, R8, R28, R25 ;  /* 0x0000001c08067224 */ /* 0x002fe400078e0219 */
[----:B------:R-:W-:Y:S02]  /*ae70*/  IMAD R20, R20, R33, R29 ;  /* 0x0000002114147224 */ /* 0x000fe400078e021d */
[----:B------:R-:W-:Y:S01]  /*ae80*/  IMAD R9, R6, R24, R9 ;  /* 0x0000001806097224 */ /* 0x000fe200078e0209 */
[----:B------:R-:W-:-:S04]  /*ae90*/  MOV R6, R21 ;  /* 0x0000001500067202 */ /* 0x000fc80000000f00 */
[----:B------:R-:W-:Y:S02]  /*aea0*/  SEL R7, R9, R20, !P1 ;  /* 0x0000001409077207 */ /* 0x000fe40004800000 */
[----:B------:R-:W-:-:S07]  /*aeb0*/  SEL R20, R20, R9, !P1 ;  /* 0x0000000914147207 */ /* 0x000fce0004800000 */
.L_x_285:
[----:B------:R-:W-:-:S08]  /*aec0*/  NOP ;  /* 0x0000000000007918 */ /* 0x000fd00000000000 */
[----:B------:R-:W1:-:S00]  /*aed0*/  USETMAXREG.DEALLOC.CTAPOOL 0x28 ;  /* 0x00000028000079c8 */ /* 0x000e4000080e0500 */
[----:B-1----:R-:W-:-:S13]  /*aee0*/  ISETP.NE.AND P1, PT, R0, 0x1, PT ;  /* 0x000000010000780c */ /* 0x002fda0003f25270 */
[----:B------:R-:W-:Y:S05]  /*aef0*/  @!P1 BRA `(.L_x_10) ;  /* 0x0000002000cc9947 */ /* 0x000fea0003800000 */
[----:B------:R-:W-:Y:S05]  /*af00*/  @!P4 BRA `(.L_x_288) ;  /* 0x0000001000acc947 */ /* 0x000fea0003800000 */
[----:B------:R-:W-:-:S13]  /*af10*/  ISETP.NE.OR P0, PT, R0, 0x2, P0 ;  /* 0x000000020000780c */ /* 0x000fda0000705670 */
[----:B------:R-:W-:Y:S05]  /*af20*/  @P0 BRA `(.L_x_10) ;  /* 0x0000002000c00947 */ /* 0x000fea0003800000 */
[----:B------:R-:W-:-:S13]  /*af30*/  LOP3.LUT P1, RZ, R11, 0xff, RZ, 0xc0, !PT ;  /* 0x000000ff0bff7812 */ /* 0x000fda000782c0ff */
[----:B------:R-:W-:Y:S05]  /*af40*/  @!P1 BRA `(.L_x_289) ;  /* 0x0000000000189947 */ /* 0x000fea0003800000 */
[----:B------:R-:W-:Y:S01]  /*af50*/  UMOV UR4, 0x400 ;  /* 0x0000040000047882 */ /* 0x000fe20000000000 */
[----:B------:R-:W-:Y:S01]  /*af60*/  IMAD.MOV.U32 R0, RZ, RZ, RZ ;  /* 0x000000ffff007224 */ /* 0x000fe200078e00ff */
[----:B------:R-:W-:-:S04]  /*af70*/  ULEA UR4, UR36, UR4, 0x18 ;  /* 0x0000000424047291 */ /* 0x000fc8000f8ec03f */
[----:B------:R-:W-:-:S05]  /*af80*/  SHF.L.U32 R0, R0, 0x1f, RZ ;  /* 0x0000001f00007819 */ /* 0x000fca00000006ff */
[----:B------:R-:W1:Y:S02]  /*af90*/  SYNCS.PHASECHK.TRANS64.TRYWAIT P0, [UR4+0xa8], R0 ;  /* 0x0000a800ff0075a7 */ /* 0x000e640008000144 */
[----:B-1----:R-:W-:Y:S05]  /*afa0*/  @!P0 BRA `(.L_x_290) ;  /* 0x0000002400288947 */ /* 0x002fea0003800000 */
.L_x_289:
[----:B-1----:R-:W-:Y:S01]  /*afb0*/  PRMT R0, RZ, 0x7610, R0 ;  /* 0x00007610ff007816 */ /* 0x002fe20000000000 */
[----:B------:R-:W-:Y:S06]  /*afc0*/  @P3 BRA `(.L_x_291) ;  /* 0x0000000000243947 */ /* 0x000fec0003800000 */
[----:B------:R-:W-:Y:S02]  /*afd0*/  ULDC.64 UR4, c[0x0][0x588] ;  /* 0x0001620000047ab9 */ /* 0x000fe40000000a00 */
[----:B------:R-:W-:-:S04]  /*afe0*/  ISETP.NE.U32.AND P0, PT, RZ, UR4, PT ;  /* 0x00000004ff007c0c */ /* 0x000fc8000bf05070 */
[----:B------:R-:W-:-:S13]  /*aff0*/  ISETP.NE.AND.EX P0, PT, RZ, UR5, PT, P0 ;  /* 0x00000005ff007c0c */ /* 0x000fda000bf05300 */
[----:B------:R-:W-:Y:S05]  /*b000*/  @!P0 BRA `(.L_x_292) ;  /* 0x00000000000c8947 */ /* 0x000fea0003800000 */
[----:B------:R1:W5:Y:S01]  /*b010*/  LDG.E R3, desc[UR52][R4.64] ;  /* 0x0000003404037981 */ /* 0x000362000c1e1900 */
[----:B------:R-:W-:Y:S01]  /*b020*/  MOV R0, 0x1 ;  /* 0x0000000100007802 */ /* 0x000fe20000000f00 */
[----:B------:R-:W-:Y:S06]  /*b030*/  BRA `(.L_x_291) ;  /* 0x0000000000087947 */ /* 0x000fec0003800000 */
.L_x_292:
[----:B------:R-:W2:Y:S01]  /*b040*/  LDC R3, c[0x0][0x580] ;  /* 0x00016000ff037b82 */ /* 0x000ea20000000800 */
[----:B------:R-:W-:-:S07]  /*b050*/  MOV R0, 0x1 ;  /* 0x0000000100007802 */ /* 0x000fce0000000f00 */
.L_x_291:
[----:B------:R-:W-:Y:S01]  /*b060*/  MOV R8, 0x1 ;  /* 0x0000000100087802 */ /* 0x000fe20000000f00 */
[----:B------:R-:W-:Y:S06]  /*b070*/  @!P1 BRA `(.L_x_293) ;  /* 0x0000000c00e09947 */ /* 0x000fec0003800000 */
[----:B------:R-:W3:Y:S01]  /*b080*/  LDC R9, c[0x0][0x900] ;  /* 0x00024000ff097b82 */ /* 0x000ee20000000800 */
[----:B-1----:R-:W-:Y:S01]  /*b090*/  IMAD.MOV.U32 R4, RZ, RZ, -0x1 ;  /* 0xffffffffff047424 */ /* 0x002fe200078e00ff */
[----:B------:R-:W-:Y:S01]  /*b0a0*/  MOV R8, 0x1 ;  /* 0x0000000100087802 */ /* 0x000fe20000000f00 */
[----:B------:R-:W-:Y:S01]  /*b0b0*/  ULDC.64 UR6, c[0x0][0x198] ;  /* 0x0000660000067ab9 */ /* 0x000fe20000000a00 */
[----:B------:R-:W-:Y:S01]  /*b0c0*/  LOP3.LUT R10, R18, 0x2, RZ, 0xfc, !PT ;  /* 0x00000002120a7812 */ /* 0x000fe200078efcff */
[----:B------:R-:W-:Y:S01]  /*b0d0*/  ULDC.64 UR14, c[0x0][0x588] ;  /* 0x00016200000e7ab9 */ /* 0x000fe20000000a00 */
[----:B------:R-:W-:Y:S01]  /*b0e0*/  ULDC.64 UR22, c[0x0][0x590] ;  /* 0x0001640000167ab9 */ /* 0x000fe20000000a00 */
[----:B------:R-:W-:Y:S01]  /*b0f0*/  ULDC.64 UR24, c[0x0][0x8f8] ;  /* 0x00023e0000187ab9 */ /* 0x000fe20000000a00 */
[----:B------:R-:W1:Y:S01]  /*b100*/  LDC R11, c[0x0][0x8a8] ;  /* 0x00022a00ff0b7b82 */ /* 0x000e620000000800 */
[-C--:B---3--:R-:W-:Y:S02]  /*b110*/  SHF.L.U32 R4, R4, R9.reuse, RZ ;  /* 0x0000000904047219 */ /* 0x088fe400000006ff */
[----:B------:R-:W-:-:S02]  /*b120*/  SHF.L.U32 R9, R8, R9, RZ ;  /* 0x0000000908097219 */ /* 0x000fc400000006ff */
[----:B------:R-:W-:Y:S02]  /*b130*/  MOV R8, 0x1 ;  /* 0x0000000100087802 */ /* 0x000fe40000000f00 */
[----:B------:R-:W-:Y:S02]  /*b140*/  LOP3.LUT R12, RZ, R4, RZ, 0x33, !PT ;  /* 0x00000004ff0c7212 */ /* 0x000fe400078e33ff */
[----:B-1----:R-:W-:-:S07]  /*b150*/  IADD3 R11, R11, -0x1, RZ ;  /* 0xffffffff0b0b7810 */ /* 0x002fce0007ffe0ff */
.L_x_325:
[----:B------:R-:W-:Y:S02]  /*b160*/  ISETP.NE.U32.AND P0, PT, RZ, UR22, PT ;  /* 0x00000016ff007c0c */ /* 0x000fe4000bf05070 */
[----:B------:R-:W-:Y:S02]  /*b170*/  R2UR UR19, R20 ;  /* 0x00000000141372ca */ /* 0x000fe400000e0000 */
[----:B------:R-:W-:Y:S02]  /*b180*/  R2UR UR18, R7 ;  /* 0x00000000071272ca */ /* 0x000fe400000e0000 */
[----:B------:R-:W-:-:S09]  /*b190*/  ISETP.NE.AND.EX P0, PT, RZ, UR23, PT, P0 ;  /* 0x00000017ff007c0c */ /* 0x000fd2000bf05300 */
[----:B------:R-:W-:Y:S02]  /*b1a0*/  USHF.L.U32 UR19, UR19, 0x7, URZ ;  /* 0x0000000713137899 */ /* 0x000fe4000800063f */
[----:B------:R-:W-:Y:S02]  /*b1b0*/  USHF.L.U32 UR18, UR18, 0x7, URZ ;  /* 0x0000000712127899 */ /* 0x000fe4000800063f */
[----:B--234-:R-:W-:Y:S10]  /*b1c0*/  @!P0 BRA `(.L_x_294) ;  /* 0x00000000002c8947 */ /* 0x01cff40003800000 */
[----:B------:R-:W-:-:S04]  /*b1d0*/  ISETP.NE.U32.AND P1, PT, RZ, UR14, PT ;  /* 0x0000000eff007c0c */ /* 0x000fc8000bf25070 */
[----:B------:R-:W-:-:S13]  /*b1e0*/  ISETP.NE.AND.EX P1, PT, RZ, UR15, PT, P1 ;  /* 0x0000000fff007c0c */ /* 0x000fda000bf25310 */
[----:B------:R-:W-:Y:S05]  /*b1f0*/  @!P1 BRA `(.L_x_295) ;  /* 0x0000000000189947 */ /* 0x000fea0003800000 */
[----:B------:R-:W1:Y:S01]  /*b200*/  LDC.64 R4, c[0x0][0x588] ;  /* 0x00016200ff047b82 */ /* 0x000e620000000a00 */
[----:B--2--5:R-:W-:-:S04]  /*b210*/  IMAD R3, R6, UR22, RZ ;  /* 0x0000001606037c24 */ /* 0x024fc8000f8e02ff */
[----:B-1----:R-:W-:-:S05]  /*b220*/  IMAD.WIDE R4, R3, 0x4, R4 ;  /* 0x0000000403047825 */ /* 0x002fca00078e0204 */
[----:B------:R3:W5:Y:S01]  /*b230*/  LDG.E R3, desc[UR52][R4.64] ;  /* 0x0000003404037981 */ /* 0x000762000c1e1900 */
[----:B------:R-:W-:Y:S01]  /*b240*/  IMAD.MOV.U32 R0, RZ, RZ, 0x1 ;  /* 0x00000001ff007424 */ /* 0x000fe200078e00ff */
[----:B------:R-:W-:Y:S06]  /*b250*/  BRA `(.L_x_294) ;  /* 0x0000000000087947 */ /* 0x000fec0003800000 */
.L_x_295:
[----:B--2--5:R-:W1:Y:S01]  /*b260*/  LDC R3, c[0x0][0x580] ;  /* 0x00016000ff037b82 */ /* 0x024e620000000800 */
[----:B------:R-:W-:-:S07]  /*b270*/  MOV R0, 0x1 ;  /* 0x0000000100007802 */ /* 0x000fce0000000f00 */
.L_x_294:
[----:B------:R-:W-:Y:S05]  /*b280*/  @!P0 BRA `(.L_x_296) ;  /* 0x00000000001c8947 */ /* 0x000fea0003800000 */
[----:B------:R-:W-:-:S13]  /*b290*/  LOP3.LUT P2, RZ, R0, 0xff, RZ, 0xc0, !PT ;  /* 0x000000ff00ff7812 */ /* 0x000fda000784c0ff */
[----:B---3--:R-:W3:Y:S02]  /*b2a0*/  @!P2 LDC.64 R4, c[0x0][0x588] ;  /* 0x00016200ff04ab82 */ /* 0x008ee40000000a00 */
[----:B---3--:R-:W-:-:S04]  /*b2b0*/  @!P2 ISETP.NE.U32.AND P0, PT, R4, RZ, PT ;  /* 0x000000ff0400a20c */ /* 0x008fc80003f05070 */
[----:B------:R-:W-:Y:S02]  /*b2c0*/  @!P2 ISETP.NE.AND.EX P1, PT, R5, RZ, PT, P0 ;  /* 0x000000ff0500a20c */ /* 0x000fe40003f25300 */
[----:B-12--5:R-:W-:Y:S02]  /*b2d0*/  @P2 FSETP.EQ.AND P0, PT, R3, RZ, PT ;  /* 0x000000ff0300220b */ /* 0x026fe40003f02000 */
[----:B------:R-:W-:Y:S01]  /*b2e0*/  @!P2 PLOP3.LUT P0, PT, P1, PT, PT, 0x8, 0x0 ;  /* 0x000000000000a81c */ /* 0x000fe20000f0e170 */
[----:B------:R-:W-:-:S12]  /*b2f0*/  BRA `(.L_x_297) ;  /* 0x0000000000047947 */ /* 0x000fd80003800000 */
.L_x_296:
[----:B-12--5:R-:W-:-:S13]  /*b300*/  FSETP.EQ.AND P0, PT, R3, RZ, PT ;  /* 0x000000ff0300720b */ /* 0x026fda0003f02000 */
.L_x_297:
[----:B------:R-:W-:Y:S02]  /*b310*/  ISETP.NE.AND P2, PT, R10, 0x3, PT ;  /* 0x000000030a00780c */ /* 0x000fe40003f45270 */
[----:B------:R-:W-:-:S04]  /*b320*/  ELECT P1, URZ, PT ;  /* 0x00000000003f782f */ /* 0x000fc80003820000 */
[----:B------:R-:W-:-:S07]  /*b330*/  PLOP3.LUT P0, PT, P1, P0, PT, 0x20, 0x0 ;  /* 0x000000000000781c */ /* 0x000fce0000f00470 */
[----:B------:R-:W-:Y:S06]  /*b340*/  @!P2 BRA `(.L_x_298) ;  /* 0x000000000004a947 */ /* 0x000fec0003800000 */
[----:B------:R-:W-:Y:S01]  /*b350*/  BPT.TRAP 0x1 ;  /* 0x000000040000795c */ /* 0x000fe20000300000 */
.L_x_298:
[----:B------:R-:W1:Y:S01]  /*b360*/  S2UR UR36, SR_CgaCtaId ;  /* 0x00000000002479c3 */ /* 0x000e620000008800 */
[----:B------:R-:W-:Y:S01]  /*b370*/  UMOV UR4, 0x400 ;  /* 0x0000040000047882 */ /* 0x000fe20000000000 */
[----:B---3--:R-:W-:Y:S01]  /*b380*/  SHF.L.U32 R4, R8, 0x1f, RZ ;  /* 0x0000001f08047819 */ /* 0x008fe200000006ff */
[----:B-1----:R-:W-:-:S09]  /*b390*/  ULEA UR5, UR36, UR4, 0x18 ;  /* 0x0000000424057291 */ /* 0x002fd2000f8ec03f */
[----:B------:R-:W1:Y:S02]  /*b3a0*/  SYNCS.PHASECHK.TRANS64.TRYWAIT P1, [UR5+0x80], R4 ;  /* 0x00008004ff0075a7 */ /* 0x000e640008020145 */
[----:B-1----:R-:W-:Y:S05]  /*b3b0*/  @!P1 BRA `(.L_x_299) ;  /* 0x00000020003c9947 */ /* 0x002fea0003800000 */
.L_x_359:
[----:B------:R-:W-:Y:S04]  /*b3c0*/  BSSY B0, `(.L_x_300) ;  /* 0x000000e000007945 */ /* 0x000fe80003800000 */
[----:B------:R-:W-:Y:S05]  /*b3d0*/  @!P0 BRA `(.L_x_301) ;  /* 0x0000000000308947 */ /* 0x000fea0003800000 */
[----:B------:R-:W-:Y:S01]  /*b3e0*/  R2UR UR20, R6 ;  /* 0x00000000061472ca */ /* 0x000fe200000e0000 */
[----:B------:R-:W-:Y:S02]  /*b3f0*/  UIADD3 UR8, UP0, UR6, 0x3f0, URZ ;  /* 0x000003f006087890 */ /* 0x000fe4000ff1e03f */
[----:B------:R-:W-:Y:S02]  /*b400*/  UIADD3 UR16, UR5, 0x200, URZ ;  /* 0x0000020005107890 */ /* 0x000fe4000fffe03f */
[----:B------:R-:W-:Y:S02]  /*b410*/  UIADD3 UR17, UR5, 0x60, URZ ;  /* 0x0000006005117890 */ /* 0x000fe4000fffe03f */
[----:B------:R-:W-:Y:S01]  /*b420*/  UIADD3.X UR9, URZ, UR7, URZ, UP0, !UPT ;  /* 0x000000073f097290 */ /* 0x000fe200087fe43f */
[----:B------:R-:W-:Y:S01]  /*b430*/  UMOV UR10, 0x0 ;  /* 0x00000000000a7882 */ /* 0x000fe20000000000 */
[----:B------:R-:W-:-:S07]  /*b440*/  UMOV UR11, 0x10000000 ;  /* 0x10000000000b7882 */ /* 0x000fce0000000000 */
[----:B------:R2:W-:Y:S02]  /*b450*/  UTMALDG.3D [UR16], [UR8], desc[UR10] ;  /* 0x00000a10080075b4 */ /* 0x0005e40008011000 */
[----:B--2---:R-:W-:Y:S05]  /*b460*/  @!P2 BRA `(.L_x_302) ;  /* 0x000000000004a947 */ /* 0x004fea0003800000 */
[----:B------:R-:W-:Y:S01]  /*b470*/  BPT.TRAP 0x1 ;  /* 0x000000040000795c */ /* 0x000fe20000300000 */
.L_x_302:
[----:B-1----:R-:W1:Y:S02]  /*b480*/  LDC R5, c[0x0][0x800] ;  /* 0x00020000ff057b82 */ /* 0x002e640000000800 */
[----:B-1----:R2:W-:Y:S02]  /*b490*/  SYNCS.ARRIVE.TRANS64.RED.A0TR RZ, [UR5+0x60], R5 ;  /* 0x00006005ffff79a7 */ /* 0x0025e40008300405 */
.L_x_301:
[----:B------:R-:W-:Y:S05]  /*b4a0*/  BSYNC B0 ;  /* 0x0000000000007941 */ /* 0x000fea0003800000 */
.L_x_300:
[----:B------:R-:W-:Y:S05]  /*b4b0*/  @!P2 BRA `(.L_x_303) ;  /* 0x000000000004a947 */ /* 0x000fea0003800000 */
[----:B------:R-:W-:Y:S01]  /*b4c0*/  BPT.TRAP 0x1 ;  /* 0x000000040000795c */ /* 0x000fe20000300000 */
.L_x_303:
[----:B------:R-:W-:-:S04]  /*b4d0*/  UIADD3 UR4, UR5, 0x60, URZ ;  /* 0x0000006005047890 */ /* 0x000fc8000fffe03f */
[----:B------:R-:W-:-:S09]  /*b4e0*/  UPRMT UR4, UR36, 0x654, UR4 ;  /* 0x0000065424047896 */ /* 0x000fd20008000004 */
[----:B------:R-:W-:Y:S01]  /*b4f0*/  SYNCS.ARRIVE.TRANS64.RED.A1T0 RZ, [UR4], RZ ;  /* 0x000000ffffff79a7 */ /* 0x000fe20008100404 */
[----:B------:R-:W-:Y:S05]  /*b500*/  @!P2 BRA `(.L_x_304) ;  /* 0x000000000004a947 */ /* 0x000fea0003800000 */
[----:B------:R-:W-:Y:S01]  /*b510*/  BPT.TRAP 0x1 ;  /* 0x000000040000795c */ /* 0x000fe20000300000 */
.L_x_304:
[----:B------:R-:W3:Y:S02]  /*b520*/  SYNCS.PHASECHK.TRANS64.TRYWAIT P1, [UR5+0x88], R4 ;  /* 0x00008804ff0075a7 */ /* 0x000ee40008020145 */
[----:B---3--:R-:W-:Y:S05]  /*b530*/  @!P1 BRA `(.L_x_305) ;  /* 0x0000001c00f49947 */ /* 0x008fea0003800000 */
.L_x_360:
[----:B------:R-:W-:Y:S04]  /*b540*/  BSSY B0, `(.L_x_306) ;  /* 0x0000010000007945 */ /* 0x000fe80003800000 */
[----:B------:R-:W-:Y:S05]  /*b550*/  @!P0 BRA `(.L_x_307) ;  /* 0x0000000000388947 */ /* 0x000fea0003800000 */
[----:B------:R-:W-:Y:S01]  /*b560*/  UIADD3 UR16, UP0, UR6, 0x3f0, URZ ;  /* 0x000003f006107890 */ /* 0x000fe2000ff1e03f */
[----:B------:R-:W-:Y:S01]  /*b570*/  R2UR UR12, R6 ;  /* 0x00000000060c72ca */ /* 0x000fe200000e0000 */
[----:B------:R-:W-:Y:S02]  /*b580*/  UIADD3 UR10, UR18, 0x20, URZ ;  /* 0x00000020120a7890 */ /* 0x000fe4000fffe03f */
[----:B------:R-:W-:Y:S02]  /*b590*/  UIADD3 UR8, UR5, 0x2200, URZ ;  /* 0x0000220005087890 */ /* 0x000fe4000fffe03f */
[----:B------:R-:W-:Y:S02]  /*b5a0*/  UIADD3 UR9, UR5, 0x68, URZ ;  /* 0x0000006805097890 */ /* 0x000fe4000fffe03f */
[----:B------:R-:W-:Y:S01]  /*b5b0*/  UIADD3.X UR17, URZ, UR7, URZ, UP0, !UPT ;  /* 0x000000073f117290 */ /* 0x000fe200087fe43f */
[----:B------:R-:W-:Y:S01]  /*b5c0*/  UMOV UR20, 0x0 ;  /* 0x0000000000147882 */ /* 0x000fe20000000000 */
[----:B------:R-:W-:Y:S01]  /*b5d0*/  UMOV UR21, 0x10000000 ;  /* 0x1000000000157882 */ /* 0x000fe20000000000 */
[----:B------:R-:W-:-:S06]  /*b5e0*/  UMOV UR11, UR19 ;  /* 0x00000013000b7c82 */ /* 0x000fcc0008000000 */
[----:B------:R3:W-:Y:S02]  /*b5f0*/  UTMALDG.3D [UR8], [UR16], desc[UR20] ;  /* 0x00001408100075b4 */ /* 0x0007e40008011000 */
[----:B---3--:R-:W-:Y:S05]  /*b600*/  @!P2 BRA `(.L_x_308) ;  /* 0x000000000004a947 */ /* 0x008fea0003800000 */
[----:B------:R-:W-:Y:S01]  /*b610*/  BPT.TRAP 0x1 ;  /* 0x000000040000795c */ /* 0x000fe20000300000 */
.L_x_308:
[----:B-12---:R-:W1:Y:S02]  /*b620*/  LDC R5, c[0x0][0x800] ;  /* 0x00020000ff057b82 */ /* 0x006e640000000800 */
[----:B-1----:R3:W-:Y:S02]  /*b630*/  SYNCS.ARRIVE.TRANS64.RED.A0TR RZ, [UR5+0x68], R5 ;  /* 0x00006805ffff79a7 */ /* 0x0027e40008300405 */
.L_x_307:
[----:B------:R-:W-:Y:S05]  /*b640*/  BSYNC B0 ;  /* 0x0000000000007941 */ /* 0x000fea0003800000 */
.L_x_306:
[----:B------:R-:W-:Y:S05]  /*b650*/  @!P2 BRA `(.L_x_309) ;  /* 0x000000000004a947 */ /* 0x000fea0003800000 */
[----:B------:R-:W-:Y:S01]  /*b660*/  BPT.TRAP 0x1 ;  /* 0x000000040000795c */ /* 0x000fe20000300000 */
.L_x_309:
[----:B------:R-:W-:-:S04]  /*b670*/  UIADD3 UR4, UR5, 0x68, URZ ;  /* 0x0000006805047890 */ /* 0x000fc8000fffe03f */
[----:B------:R-:W-:-:S09]  /*b680*/  UPRMT UR4, UR36, 0x654, UR4 ;  /* 0x0000065424047896 */ /* 0x000fd20008000004 */
[----:B------:R-:W-:Y:S01]  /*b690*/  SYNCS.ARRIVE.TRANS64.RED.A1T0 RZ, [UR4], RZ ;  /* 0x000000ffffff79a7 */ /* 0x000fe20008100404 */
[----:B------:R-:W-:Y:S05]  /*b6a0*/  @!P2 BRA `(.L_x_310) ;  /* 0x000000000004a947 */ /* 0x000fea0003800000 */
[----:B------:R-:W-:Y:S01]  /*b6b0*/  BPT.TRAP 0x1 ;  /* 0x000000040000795c */ /* 0x000fe20000300000 */
.L_x_310:
[----:B------:R-:W4:Y:S02]  /*b6c0*/  SYNCS.PHASECHK.TRANS64.TRYWAIT P1, [UR5+0x90], R4 ;  /* 0x00009004ff0075a7 */ /* 0x000f240008020145 */
[----:B----4-:R-:W-:Y:S05]  /*b6d0*/  @!P1 BRA `(.L_x_311) ;  /* 0x0000001c00a49947 */ /* 0x010fea0003800000 */
.L_x_361:
        /* <DEDUP_REMOVED lines=12> */
[----:B----4-:R-:W-:Y:S05]  /*b7a0*/  @!P2 BRA `(.L_x_314) ;  /* 0x000000000004a947 */ /* 0x010fea0003800000 */
[----:B------:R-:W-:Y:S01]  /*b7b0*/  BPT.TRAP 0x1 ;  /* 0x000000040000795c */ /* 0x000fe20000300000 */
.L_x_314:
[----:B-123--:R-:W1:Y:S02]  /*b7c0*/  LDC R5, c[0x0][0x800] ;  /* 0x00020000ff057b82 */ /* 0x00ee640000000800 */
[----:B-1----:R4:W-:Y:S02]  /*b7d0*/  SYNCS.ARRIVE.TRANS64.RED.A0TR RZ, [UR5+0x70], R5 ;  /* 0x00007005ffff79a7 */ /* 0x0029e40008300405 */
.L_x_313:
[----:B------:R-:W-:Y:S05]  /*b7e0*/  BSYNC B0 ;  /* 0x0000000000007941 */ /* 0x000fea0003800000 */
.L_x_312:
[----:B------:R-:W-:Y:S05]  /*b7f0*/  @!P2 BRA `(.L_x_315) ;  /* 0x000000000004a947 */ /* 0x000fea0003800000 */
[----:B------:R-:W-:Y:S01]  /*b800*/  BPT.TRAP 0x1 ;  /* 0x000000040000795c */ /* 0x000fe20000300000 */
.L_x_315:
[----:B------:R-:W-:-:S04]  /*b810*/  UIADD3 UR4, UR5, 0x70, URZ ;  /* 0x0000007005047890 */ /* 0x000fc8000fffe03f */
[----:B------:R-:W-:-:S09]  /*b820*/  UPRMT UR4, UR36, 0x654, UR4 ;  /* 0x0000065424047896 */ /* 0x000fd20008000004 */
[----:B------:R-:W-:Y:S01]  /*b830*/  SYNCS.ARRIVE.TRANS64.RED.A1T0 RZ, [UR4], RZ ;  /* 0x000000ffffff79a7 */ /* 0x000fe20008100404 */
[----:B------:R-:W-:Y:S05]  /*b840*/  @!P2 BRA `(.L_x_316) ;  /* 0x000000000004a947 */ /* 0x000fea0003800000 */
[----:B------:R-:W-:Y:S01]  /*b850*/  BPT.TRAP 0x1 ;  /* 0x000000040000795c */ /* 0x000fe20000300000 */
.L_x_316:
[----:B------:R-:W5:Y:S02]  /*b860*/  SYNCS.PHASECHK.TRANS64.TRYWAIT P1, [UR5+0x98], R4 ;  /* 0x00009804ff0075a7 */ /* 0x000f640008020145 */
[----:B-----5:R-:W-:Y:S05]  /*b870*/  @!P1 BRA `(.L_x_317) ;  /* 0x0000001c00549947 */ /* 0x020fea0003800000 */
.L_x_362:
[----:B------:R-:W-:Y:S04]  /*b880*/  BSSY B0, `(.L_x_318) ;  /* 0x0000010000007945 */ /* 0x000fe80003800000 */
[----:B------:R-:W-:Y:S05]  /*b890*/  @!P0 BRA `(.L_x_319) ;  /* 0x0000000000388947 */ /* 0x000fea0003800000 */
[----:B------:R-:W-:Y:S01]  /*b8a0*/  R2UR UR12, R6 ;  /* 0x00000000060c72ca */ /* 0x000fe200000e0000 */
[----:B------:R-:W-:Y:S02]  /*b8b0*/  UIADD3 UR16, UP0, UR6, 0x3f0, URZ ;  /* 0x000003f006107890 */ /* 0x000fe4000ff1e03f */
        /* <DEDUP_REMOVED lines=8> */
[----:B-1----:R-:W-:Y:S05]  /*b940*/  @!P2 BRA `(.L_x_320) ;  /* 0x000000000004a947 */ /* 0x002fea0003800000 */
[----:B------:R-:W-:Y:S01]  /*b950*/  BPT.TRAP 0x1 ;  /* 0x000000040000795c */ /* 0x000fe20000300000 */
.L_x_320:
[----:B------:R-:W1:Y:S02]  /*b960*/  LDC R4, c[0x0][0x800] ;  /* 0x00020000ff047b82 */ /* 0x000e640000000800 */
[----:B-1----:R1:W-:Y:S02]  /*b970*/  SYNCS.ARRIVE.TRANS64.RED.A0TR RZ, [UR5+0x78], R4 ;  /* 0x00007804ffff79a7 */ /* 0x0023e40008300405 */
.L_x_319:
[----:B------:R-:W-:Y:S05]  /*b980*/  BSYNC B0 ;  /* 0x0000000000007941 */ /* 0x000fea0003800000 */
.L_x_318:
[----:B------:R-:W-:Y:S05]  /*b990*/  @!P2 BRA `(.L_x_321) ;  /* 0x000000000004a947 */ /* 0x000fea0003800000 */
[----:B------:R-:W-:Y:S01]  /*b9a0*/  BPT.TRAP 0x1 ;  /* 0x000000040000795c */ /* 0x000fe20000300000 */
.L_x_321:
[----:B------:R-:W-:Y:S01]  /*b9b0*/  IADD3 R16, P0, R16, UR38, RZ ;  /* 0x0000002610107c10 */ /* 0x000fe2000ff1e0ff */
[----:B------:R-:W-:Y:S01]  /*b9c0*/  UIADD3 UR4, UR5, 0x78, URZ ;  /* 0x0000007805047890 */ /* 0x000fe2000fffe03f */
[----:B------:R-:W-:Y:S01]  /*b9d0*/  LOP3.LUT R8, R8, 0x1, RZ, 0x3c, !PT ;  /* 0x0000000108087812 */ /* 0x000fe200078e3cff */
[----:B------:R-:W-:Y:S01]  /*b9e0*/  IMAD.MOV.U32 R6, RZ, RZ, -0x1 ;  /* 0xffffffffff067424 */ /* 0x000fe200078e00ff */
[----:B------:R-:W-:Y:S01]  /*b9f0*/  IADD3.X R17, R17, UR37, RZ, P0, !PT ;  /* 0x0000002511117c10 */ /* 0x000fe200087fe4ff */
[----:B------:R-:W-:Y:S01]  /*ba00*/  UPRMT UR4, UR36, 0x654, UR4 ;  /* 0x0000065424047896 */ /* 0x000fe20008000004 */
[----:B------:R-:W-:Y:S02]  /*ba10*/  ISETP.GE.U32.AND P0, PT, R16, UR24, PT ;  /* 0x0000001810007c0c */ /* 0x000fe4000bf06070 */
[----:B-1----:R-:W-:Y:S02]  /*ba20*/  PRMT R4, RZ, 0x7610, R4 ;  /* 0x00007610ff047816 */ /* 0x002fe40000000004 */
[----:B------:R-:W-:-:S02]  /*ba30*/  ISETP.GE.U32.AND.EX P0, PT, R17, UR25, PT, P0 ;  /* 0x0000001911007c0c */ /* 0x000fc4000bf06100 */
[----:B------:R-:W-:Y:S02]  /*ba40*/  MOV R20, 0xffffffff ;  /* 0xffffffff00147802 */ /* 0x000fe40000000f00 */
[----:B------:R-:W-:Y:S01]  /*ba50*/  SYNCS.ARRIVE.TRANS64.RED.A1T0 RZ, [UR4], RZ ;  /* 0x000000ffffff79a7 */ /* 0x000fe20008100404 */
[----:B------:R-:W-:-:S08]  /*ba60*/  MOV R7, 0xffffffff ;  /* 0xffffffff00077802 */ /* 0x000fd00000000f00 */
[----:B------:R-:W-:Y:S05]  /*ba70*/  @P0 BRA `(.L_x_322) ;  /* 0x0000000400580947 */ /* 0x000fea0003800000 */
[----:B------:R-:W1:Y:S01]  /*ba80*/  S2R R13, SR_CTAID.X ;  /* 0x00000000000d7919 */ /* 0x000e620000002500 */
[----:B------:R-:W5:Y:S01]  /*ba90*/  LDC.64 R14, c[0x0][0x8d0] ;  /* 0x00023400ff0e7b82 */ /* 0x000f620000000a00 */
[----:B------:R-:W-:Y:S01]  /*baa0*/  ULDC UR4, c[0x0][0x150] ;  /* 0x0000540000047ab9 */ /* 0x000fe20000000800 */
[----:B------:R-:W-:Y:S01]  /*bab0*/  MOV R22, R17 ;  /* 0x0000001100167202 */ /* 0x000fe20000000f00 */
[----:B------:R-:W2:Y:S05]  /*bac0*/  S2R R20, SR_CTAID.Y ;  /* 0x0000000000147919 */ /* 0x000eaa0000002600 */
[----:B------:R-:W3:Y:S08]  /*bad0*/  LDC R6, c[0x0][0x144] ;  /* 0x00005100ff067b82 */ /* 0x000ef00000000800 */
[----:B------:R-:W3:Y:S01]  /*bae0*/  LDC R21, c[0x0][0x8d8] ;  /* 0x00023600ff157b82 */ /* 0x000ee20000000800 */
[----:B-----5:R-:W-:-:S04]  /*baf0*/  ISETP.NE.U32.AND P0, PT, R14, RZ, PT ;  /* 0x000000ff0e00720c */ /* 0x020fc80003f05070 */
[----:B------:R-:W-:Y:S02]  /*bb00*/  ISETP.NE.AND.EX P0, PT, R15, RZ, PT, P0 ;  /* 0x000000ff0f00720c */ /* 0x000fe40003f05300 */
[----:B-1----:R-:W-:Y:S02]  /*bb10*/  I2FP.F32.U32 R4, R13 ;  /* 0x0000000d00047245 */ /* 0x002fe40000201000 */
[----:B--2---:R-:W-:-:S03]  /*bb20*/  I2FP.F32.U32 R23, R20 ;  /* 0x0000001400177245 */ /* 0x004fc60000201000 */
[----:B------:R-:W-:-:S06]  /*bb30*/  FMUL R4, R4, UR4 ;  /* 0x0000000404047c20 */ /* 0x000fcc0008400000 */
[----:B------:R-:W3:Y:S02]  /*bb40*/  F2I.U32.TRUNC.NTZ R4, R4 ;  /* 0x0000000400047305 */ /* 0x000ee4000020f000 */
[----:B---34-:R-:W-:-:S05]  /*bb50*/  IADD3 R5, -R4, RZ, RZ ;  /* 0x000000ff04057210 */ /* 0x018fca0007ffe1ff */
[----:B------:R-:W-:Y:S01]  /*bb60*/  IMAD R13, R6, R5, R13 ;  /* 0x00000005060d7224 */ /* 0x000fe200078e020d */
[----:B------:R-:W-:Y:S01]  /*bb70*/  MOV R6, R16 ;  /* 0x0000001000067202 */ /* 0x000fe20000000f00 */
[----:B------:R-:W-:Y:S06]  /*bb80*/  @!P0 BRA `(.L_x_323) ;  /* 0x0000000000308947 */ /* 0x000fec0003800000 */
[----:B------:R-:W1:Y:S02]  /*bb90*/  LDC R5, c[0x0][0x8dc] ;  /* 0x00023700ff057b82 */ /* 0x000e640000000800 */
[----:B-1----:R-:W-:-:S05]  /*bba0*/  IADD3 R5, P0, R16, R5, RZ ;  /* 0x0000000510057210 */ /* 0x002fca0007f1e0ff */
[----:B------:R-:W-:-:S04]  /*bbb0*/  IMAD.X R19, RZ, RZ, R17, P0 ;  /* 0x000000ffff137224 */ /* 0x000fc800000e0611 */
[----:B------:R-:W-:-:S04]  /*bbc0*/  IMAD.WIDE.U32 R6, R19, R14, RZ ;  /* 0x0000000e13067225 */ /* 0x000fc800078e00ff */
[----:B------:R-:W-:-:S04]  /*bbd0*/  IMAD.WIDE.U32 R6, P0, R5, R15, R6 ;  /* 0x0000000f05067225 */ /* 0x000fc80007800006 */
[----:B------:R-:W-:Y:S01]  /*bbe0*/  IMAD.WIDE.U32 R4, R5, R14, RZ ;  /* 0x0000000e05047225 */ /* 0x000fe200078e00ff */
[----:B------:R-:W-:-:S04]  /*bbf0*/  MOV R4, R7 ;  /* 0x0000000700047202 */ /* 0x000fc80000000f00 */
[----:B------:R-:W-:Y:S02]  /*bc00*/  IADD3 RZ, P1, R5, R6, RZ ;  /* 0x0000000605ff7210 */ /* 0x000fe40007f3e0ff */
[----:B------:R-:W-:-:S03]  /*bc10*/  IADD3.X R5, RZ, RZ, RZ, P0, !PT ;  /* 0x000000ffff057210 */ /* 0x000fc600007fe4ff */
[----:B------:R-:W-:-:S04]  /*bc20*/  IMAD.WIDE.U32.X R4, R19, R15, R4, P1 ;  /* 0x0000000f13047225 */ /* 0x000fc800008e0404 */
[----:B------:R-:W-:Y:S01]  /*bc30*/  IMAD.MOV.U32 R22, RZ, RZ, R5 ;  /* 0x000000ffff167224 */ /* 0x000fe200078e0005 */
[----:B------:R-:W-:-:S07]  /*bc40*/  MOV R6, R4 ;  /* 0x0000000400067202 */ /* 0x000fce0000000f00 */
.L_x_323:
[----:B------:R-:W-:Y:S01]  /*bc50*/  ULDC UR4, c[0x0][0x154] ;  /* 0x0000550000047ab9 */ /* 0x000fe20000000800 */
[----:B------:R-:W1:Y:S01]  /*bc60*/  LDC R7, c[0x0][0x148] ;  /* 0x00005200ff077b82 */ /* 0x000e620000000800 */
[----:B------:R-:W-:Y:S01]  /*bc70*/  FMUL R14, R23, UR4 ;  /* 0x00000004170e7c20 */ /* 0x000fe20008400000 */
[----:B------:R-:W-:Y:S02]  /*bc80*/  ISETP.NE.AND P2, PT, R2, 0x1, PT ;  /* 0x000000010200780c */ /* 0x000fe40003f45270 */
[-CC-:B------:R-:W-:Y:S02]  /*bc90*/  SHF.R.U64 R19, R6, R21.reuse, R22.reuse ;  /* 0x0000001506137219 */ /* 0x180fe40000001216 */
[----:B------:R-:W-:Y:S01]  /*bca0*/  SHF.R.U32.HI R21, RZ, R21, R22 ;  /* 0x00000015ff157219 */ /* 0x000fe20000011616 */
[----:B------:R-:W2:Y:S01]  /*bcb0*/  F2I.U32.TRUNC.NTZ R14, R14 ;  /* 0x0000000e000e7305 */ /* 0x000ea2000020f000 */
[----:B------:R-:W3:Y:S01]  /*bcc0*/  LDC.64 R4, c[0x0][0x8c8] ;  /* 0x00023200ff047b82 */ /* 0x000ee20000000a00 */
[----:B------:R-:W-:-:S04]  /*bcd0*/  IADD3 R23, P0, RZ, -R19, RZ ;  /* 0x80000013ff177210 */ /* 0x000fc80007f1e0ff */
[----:B------:R-:W-:-:S03]  /*bce0*/  IADD3.X R21, RZ, ~R21, RZ, P0, !PT ;  /* 0x80000015ff157210 */ /* 0x000fc600007fe4ff */
[----:B------:R-:W4:Y:S01]  /*bcf0*/  LDC R22, c[0x0][0x8c0] ;  /* 0x00023000ff167b82 */ /* 0x000f220000000800 */
[----:B--2---:R-:W-:-:S07]  /*bd00*/  IADD3 R15, -R14, RZ, RZ ;  /* 0x000000ff0e0f7210 */ /* 0x004fce0007ffe1ff */
[----:B------:R-:W2:Y:S01]  /*bd10*/  LDC R27, c[0x0][0x900] ;  /* 0x00024000ff1b7b82 */ /* 0x000ea20000000800 */
[----:B-1----:R-:W-:-:S07]  /*bd20*/  @P2 IMAD R13, R7, R15, R20 ;  /* 0x0000000f070d2224 */ /* 0x002fce00078e0214 */
[----:B------:R-:W1:Y:S01]  /*bd30*/  LDC.64 R14, c[0x0][0x8e8] ;  /* 0x00023a00ff0e7b82 */ /* 0x000e620000000a00 */
[----:B---3--:R-:W-:-:S04]  /*bd40*/  IMAD R6, R21, R4, RZ ;  /* 0x0000000415067224 */ /* 0x008fc800078e02ff */
[C---:B------:R-:W-:Y:S02]  /*bd50*/  IMAD R7, R23.reuse, R5, R6 ;  /* 0x0000000517077224 */ /* 0x040fe400078e0206 */
[----:B------:R-:W-:Y:S01]  /*bd60*/  IMAD.WIDE.U32 R4, R23, R4, R16 ;  /* 0x0000000417047225 */ /* 0x000fe200078e0010 */
[----:B------:R-:W3:Y:S04]  /*bd70*/  LDC R6, c[0x0][0x8b0] ;  /* 0x00022c00ff067b82 */ /* 0x000ee80000000800 */
[----:B------:R-:W-:-:S04]  /*bd80*/  IADD3 R5, R5, R7, RZ ;  /* 0x0000000705057210 */ /* 0x000fc80007ffe0ff */
[-CC-:B----4-:R-:W-:Y:S01]  /*bd90*/  SHF.R.U64 R26, R4, R22.reuse, R5.reuse ;  /* 0x00000016041a7219 */ /* 0x190fe20000001205 */
[----:B------:R-:W4:Y:S01]  /*bda0*/  LDC R25, c[0x0][0x8f0] ;  /* 0x00023c00ff197b82 */ /* 0x000f220000000800 */
[----:B------:R-:W-:Y:S02]  /*bdb0*/  SHF.R.U32.HI R5, RZ, R22, R5 ;  /* 0x00000016ff057219 */ /* 0x000fe40000011605 */
[----:B-1----:R-:W-:-:S05]  /*bdc0*/  ISETP.NE.U32.AND P0, PT, R14, RZ, PT ;  /* 0x000000ff0e00720c */ /* 0x002fca0003f05070 */
[----:B------:R-:W1:Y:S01]  /*bdd0*/  LDC R24, c[0x0][0x8e0] ;  /* 0x00023800ff187b82 */ /* 0x000e620000000800 */
[----:B------:R-:W-:Y:S02]  /*bde0*/  ISETP.NE.AND.EX P0, PT, R15, RZ, PT, P0 ;  /* 0x000000ff0f00720c */ /* 0x000fe40003f05300 */
[----:B---3--:R-:W-:-:S05]  /*bdf0*/  SHF.R.U64 R23, R26, R6, R5 ;  /* 0x000000061a177219 */ /* 0x008fca0000001205 */
[----:B------:R-:W3:Y:S01]  /*be00*/  LDC R22, c[0x0][0x8b8] ;  /* 0x00022e00ff167b82 */ /* 0x000ee20000000800 */
[----:B------:R-:W-:-:S04]  /*be10*/  SHF.R.U32.HI R4, RZ, R6, R5 ;  /* 0x00000006ff047219 */ /* 0x000fc80000011605 */
[-CC-:B--2---:R-:W-:Y:S02]  /*be20*/  SHF.R.U64 R21, R23, R27.reuse, R4.reuse ;  /* 0x0000001b17157219 */ /* 0x184fe40000001204 */
[----:B------:R-:W-:Y:S01]  /*be30*/  SHF.R.U32.HI R27, RZ, R27, R4 ;  /* 0x0000001bff1b7219 */ /* 0x000fe20000011604 */
[----:B------:R-:W2:Y:S02]  /*be40*/  LDC R20, c[0x0][0x8a8] ;  /* 0x00022a00ff147b82 */ /* 0x000ea40000000800 */
[----:B------:R-:W-:Y:S01]  /*be50*/  IMAD.MOV.U32 R4, RZ, RZ, R21 ;  /* 0x000000ffff047224 */ /* 0x000fe200078e0015 */
[----:B------:R-:W-:Y:S01]  /*be60*/  MOV R5, R27 ;  /* 0x0000001b00057202 */ /* 0x000fe20000000f00 */
[----:B----4-:R-:W-:Y:S06]  /*be70*/  @!P0 BRA `(.L_x_324) ;  /* 0x0000000000288947 */ /* 0x010fec0003800000 */
[----:B------:R-:W4:Y:S02]  /*be80*/  LDC R4, c[0x0][0x8f4] ;  /* 0x00023d00ff047b82 */ /* 0x000f240000000800 */
[----:B----4-:R-:W-:-:S04]  /*be90*/  IADD3 R5, P0, R21, R4, RZ ;  /* 0x0000000415057210 */ /* 0x010fc80007f1e0ff */
[----:B------:R-:W-:-:S05]  /*bea0*/  IADD3.X R27, RZ, R27, RZ, P0, !PT ;  /* 0x0000001bff1b7210 */ /* 0x000fca00007fe4ff */
[----:B------:R-:W-:-:S04]  /*beb0*/  IMAD.WIDE.U32 R6, R27, R14, RZ ;  /* 0x0000000e1b067225 */ /* 0x000fc800078e00ff */
[----:B------:R-:W-:-:S04]  /*bec0*/  IMAD.WIDE.U32 R6, P0, R5, R15, R6 ;  /* 0x0000000f05067225 */ /* 0x000fc80007800006 */
[----:B------:R-:W-:-:S04]  /*bed0*/  IMAD.WIDE.U32 R4, R5, R14, RZ ;  /* 0x0000000e05047225 */ /* 0x000fc800078e00ff */
[----:B------:R-:W-:Y:S01]  /*bee0*/  IMAD.MOV.U32 R4, RZ, RZ, R7 ;  /* 0x000000ffff047224 */ /* 0x000fe200078e0007 */
[----:B------:R-:W-:Y:S02]  /*bef0*/  IADD3 RZ, P1, R5, R6, RZ ;  /* 0x0000000605ff7210 */ /* 0x000fe40007f3e0ff */
[----:B------:R-:W-:-:S03]  /*bf00*/  IADD3.X R5, RZ, RZ, RZ, P0, !PT ;  /* 0x000000ffff057210 */ /* 0x000fc600007fe4ff */
[----:B------:R-:W-:-:S08]  /*bf10*/  IMAD.WIDE.U32.X R4, R27, R15, R4, P1 ;  /* 0x0000000f1b047225 */ /* 0x000fd000008e0404 */
.L_x_324:
[----:B------:R-:W-:Y:S02]  /*bf20*/  SHF.R.U64 R25, R4, R25, R5 ;  /* 0x0000001904197219 */ /* 0x000fe40000001205 */
[----:B------:R-:W-:Y:S02]  /*bf30*/  LOP3.LUT R4, R23, R12, RZ, 0xc0, !PT ;  /* 0x0000000c17047212 */ /* 0x000fe400078ec0ff */
[----:B------:R-:W-:Y:S02]  /*bf40*/  IADD3 R5, -R25, RZ, RZ ;  /* 0x000000ff19057210 */ /* 0x000fe40007ffe1ff */
[----:B------:R-:W-:Y:S01]  /*bf50*/  LOP3.LUT R26, R26, R11, RZ, 0xc0, !PT ;  /* 0x0000000b1a1a7212 */ /* 0x000fe200078ec0ff */
[----:B------:R-:W-:Y:S01]  /*bf60*/  IMAD R4, R9, R25, R4 ;  /* 0x0000001909047224 */ /* 0x000fe200078e0204 */
[----:B------:R-:W-:Y:S01]  /*bf70*/  MOV R6, R19 ;  /* 0x0000001300067202 */ /* 0x000fe20000000f00 */
[----:B-1----:R-:W-:Y:S02]  /*bf80*/  IMAD R21, R5, R24, R21 ;  /* 0x0000001805157224 */ /* 0x002fe400078e0215 */
[----:B---3--:R-:W-:Y:S01]  /*bf90*/  IMAD R13, R4, R22, R13 ;  /* 0x00000016040d7224 */ /* 0x008fe200078e020d */
[----:B------:R-:W-:Y:S01]  /*bfa0*/  MOV R4, 0x1 ;  /* 0x0000000100047802 */ /* 0x000fe20000000f00 */
[----:B--2---:R-:W-:-:S05]  /*bfb0*/  IMAD R20, R21, R20, R26 ;  /* 0x0000001415147224 */ /* 0x004fca00078e021a */
[----:B------:R-:W-:Y:S02]  /*bfc0*/  SEL R7, R20, R13, !P2 ;  /* 0x0000000d14077207 */ /* 0x000fe40005000000 */
[----:B------:R-:W-:-:S07]  /*bfd0*/  SEL R20, R13, R20, !P2 ;  /* 0x000000140d147207 */ /* 0x000fce0005000000 */
.L_x_322:
[----:B------:R-:W-:-:S13]  /*bfe0*/  LOP3.LUT P0, RZ, R4, 0xff, RZ, 0xc0, !PT ;  /* 0x000000ff04ff7812 */ /* 0x000fda000780c0ff */
[----:B------:R-:W-:Y:S05]  /*bff0*/  @P0 BRA `(.L_x_325) ;  /* 0xfffffff000580947 */ /* 0x000fea000383ffff */
.L_x_293:
[----:B------:R-:W-:-:S13]  /*c000*/  ELECT P0, URZ, PT ;  /* 0x00000000003f782f */ /* 0x000fda0003800000 */
[----:B------:R-:W-:Y:S05]  /*c010*/  @!P0 BRA `(.L_x_10) ;  /* 0x0000001000848947 */ /* 0x000fea0003800000 */
[----:B------:R-:W-:-:S04]  /*c020*/  LOP3.LUT R18, R18, 0x2, RZ, 0xfc, !PT ;  /* 0x0000000212127812 */ /* 0x000fc800078efcff */
[----:B------:R-:W-:-:S13]  /*c030*/  ISETP.NE.AND P1, PT, R18, 0x3, PT ;  /* 0x000000031200780c */ /* 0x000fda0003f25270 */
[----:B------:R-:W-:Y:S05]  /*c040*/  @!P1 BRA `(.L_x_326) ;  /* 0x0000000000049947 */ /* 0x000fea0003800000 */
[----:B------:R-:W-:Y:S01]  /*c050*/  BPT.TRAP 0x1 ;  /* 0x000000040000795c */ /* 0x000fe20000300000 */
.L_x_326:
[----:B--2--5:R-:W-:Y:S01]  /*c060*/  IMAD.U32 R3, RZ, RZ, UR36 ;  /* 0x00000024ff037e24 */ /* 0x024fe2000f8e00ff */
[----:B------:R-:W-:Y:S02]  /*c070*/  MOV R2, 0x400 ;  /* 0x0000040000027802 */ /* 0x000fe40000000f00 */
[----:B------:R-:W-:Y:S02]  /*c080*/  SHF.L.U32 R0, R8, 0x1f, RZ ;  /* 0x0000001f08007819 */ /* 0x000fe400000006ff */
[----:B------:R-:W-:-:S04]  /*c090*/  LEA R3, R3, R2, 0x18 ;  /* 0x0000000203037211 */ /* 0x000fc800078ec0ff */
[----:B------:R-:W2:Y:S02]  /*c0a0*/  SYNCS.PHASECHK.TRANS64.TRYWAIT P0, [R3+URZ+0x80], R0 ;  /* 0x00008000030075a7 */ /* 0x000ea4000800017f */
[----:B--2---:R-:W-:Y:S05]  /*c0b0*/  @!P0 BRA `(.L_x_327) ;  /* 0x00000014005c8947 */ /* 0x004fea0003800000 */
.L_x_363:
[----:B------:R-:W-:Y:S05]  /*c0c0*/  @!P1 BRA `(.L_x_328) ;  /* 0x0000000000049947 */ /* 0x000fea0003800000 */
[----:B------:R-:W-:Y:S01]  /*c0d0*/  BPT.TRAP 0x1 ;  /* 0x000000040000795c */ /* 0x000fe20000300000 */
.L_x_328:
[----:B------:R-:W5:Y:S02]  /*c0e0*/  SYNCS.PHASECHK.TRANS64.TRYWAIT P0, [R3+URZ+0x88], R0 ;  /* 0x00008800030075a7 */ /* 0x000f64000800017f */
[----:B-----5:R-:W-:Y:S05]  /*c0f0*/  @!P0 BRA `(.L_x_329) ;  /* 0x0000001400608947 */ /* 0x020fea0003800000 */
.L_x_364:
[----:B------:R-:W-:Y:S05]  /*c100*/  @!P1 BRA `(.L_x_330) ;  /* 0x0000000000049947 */ /* 0x000fea0003800000 */
[----:B------:R-:W-:Y:S01]  /*c110*/  BPT.TRAP 0x1 ;  /* 0x000000040000795c */ /* 0x000fe20000300000 */
.L_x_330:
[----:B------:R-:W5:Y:S02]  /*c120*/  SYNCS.PHASECHK.TRANS64.TRYWAIT P0, [R3+URZ+0x90], R0 ;  /* 0x00009000030075a7 */ /* 0x000f64000800017f */
[----:B-----5:R-:W-:Y:S05]  /*c130*/  @!P0 BRA `(.L_x_331) ;  /* 0x0000001400648947 */ /* 0x020fea0003800000 */
.L_x_365:
[----:B------:R-:W-:Y:S05]  /*c140*/  @!P1 BRA `(.L_x_332) ;  /* 0x0000000000049947 */ /* 0x000fea0003800000 */
[----:B------:R-:W-:Y:S01]  /*c150*/  BPT.TRAP 0x1 ;  /* 0x000000040000795c */ /* 0x000fe20000300000 */
.L_x_332:
[----:B------:R-:W-:-:S07]  /*c160*/  SHF.L.U32 R8, R8, 0x1f, RZ ;  /* 0x0000001f08087819 */ /* 0x000fce00000006ff */
.L_x_333:
[----:B------:R1:W1:Y:S02]  /*c170*/  SYNCS.PHASECHK.TRANS64.TRYWAIT P0, [R3+URZ+0x98], R8 ;  /* 0x00009808030075a7 */ /* 0x000264000800017f */
[----:B-1----:R-:W-:Y:S05]  /*c180*/  @!P0 NANOSLEEP.SYNCS 0x989680 ;  /* 0x009896800000895d */ /* 0x002fea0003900000 */
[----:B------:R-:W1:Y:S02]  /*c190*/  @!P0 SYNCS.PHASECHK.TRANS64 P0, [R3+URZ+0x98], R8 ;  /* 0x00009808030085a7 */ /* 0x000e64000800007f */
[----:B-1----:R-:W-:Y:S05]  /*c1a0*/  @P0 BRA `(.L_x_10) ;  /* 0x0000001000200947 */ /* 0x002fea0003800000 */
[----:B------:R-:W-:Y:S05]  /*c1b0*/  BRA `(.L_x_333) ;  /* 0xfffffffc00ec7947 */ /* 0x000fea000383ffff */
.L_x_288:
[----:B------:R-:W-:Y:S02]  /*c1c0*/  LOP3.LUT P0, RZ, R11, 0xff, RZ, 0xc0, !PT ;  /* 0x000000ff0bff7812 */ /* 0x000fe4000780c0ff */
[----:B------:R-:W-:Y:S02]  /*c1d0*/  MOV R0, 0x1 ;  /* 0x0000000100007802 */ /* 0x000fe40000000f00 */
[----:B------:R-:W-:-:S09]  /*c1e0*/  MOV R12, RZ ;  /* 0x000000ff000c7202 */ /* 0x000fd20000000f00 */
[----:B------:R-:W-:Y:S05]  /*c1f0*/  @!P0 BRA `(.L_x_334) ;  /* 0x0000000c00108947 */ /* 0x000fea0003800000 */
[----:B------:R-:W1:Y:S01]  /*c200*/  LDC R0, c[0x0][0x28c] ;  /* 0x0000a300ff007b82 */ /* 0x000e620000000800 */
[C---:B------:R-:W-:Y:S01]  /*c210*/  LOP3.LUT P2, RZ, R3.reuse, 0x7f, RZ, 0xc0, !PT ;  /* 0x0000007f03ff7812 */ /* 0x040fe2000784c0ff */
[----:B------:R-:W-:Y:S01]  /*c220*/  ULDC UR5, c[0x0][0x900] ;  /* 0x0002400000057ab9 */ /* 0x000fe20000000800 */
[----:B------:R-:W-:Y:S01]  /*c230*/  LOP3.LUT P0, RZ, R3, 0x1f, RZ, 0xc0, !PT ;  /* 0x0000001f03ff7812 */ /* 0x000fe2000780c0ff */
[----:B------:R-:W-:Y:S01]  /*c240*/  UMOV UR6, 0xffffffff ;  /* 0xffffffff00067882 */ /* 0x000fe20000000000 */
[----:B------:R-:W-:Y:S01]  /*c250*/  BSSY B0, `(.L_x_334) ;  /* 0x00000be000007945 */ /* 0x000fe20003800000 */
[----:B------:R-:W-:Y:S01]  /*c260*/  USHF.L.U32 UR6, UR6, UR5, URZ ;  /* 0x0000000506067299 */ /* 0x000fe2000800063f */
[----:B------:R-:W-:Y:S01]  /*c270*/  IMAD.MOV.U32 R13, RZ, RZ, 0x1 ;  /* 0x00000001ff0d7424 */ /* 0x000fe200078e00ff */
[----:B------:R-:W-:Y:S01]  /*c280*/  LOP3.LUT R11, R19, 0x2, RZ, 0xfc, !PT ;  /* 0x00000002130b7812 */ /* 0x000fe200078efcff */
[----:B------:R-:W-:Y:S01]  /*c290*/  ULDC UR4, c[0x0][0x8a8] ;  /* 0x00022a0000047ab9 */ /* 0x000fe20000000800 */
[----:B------:R-:W-:Y:S01]  /*c2a0*/  PLOP3.LUT P0, PT, P0, P2, PT, 0x8a, 0x0 ;  /* 0x000000000000781c */ /* 0x000fe20000705172 */
[----:B------:R-:W-:Y:S01]  /*c2b0*/  UMOV UR7, 0x1 ;  /* 0x0000000100077882 */ /* 0x000fe20000000000 */
[----:B------:R-:W-:Y:S01]  /*c2c0*/  MOV R12, RZ ;  /* 0x000000ff000c7202 */ /* 0x000fe20000000f00 */
[----:B------:R-:W-:-:S02]  /*c2d0*/  UIADD3 UR15, UR4, -0x1, URZ ;  /* 0xffffffff040f7890 */ /* 0x000fc4000fffe03f */
[----:B------:R-:W-:Y:S02]  /*c2e0*/  USHF.L.U32 UR17, UR7, UR5, URZ ;  /* 0x0000000507117299 */ /* 0x000fe4000800063f */
[----:B------:R-:W-:Y:S01]  /*c2f0*/  ULOP3.LUT UR16, URZ, UR6, URZ, 0x33, !UPT ;  /* 0x000000063f107292 */ /* 0x000fe2000f8e333f */
[----:B------:R-:W-:Y:S01]  /*c300*/  ULDC.64 UR20, c[0x0][0x198] ;  /* 0x0000660000147ab9 */ /* 0x000fe20000000a00 */
[----:B-1----:R-:W-:-:S04]  /*c310*/  IADD3 R0, R0, 0x3f, RZ ;  /* 0x0000003f00007810 */ /* 0x002fc80007ffe0ff */
[----:B------:R-:W-:-:S04]  /*c320*/  SHF.R.S32.HI R3, RZ, 0x1f, R0 ;  /* 0x0000001fff037819 */ /* 0x000fc80000011400 */
[----:B------:R-:W-:Y:S02]  /*c330*/  LEA.HI R3, R3, R0, RZ, 0x6 ;  /* 0x0000000003037211 */ /* 0x000fe400078f30ff */
[----:B------:R-:W-:Y:S02]  /*c340*/  MOV R0, 0x1 ;  /* 0x0000000100007802 */ /* 0x000fe40000000f00 */
[----:B------:R-:W-:-:S04]  /*c350*/  SHF.R.S32.HI R3, RZ, 0x6, R3 ;  /* 0x00000006ff037819 */ /* 0x000fc80000011403 */
[----:B------:R-:W-:-:S07]  /*c360*/  IADD3 R10, R3, 0x1, RZ ;  /* 0x00000001030a7810 */ /* 0x000fce0007ffe0ff */
.L_x_346:
[----:B------:R-:W-:-:S03]  /*c370*/  UMOV UR4, 0xffffffff ;  /* 0xffffffff00047882 */ /* 0x000fc60000000000 */
[----:B------:R-:W-:Y:S05]  /*c380*/  BRA.DIV UR4, `(.L_x_335) ;  /* 0x0000001204e47947 */ /* 0x000fea000b800000 */
[----:B------:R-:W-:-:S13]  /*c390*/  ELECT P6, URZ, PT ;  /* 0x00000000003f782f */ /* 0x000fda00038c0000 */
.L_x_368:
[----:B------:R-:W1:Y:S01]  /*c3a0*/  LDC R4, c[0x0][0x28c] ;  /* 0x0000a300ff047b82 */ /* 0x000e620000000800 */
[----:B------:R-:W-:Y:S01]  /*c3b0*/  BSSY B1, `(.L_x_336) ;  /* 0x0000035000017945 */ /* 0x000fe20003800000 */
[----:B-1----:R-:W-:-:S13]  /*c3c0*/  ISETP.LT.OR P6, PT, R4, 0x1, !P6 ;  /* 0x000000010400780c */ /* 0x002fda00077c1670 */
[----:B------:R-:W-:Y:S05]  /*c3d0*/  @P6 BRA `(.L_x_337) ;  /* 0x0000000000c86947 */ /* 0x000fea0003800000 */
[----:B------:R-:W-:Y:S01]  /*c3e0*/  IMAD.SHL.U32 R14, R7, 0x80, RZ ;  /* 0x00000080070e7824 */ /* 0x000fe200078e00ff */
[----:B------:R-:W-:Y:S01]  /*c3f0*/  SHF.L.U32 R20, R20, 0x7, RZ ;  /* 0x0000000714147819 */ /* 0x000fe200000006ff */
[----:B------:R-:W-:Y:S01]  /*c400*/  IMAD.MOV.U32 R5, RZ, RZ, R0 ;  /* 0x000000ffff057224 */ /* 0x000fe200078e0000 */
[----:B------:R-:W-:Y:S02]  /*c410*/  MOV R21, RZ ;  /* 0x000000ff00157202 */ /* 0x000fe40000000f00 */
[----:B------:R-:W-:Y:S02]  /*c420*/  MOV R4, R10 ;  /* 0x0000000a00047202 */ /* 0x000fe40000000f00 */
[----:B------:R-:W-:-:S07]  /*c430*/  MOV R7, R12 ;  /* 0x0000000c00077202 */ /* 0x000fce0000000f00 */
.L_x_341:
[----:B------:R-:W1:Y:S01]  /*c440*/  S2R R9, SR_CgaCtaId ;  /* 0x0000000000097919 */ /* 0x000e620000008800 */
[----:B------:R-:W-:-:S04]  /*c450*/  MOV R8, 0x400 ;  /* 0x0000040000087802 */ /* 0x000fc80000000f00 */
[----:B-1----:R-:W-:Y:S02]  /*c460*/  LEA R18, R9, R8, 0x18 ;  /* 0x0000000809127211 */ /* 0x002fe400078ec0ff */
[----:B------:R-:W-:Y:S01]  /*c470*/  SHF.L.U32 R8, R5, 0x1f, RZ ;  /* 0x0000001f05087819 */ /* 0x000fe200000006ff */
[----:B------:R-:W1:Y:S01]  /*c480*/  @!P2 LDC R9, c[0x0][0x500] ;  /* 0x00014000ff09ab82 */ /* 0x000e620000000800 */
[----:B------:R-:W-:-:S04]  /*c490*/  LEA R15, R7, R18, 0x3 ;  /* 0x00000012070f7211 */ /* 0x000fc800078e18ff */
[----:B------:R-:W2:Y:S02]  /*c4a0*/  SYNCS.PHASECHK.TRANS64.TRYWAIT P1, [R15+URZ+0x30], R8 ;  /* 0x000030080f0075a7 */ /* 0x000ea4000802017f */
[----:B--2---:R-:W-:Y:S05]  /*c4b0*/  @!P1 BRA `(.L_x_338) ;  /* 0x0000001000b89947 */ /* 0x004fea0003800000 */
.L_x_369:
[----:B--2---:R-:W-:Y:S01]  /*c4c0*/  PRMT R8, R11, 0x9910, RZ ;  /* 0x000099100b087816 */ /* 0x004fe200000000ff */
[----:B-1----:R1:W-:Y:S03]  /*c4d0*/  @!P2 SYNCS.ARRIVE.TRANS64 RZ, [R15+URZ], R9 ;  /* 0x000000090fffa9a7 */ /* 0x0023e6000800003f */
[----:B------:R-:W-:-:S13]  /*c4e0*/  ISETP.NE.AND P1, PT, R8, 0x2, PT ;  /* 0x000000020800780c */ /* 0x000fda0003f25270 */
[----:B-1----:R-:W-:Y:S05]  /*c4f0*/  @P1 BRA `(.L_x_339) ;  /* 0x0000000000041947 */ /* 0x002fea0003800000 */
[----:B------:R-:W-:Y:S01]  /*c500*/  BPT.TRAP 0x1 ;  /* 0x000000040000795c */ /* 0x000fe20000300000 */
.L_x_339:
[----:B------:R-:W-:Y:S05]  /*c510*/  @P0 BRA `(.L_x_340) ;  /* 0x0000000000040947 */ /* 0x000fea0003800000 */
[----:B------:R-:W-:Y:S01]  /*c520*/  BPT.TRAP 0x1 ;  /* 0x000000040000795c */ /* 0x000fe20000300000 */
.L_x_340:
[----:B------:R-:W-:Y:S01]  /*c530*/  LEA R18, R7, R18, 0xe ;  /* 0x0000001207127211 */ /* 0x000fe200078e70ff */
[----:B------:R-:W-:Y:S01]  /*c540*/  UIADD3 UR4, UP0, UR20, 0xf0, URZ ;  /* 0x000000f014047890 */ /* 0x000fe2000ff1e03f */
[----:B------:R-:W-:Y:S01]  /*c550*/  R2UR UR9, R15 ;  /* 0x000000000f0972ca */ /* 0x000fe200000e0000 */
[----:B------:R-:W-:Y:S01]  /*c560*/  UIADD3 UR22, UP1, UR20, 0x1f0, URZ ;  /* 0x000001f014167890 */ /* 0x000fe2000ff3e03f */
[----:B------:R-:W-:Y:S01]  /*c570*/  R2UR UR8, R18 ;  /* 0x00000000120872ca */ /* 0x000fe200000e0000 */
[----:B------:R-:W-:Y:S01]  /*c580*/  UIADD3.X UR5, URZ, UR21, URZ, UP0, !UPT ;  /* 0x000000153f057290 */ /* 0x000fe200087fe43f */
[----:B------:R-:W-:Y:S01]  /*c590*/  R2UR UR11, R20 ;  /* 0x00000000140b72ca */ /* 0x000fe200000e0000 */
[----:B------:R-:W-:Y:S01]  /*c5a0*/  VIADD R7, R7, 0x1 ;  /* 0x0000000107077836 */ /* 0x000fe20000000000 */
[----:B------:R-:W-:Y:S01]  /*c5b0*/  R2UR UR10, R21 ;  /* 0x00000000150a72ca */ /* 0x000fe200000e0000 */
[----:B------:R-:W-:Y:S01]  /*c5c0*/  UIADD3.X UR23, URZ, UR21, URZ, UP1, !UPT ;  /* 0x000000153f177290 */ /* 0x000fe20008ffe43f */
[----:B------:R-:W-:Y:S01]  /*c5d0*/  R2UR UR12, R6 ;  /* 0x00000000060c72ca */ /* 0x000fe200000e0000 */
[----:B------:R-:W-:Y:S01]  /*c5e0*/  UMOV UR6, 0x0 ;  /* 0x0000000000067882 */ /* 0x000fe20000000000 */
[----:B------:R-:W-:Y:S01]  /*c5f0*/  IADD3 R4, R4, -0x1, RZ ;  /* 0xffffffff04047810 */ /* 0x000fe20007ffe0ff */
[----:B------:R-:W-:Y:S01]  /*c600*/  UMOV UR7, 0x10000000 ;  /* 0x1000000000077882 */ /* 0x000fe20000000000 */
[----:B------:R-:W-:-:S02]  /*c610*/  R2UR UR18, R14 ;  /* 0x000000000e1272ca */ /* 0x000fc400000e0000 */
[----:B------:R-:W-:Y:S01]  /*c620*/  ISETP.GT.AND P3, PT, R4, 0x1, PT ;  /* 0x000000010400780c */ /* 0x000fe20003f64270 */
[----:B------:R-:W-:Y:S01]  /*c630*/  UIADD3 UR13, UR8, 0x8400, URZ ;  /* 0x00008400080d7890 */ /* 0x000fe2000fffe03f */
[----:B------:R-:W-:Y:S01]  /*c640*/  ISETP.NE.AND P1, PT, R7, 0x6, PT ;  /* 0x000000060700780c */ /* 0x000fe20003f25270 */
[----:B------:R-:W-:Y:S01]  /*c650*/  UIADD3 UR14, UR8, 0x20400, URZ ;  /* 0x00020400080e7890 */ /* 0x000fe2000fffe03f */
[----:B------:R-:W-:Y:S02]  /*c660*/  IADD3 R21, R21, 0x40, RZ ;  /* 0x0000004015157810 */ /* 0x000fe40007ffe0ff */
[----:B------:R-:W-:Y:S02]  /*c670*/  SEL R8, RZ, 0x1, P1 ;  /* 0x00000001ff087807 */ /* 0x000fe40000800000 */
[----:B------:R-:W-:Y:S01]  /*c680*/  UMOV UR8, UR13 ;  /* 0x0000000d00087c82 */ /* 0x000fe20008000000 */
[----:B------:R-:W-:Y:S01]  /*c690*/  SEL R7, R7, RZ, P1 ;  /* 0x000000ff07077207 */ /* 0x000fe20000800000 */
[----:B------:R1:W-:Y:S01]  /*c6a0*/  UTMALDG.3D [UR8], [UR4], desc[UR6] ;  /* 0x00000608040075b4 */ /* 0x0003e20008011000 */
[----:B------:R-:W-:Y:S01]  /*c6b0*/  LOP3.LUT R5, R5, R8, RZ, 0x3c, !PT ;  /* 0x0000000805057212 */ /* 0x000fe200078e3cff */
[----:B-1----:R-:W-:Y:S01]  /*c6c0*/  UMOV UR8, UR14 ;  /* 0x0000000e00087c82 */ /* 0x002fe20008000000 */
[----:B------:R-:W-:-:S02]  /*c6d0*/  UMOV UR11, UR18 ;  /* 0x00000012000b7c82 */ /* 0x000fc40008000000 */
[----:B------:R1:W-:Y:S02]  /*c6e0*/  UTMALDG.3D [UR8], [UR22], desc[UR6] ;  /* 0x00000608160075b4 */ /* 0x0003e40008011000 */
[----:B-1----:R-:W-:Y:S05]  /*c6f0*/  @P3 BRA `(.L_x_341) ;  /* 0xfffffffc00503947 */ /* 0x002fea000383ffff */
.L_x_337:
[----:B------:R-:W-:Y:S05]  /*c700*/  BSYNC B1 ;  /* 0x0000000000017941 */ /* 0x000fea0003800000 */
.L_x_336:
[----:B------:R-:W-:Y:S01]  /*c710*/  LOP3.LUT P3, RZ, R13, 0xff, RZ, 0xc0, !PT ;  /* 0x000000ff0dff7812 */ /* 0x000fe2000786c0ff */
[----:B------:R-:W-:Y:S01]  /*c720*/  ULDC.64 UR4, c[0x0][0x8f8] ;  /* 0x00023e0000047ab9 */ /* 0x000fe20000000a00 */
[----:B------:R-:W-:Y:S01]  /*c730*/  IADD3 R12, R3, R12, RZ ;  /* 0x0000000c030c7210 */ /* 0x000fe20007ffe0ff */
[----:B------:R-:W-:Y:S01]  /*c740*/  BSSY B1, `(.L_x_342) ;  /* 0x000006c000017945 */ /* 0x000fe20003800000 */
[----:B------:R-:W-:Y:S01]  /*c750*/  IADD3 R16, P4, R16, UR38, RZ ;  /* 0x0000002610107c10 */ /* 0x000fe2000ff9e0ff */
[----:B------:R-:W-:Y:S01]  /*c760*/  IMAD.MOV.U32 R20, RZ, RZ, -0x1 ;  /* 0xffffffffff147424 */ /* 0x000fe200078e00ff */
[----:B------:R-:W-:Y:S02]  /*c770*/  ISETP.GT.U32.AND P1, PT, R12, 0x5, PT ;  /* 0x000000050c00780c */ /* 0x000fe40003f24070 */
[----:B------:R-:W-:Y:S02]  /*c780*/  IADD3.X R17, R17, UR37, RZ, P4, !PT ;  /* 0x0000002511117c10 */ /* 0x000fe4000a7fe4ff */
[----:B------:R-:W-:-:S02]  /*c790*/  ISETP.LT.U32.AND P1, PT, R3, 0x6, P1 ;  /* 0x000000060300780c */ /* 0x000fc40000f21070 */
[----:B------:R-:W-:Y:S01]  /*c7a0*/  PRMT R13, RZ, 0x7610, R13 ;  /* 0x00007610ff0d7816 */ /* 0x000fe2000000000d */
[----:B------:R-:W1:Y:S01]  /*c7b0*/  @P3 S2R R5, SR_CgaCtaId ;  /* 0x0000000000053919 */ /* 0x000e620000008800 */
[----:B------:R-:W-:-:S04]  /*c7c0*/  @P3 MOV R4, 0x400 ;  /* 0x0000040000043802 */ /* 0x000fc80000000f00 */
[----:B-1----:R-:W-:Y:S01]  /*c7d0*/  @P3 LEA R6, R5, R4, 0x18 ;  /* 0x0000000405063211 */ /* 0x002fe200078ec0ff */
[----:B------:R-:W-:-:S03]  /*c7e0*/  IMAD.WIDE.U32 R4, R12, -0x55555555, RZ ;  /* 0xaaaaaaab0c047825 */ /* 0x000fc600078e00ff */
[----:B------:R1:W-:Y:S01]  /*c7f0*/  @P3 SYNCS.ARRIVE.TRANS64.A1T0 RZ, [R6+URZ+0xa8], RZ ;  /* 0x0000a8ff06ff39a7 */ /* 0x0003e2000810003f */
[----:B------:R-:W-:Y:S02]  /*c800*/  ISETP.GE.U32.AND P3, PT, R3, 0x6, PT ;  /* 0x000000060300780c */ /* 0x000fe40003f66070 */
[----:B------:R-:W-:Y:S02]  /*c810*/  SHF.R.U32.HI R7, RZ, 0x2, R5 ;  /* 0x00000002ff077819 */ /* 0x000fe40000011605 */
[----:B------:R-:W-:Y:S02]  /*c820*/  SEL R5, RZ, 0x1, !P1 ;  /* 0x00000001ff057807 */ /* 0x000fe40004800000 */
[----:B------:R-:W-:Y:S01]  /*c830*/  ISETP.GE.U32.AND P1, PT, R16, UR4, PT ;  /* 0x0000000410007c0c */ /* 0x000fe2000bf26070 */
[----:B------:R-:W-:Y:S01]  /*c840*/  IMAD R12, R7, -0x6, R12 ;  /* 0xfffffffa070c7824 */ /* 0x000fe200078e020c */
[----:B------:R-:W-:Y:S02]  /*c850*/  LOP3.LUT R0, R0, R5, RZ, 0x3c, !PT ;  /* 0x0000000500007212 */ /* 0x000fe400078e3cff */
[----:B------:R-:W-:-:S02]  /*c860*/  ISETP.GE.U32.AND.EX P1, PT, R17, UR5, PT, P1 ;  /* 0x0000000511007c0c */ /* 0x000fc4000bf26110 */
[----:B-1----:R-:W-:Y:S02]  /*c870*/  MOV R6, 0xffffffff ;  /* 0xffffffff00067802 */ /* 0x002fe40000000f00 */
[----:B------:R-:W-:Y:S02]  /*c880*/  @P3 LOP3.LUT R0, R0, 0x1, R7, 0x78, !PT ;  /* 0x0000000100003812 */ /* 0x000fe400078e7807 */
[----:B------:R-:W-:Y:S02]  /*c890*/  MOV R7, 0xffffffff ;  /* 0xffffffff00077802 */ /* 0x000fe40000000f00 */
[----:B------:R-:W-:-:S05]  /*c8a0*/  PRMT R4, RZ, 0x7610, R4 ;  /* 0x00007610ff047816 */ /* 0x000fca0000000004 */
[----:B------:R-:W-:Y:S05]  /*c8b0*/  @P1 BRA `(.L_x_343) ;  /* 0x0000000400501947 */ /* 0x000fea0003800000 */
[----:B------:R-:W-:Y:S01]  /*c8c0*/  ULDC.64 UR4, c[0x0][0x8d0] ;  /* 0x0002340000047ab9 */ /* 0x000fe20000000a00 */
[----:B------:R-:W1:Y:S01]  /*c8d0*/  S2R R15, SR_CTAID.X ;  /* 0x00000000000f7919 */ /* 0x000e620000002500 */
[----:B------:R-:W-:Y:S01]  /*c8e0*/  ISETP.NE.U32.AND P1, PT, RZ, UR4, PT ;  /* 0x00000004ff007c0c */ /* 0x000fe2000bf25070 */
[----:B------:R-:W-:Y:S01]  /*c8f0*/  ULDC UR7, c[0x0][0x8d8] ;  /* 0x0002360000077ab9 */ /* 0x000fe20000000800 */
[----:B------:R-:W-:Y:S01]  /*c900*/  MOV R4, R16 ;  /* 0x0000001000047202 */ /* 0x000fe20000000f00 */
[----:B------:R-:W2:Y:S01]  /*c910*/  S2R R14, SR_CTAID.Y ;  /* 0x00000000000e7919 */ /* 0x000ea20000002600 */
[----:B------:R-:W-:Y:S01]  /*c920*/  ISETP.NE.AND.EX P1, PT, RZ, UR5, PT, P1 ;  /* 0x00000005ff007c0c */ /* 0x000fe2000bf25310 */
[----:B------:R-:W-:-:S12]  /*c930*/  IMAD.MOV.U32 R5, RZ, RZ, R17 ;  /* 0x000000ffff057224 */ /* 0x000fd800078e0011 */
[----:B------:R-:W-:Y:S05]  /*c940*/  @!P1 BRA `(.L_x_344) ;  /* 0x0000000000289947 */ /* 0x000fea0003800000 */
[----:B------:R-:W-:Y:S02]  /*c950*/  ULDC UR6, c[0x0][0x8dc] ;  /* 0x0002370000067ab9 */ /* 0x000fe40000000800 */
[----:B------:R-:W-:-:S04]  /*c960*/  IADD3 R9, P1, R16, UR6, RZ ;  /* 0x0000000610097c10 */ /* 0x000fc8000ff3e0ff */
[----:B------:R-:W-:-:S05]  /*c970*/  IADD3.X R21, RZ, R17, RZ, P1, !PT ;  /* 0x00000011ff157210 */ /* 0x000fca0000ffe4ff */
[----:B------:R-:W-:-:S04]  /*c980*/  IMAD.WIDE.U32 R6, R21, UR4, RZ ;  /* 0x0000000415067c25 */ /* 0x000fc8000f8e00ff */
[----:B------:R-:W-:-:S04]  /*c990*/  IMAD.WIDE.U32 R6, P1, R9, UR5, R6 ;  /* 0x0000000509067c25 */ /* 0x000fc8000f820006 */
[----:B------:R-:W-:Y:S01]  /*c9a0*/  IMAD.WIDE.U32 R8, R9, UR4, RZ ;  /* 0x0000000409087c25 */ /* 0x000fe2000f8e00ff */
[----:B------:R-:W-:Y:S02]  /*c9b0*/  IADD3.X R5, RZ, RZ, RZ, P1, !PT ;  /* 0x000000ffff057210 */ /* 0x000fe40000ffe4ff */
[----:B------:R-:W-:Y:S02]  /*c9c0*/  MOV R4, R7 ;  /* 0x0000000700047202 */ /* 0x000fe40000000f00 */
[----:B------:R-:W-:-:S05]  /*c9d0*/  IADD3 RZ, P1, R9, R6, RZ ;  /* 0x0000000609ff7210 */ /* 0x000fca0007f3e0ff */
[----:B------:R-:W-:-:S08]  /*c9e0*/  IMAD.WIDE.U32.X R4, R21, UR5, R4, P1 ;  /* 0x0000000515047c25 */ /* 0x000fd000088e0404 */
.L_x_344:
[--C-:B------:R-:W-:Y:S01]  /*c9f0*/  SHF.R.U64 R8, R4, UR7, R5.reuse ;  /* 0x0000000704087c19 */ /* 0x100fe20008001205 */
[----:B------:R-:W-:Y:S01]  /*ca00*/  ULDC.64 UR4, c[0x0][0x8c8] ;  /* 0x0002320000047ab9 */ /* 0x000fe20000000a00 */
[----:B------:R-:W-:Y:S01]  /*ca10*/  SHF.R.U32.HI R4, RZ, UR7, R5 ;  /* 0x00000007ff047c19 */ /* 0x000fe20008011605 */
[----:B------:R-:W3:Y:S01]  /*ca20*/  LDC R24, c[0x0][0x144] ;  /* 0x00005100ff187b82 */ /* 0x000ee20000000800 */
[----:B------:R-:W-:Y:S01]  /*ca30*/  IADD3 R7, P1, RZ, -R8, RZ ;  /* 0x80000008ff077210 */ /* 0x000fe20007f3e0ff */
[----:B------:R-:W-:Y:S01]  /*ca40*/  ULDC.64 UR8, c[0x0][0x8e8] ;  /* 0x00023a0000087ab9 */ /* 0x000fe20000000a00 */
[----:B-1----:R-:W-:Y:S01]  /*ca50*/  I2FP.F32.U32 R9, R15 ;  /* 0x0000000f00097245 */ /* 0x002fe20000201000 */
[----:B------:R-:W-:Y:S02]  /*ca60*/  ULDC UR6, c[0x0][0x8b0] ;  /* 0x00022c0000067ab9 */ /* 0x000fe40000000800 */
[----:B------:R-:W-:Y:S01]  /*ca70*/  IMAD.X R4, RZ, RZ, ~R4, P1 ;  /* 0x000000ffff047224 */ /* 0x000fe200008e0e04 */
[----:B------:R-:W-:Y:S01]  /*ca80*/  ISETP.NE.U32.AND P1, PT, RZ, UR8, PT ;  /* 0x00000008ff007c0c */ /* 0x000fe2000bf25070 */
[----:B------:R-:W1:Y:S02]  /*ca90*/  LDC R21, c[0x0][0x148] ;  /* 0x00005200ff157b82 */ /* 0x000e640000000800 */
[----:B------:R-:W-:Y:S01]  /*caa0*/  IMAD R6, R4, UR4, RZ ;  /* 0x0000000404067c24 */ /* 0x000fe2000f8e02ff */
[----:B------:R-:W-:Y:S01]  /*cab0*/  ISETP.NE.AND.EX P1, PT, RZ, UR9, PT, P1 ;  /* 0x00000009ff007c0c */ /* 0x000fe2000bf25310 */
[----:B------:R-:W-:Y:S01]  /*cac0*/  IMAD.WIDE.U32 R4, R7, UR4, R16 ;  /* 0x0000000407047c25 */ /* 0x000fe2000f8e0010 */
[----:B------:R-:W-:-:S03]  /*cad0*/  ULDC UR4, c[0x0][0x150] ;  /* 0x0000540000047ab9 */ /* 0x000fc60000000800 */
[----:B------:R-:W-:Y:S02]  /*cae0*/  IMAD R7, R7, UR5, R6 ;  /* 0x0000000507077c24 */ /* 0x000fe4000f8e0206 */
[----:B------:R-:W-:Y:S01]  /*caf0*/  FMUL R6, R9, UR4 ;  /* 0x0000000409067c20 */ /* 0x000fe20008400000 */
[----:B------:R-:W-:Y:S01]  /*cb00*/  ULDC UR4, c[0x0][0x8c0] ;  /* 0x0002300000047ab9 */ /* 0x000fe20000000800 */
[----:B------:R-:W-:Y:S01]  /*cb10*/  ULDC UR5, c[0x0][0x154] ;  /* 0x0000550000057ab9 */ /* 0x000fe20000000800 */
[----:B------:R-:W-:-:S03]  /*cb20*/  IADD3 R5, R5, R7, RZ ;  /* 0x0000000705057210 */ /* 0x000fc60007ffe0ff */
[----:B------:R-:W4:Y:S01]  /*cb30*/  F2I.U32.TRUNC.NTZ R6, R6 ;  /* 0x0000000600067305 */ /* 0x000f22000020f000 */
[----:B------:R-:W-:Y:S02]  /*cb40*/  SHF.R.U64 R9, R4, UR4, R5 ;  /* 0x0000000404097c19 */ /* 0x000fe40008001205 */
[----:B--2---:R-:W-:-:S05]  /*cb50*/  I2FP.F32.U32 R4, R14 ;  /* 0x0000000e00047245 */ /* 0x004fca0000201000 */
[----:B------:R-:W-:Y:S01]  /*cb60*/  FMUL R22, R4, UR5 ;  /* 0x0000000504167c20 */ /* 0x000fe20008400000 */
[----:B------:R-:W-:Y:S01]  /*cb70*/  SHF.R.U32.HI R4, RZ, UR4, R5 ;  /* 0x00000004ff047c19 */ /* 0x000fe20008011605 */
[----:B------:R-:W-:-:S03]  /*cb80*/  ULDC UR4, c[0x0][0x900] ;  /* 0x0002400000047ab9 */ /* 0x000fc60000000800 */
[--C-:B------:R-:W-:Y:S01]  /*cb90*/  SHF.R.U32.HI R5, RZ, UR6, R4.reuse ;  /* 0x00000006ff057c19 */ /* 0x100fe20008011604 */
[----:B------:R-:W2:Y:S01]  /*cba0*/  F2I.U32.TRUNC.NTZ R22, R22 ;  /* 0x0000001600167305 */ /* 0x000ea2000020f000 */
[----:B------:R-:W-:Y:S02]  /*cbb0*/  SHF.R.U64 R20, R9, UR6, R4 ;  /* 0x0000000609147c19 */ /* 0x000fe40008001204 */
[----:B----4-:R-:W-:Y:S02]  /*cbc0*/  IADD3 R6, -R6, RZ, RZ ;  /* 0x000000ff06067210 */ /* 0x010fe40007ffe1ff */
[--C-:B------:R-:W-:Y:S02]  /*cbd0*/  SHF.R.U32.HI R23, RZ, UR4, R5.reuse ;  /* 0x00000004ff177c19 */ /* 0x100fe40008011605 */
[----:B------:R-:W-:Y:S01]  /*cbe0*/  SHF.R.U64 R18, R20, UR4, R5 ;  /* 0x0000000414127c19 */ /* 0x000fe20008001205 */
[----:B---3--:R-:W-:Y:S02]  /*cbf0*/  IMAD R15, R24, R6, R15 ;  /* 0x00000006180f7224 */ /* 0x008fe400078e020f */
[----:B------:R-:W-:Y:S01]  /*cc00*/  IMAD.MOV.U32 R5, RZ, RZ, R23 ;  /* 0x000000ffff057224 */ /* 0x000fe200078e0017 */
[----:B------:R-:W-:Y:S01]  /*cc10*/  MOV R4, R18 ;  /* 0x0000001200047202 */ /* 0x000fe20000000f00 */
[----:B------:R-:W-:Y:S06]  /*cc20*/  @!P1 BRA `(.L_x_345) ;  /* 0x0000000000289947 */ /* 0x000fec0003800000 */
[----:B------:R-:W-:Y:S02]  /*cc30*/  ULDC UR4, c[0x0][0x8f4] ;  /* 0x00023d0000047ab9 */ /* 0x000fe40000000800 */
[----:B------:R-:W-:-:S04]  /*cc40*/  IADD3 R5, P1, R18, UR4, RZ ;  /* 0x0000000412057c10 */ /* 0x000fc8000ff3e0ff */
[----:B------:R-:W-:-:S05]  /*cc50*/  IADD3.X R23, RZ, R23, RZ, P1, !PT ;  /* 0x00000017ff177210 */ /* 0x000fca0000ffe4ff */
[----:B------:R-:W-:-:S04]  /*cc60*/  IMAD.WIDE.U32 R6, R23, UR8, RZ ;  /* 0x0000000817067c25 */ /* 0x000fc8000f8e00ff */
[----:B------:R-:W-:-:S04]  /*cc70*/  IMAD.WIDE.U32 R6, P1, R5, UR9, R6 ;  /* 0x0000000905067c25 */ /* 0x000fc8000f820006 */
[----:B------:R-:W-:Y:S01]  /*cc80*/  IMAD.WIDE.U32 R4, R5, UR8, RZ ;  /* 0x0000000805047c25 */ /* 0x000fe2000f8e00ff */
[----:B------:R-:W-:-:S04]  /*cc90*/  MOV R4, R7 ;  /* 0x0000000700047202 */ /* 0x000fc80000000f00 */
[----:B------:R-:W-:Y:S02]  /*cca0*/  IADD3 RZ, P3, R5, R6, RZ ;  /* 0x0000000605ff7210 */ /* 0x000fe40007f7e0ff */
[----:B------:R-:W-:-:S03]  /*ccb0*/  IADD3.X R5, RZ, RZ, RZ, P1, !PT ;  /* 0x000000ffff057210 */ /* 0x000fc60000ffe4ff */
[----:B------:R-:W-:-:S08]  /*ccc0*/  IMAD.WIDE.U32.X R4, R23, UR9, R4, P3 ;  /* 0x0000000917047c25 */ /* 0x000fd000098e0404 */
.L_x_345:
[----:B------:R-:W-:Y:S01]  /*ccd0*/  ISETP.NE.AND P1, PT, R2, 0x1, PT ;  /* 0x000000010200780c */ /* 0x000fe20003f25270 */
[----:B------:R-:W-:Y:S01]  /*cce0*/  ULDC UR4, c[0x0][0x8f0] ;  /* 0x00023c0000047ab9 */ /* 0x000fe20000000800 */
[----:B------:R-:W-:Y:S01]  /*ccf0*/  LOP3.LUT R20, R20, UR16, RZ, 0xc0, !PT ;  /* 0x0000001014147c12 */ /* 0x000fe2000f8ec0ff */
[----:B--2---:R-:W-:Y:S01]  /*cd00*/  IMAD.MOV R22, RZ, RZ, -R22 ;  /* 0x000000ffff167224 */ /* 0x004fe200078e0a16 */
[----:B------:R-:W-:Y:S01]  /*cd10*/  SHF.R.U64 R5, R4, UR4, R5 ;  /* 0x0000000404057c19 */ /* 0x000fe20008001205 */
[----:B------:R-:W-:Y:S01]  /*cd20*/  ULDC UR4, c[0x0][0x8e0] ;  /* 0x0002380000047ab9 */ /* 0x000fe20000000800 */
[----:B------:R-:W-:Y:S01]  /*cd30*/  LOP3.LUT R9, R9, UR15, RZ, 0xc0, !PT ;  /* 0x0000000f09097c12 */ /* 0x000fe2000f8ec0ff */
[----:B------:R-:W-:Y:S01]  /*cd40*/  ULDC UR5, c[0x0][0x8b8] ;  /* 0x00022e0000057ab9 */ /* 0x000fe20000000800 */
[C---:B------:R-:W-:Y:S01]  /*cd50*/  IADD3 R7, -R5.reuse, RZ, RZ ;  /* 0x000000ff05077210 */ /* 0x040fe20007ffe1ff */
[----:B------:R-:W-:Y:S01]  /*cd60*/  IMAD R20, R5, UR17, R20 ;  /* 0x0000001105147c24 */ /* 0x000fe2000f8e0214 */
[----:B------:R-:W-:-:S02]  /*cd70*/  MOV R4, 0x1 ;  /* 0x0000000100047802 */ /* 0x000fc40000000f00 */
[----:B------:R-:W-:Y:S01]  /*cd80*/  MOV R6, R8 ;  /* 0x0000000800067202 */ /* 0x000fe20000000f00 */
[----:B-1----:R-:W-:Y:S02]  /*cd90*/  @P1 IMAD R15, R21, R22, R14 ;  /* 0x00000016150f1224 */ /* 0x002fe400078e020e */
[----:B------:R-:W-:Y:S01]  /*cda0*/  IMAD R18, R7, UR4, R18 ;  /* 0x0000000407127c24 */ /* 0x000fe2000f8e0212 */
[----:B------:R-:W-:Y:S01]  /*cdb0*/  ULDC UR4, c[0x0][0x8a8] ;  /* 0x00022a0000047ab9 */ /* 0x000fe20000000800 */
[----:B------:R-:W-:Y:S02]  /*cdc0*/  IMAD R15, R20, UR5, R15 ;  /* 0x00000005140f7c24 */ /* 0x000fe4000f8e020f */
[----:B------:R-:W-:-:S05]  /*cdd0*/  IMAD R18, R18, UR4, R9 ;  /* 0x0000000412127c24 */ /* 0x000fca000f8e0209 */
[----:B------:R-:W-:Y:S02]  /*cde0*/  SEL R7, R18, R15, !P1 ;  /* 0x0000000f12077207 */ /* 0x000fe40004800000 */
[----:B------:R-:W-:-:S07]  /*cdf0*/  SEL R20, R15, R18, !P1 ;  /* 0x000000120f147207 */ /* 0x000fce0004800000 */
.L_x_343:
[----:B------:R-:W-:Y:S05]  /*ce00*/  BSYNC B1 ;  /* 0x0000000000017941 */ /* 0x000fea0003800000 */
.L_x_342:
[----:B------:R-:W-:-:S13]  /*ce10*/  LOP3.LUT P1, RZ, R4, 0xff, RZ, 0xc0, !PT ;  /* 0x000000ff04ff7812 */ /* 0x000fda000782c0ff */
[----:B------:R-:W-:Y:S05]  /*ce20*/  @P1 BRA `(.L_x_346) ;  /* 0xfffffff400501947 */ /* 0x000fea000383ffff */
[----:B------:R-:W-:Y:S05]  /*ce30*/  BSYNC B0 ;  /* 0x0000000000007941 */ /* 0x000fea0003800000 */
.L_x_334:
[----:B------:R-:W-:-:S03]  /*ce40*/  UMOV UR4, 0xffffffff ;  /* 0xffffffff00047882 */ /* 0x000fc60000000000 */
[----:B------:R-:W-:Y:S05]  /*ce50*/  BRA.DIV UR4, `(.L_x_347) ;  /* 0x0000000a04647947 */ /* 0x000fea000b800000 */
[----:B------:R-:W-:-:S13]  /*ce60*/  ELECT P6, URZ, PT ;  /* 0x00000000003f782f */ /* 0x000fda00038c0000 */
.L_x_372:
[----:B------:R-:W-:Y:S05]  /*ce70*/  @!P6 BRA `(.L_x_10) ;  /* 0x0000000000ece947 */ /* 0x000fea0003800000 */
[----:B------:R-:W-:-:S04]  /*ce80*/  LOP3.LUT R19, R19, 0x2, RZ, 0xfc, !PT ;  /* 0x0000000213137812 */ /* 0x000fc800078efcff */
[----:B------:R-:W-:-:S13]  /*ce90*/  ISETP.NE.AND P0, PT, R19, 0x3, PT ;  /* 0x000000031300780c */ /* 0x000fda0003f05270 */
[----:B------:R-:W-:Y:S05]  /*cea0*/  @!P0 BRA `(.L_x_348) ;  /* 0x0000000000048947 */ /* 0x000fea0003800000 */
[----:B------:R-:W-:Y:S01]  /*ceb0*/  BPT.TRAP 0x1 ;  /* 0x000000040000795c */ /* 0x000fe20000300000 */
.L_x_348:
[----:B------:R-:W1:Y:S01]  /*cec0*/  S2R R3, SR_CgaCtaId ;  /* 0x0000000000037919 */ /* 0x000e620000008800 */
[----:B------:R-:W-:-:S04]  /*ced0*/  MOV R2, 0x400 ;  /* 0x0000040000027802 */ /* 0x000fc80000000f00 */
[----:B-1----:R-:W-:Y:S02]  /*cee0*/  LEA R3, R3, R2, 0x18 ;  /* 0x0000000203037211 */ /* 0x002fe400078ec0ff */
[----:B------:R-:W-:-:S03]  /*cef0*/  SHF.L.U32 R2, R0, 0x1f, RZ ;  /* 0x0000001f00027819 */ /* 0x000fc600000006ff */
[----:B------:R-:W-:-:S05]  /*cf00*/  VIADD R3, R3, 0x30 ;  /* 0x0000003003037836 */ /* 0x000fca0000000000 */
[C---:B------:R-:W-:Y:S02]  /*cf10*/  LEA R7, R12.reuse, R3, 0x3 ;  /* 0x000000030c077211 */ /* 0x040fe400078e18ff */
[----:B------:R-:W-:Y:S02]  /*cf20*/  IADD3 R12, R12, 0x1, RZ ;  /* 0x000000010c0c7810 */ /* 0x000fe40007ffe0ff */
[----:B------:R-:W1:Y:S02]  /*cf30*/  SYNCS.PHASECHK.TRANS64.TRYWAIT P0, [R7+URZ], R2 ;  /* 0x00000002070075a7 */ /* 0x000e64000800017f */
[----:B------:R-:W-:-:S04]  /*cf40*/  ISETP.NE.AND P1, PT, R12, 0x6, PT ;  /* 0x000000060c00780c */ /* 0x000fc80003f25270 */
[----:B------:R-:W-:Y:S02]  /*cf50*/  SEL R5, RZ, 0x1, P1 ;  /* 0x00000001ff057807 */ /* 0x000fe40000800000 */
[----:B------:R-:W-:Y:S02]  /*cf60*/  SEL R12, R12, RZ, P1 ;  /* 0x000000ff0c0c7207 */ /* 0x000fe40000800000 */
[----:B------:R-:W-:Y:S02]  /*cf70*/  LOP3.LUT R5, R0, R5, RZ, 0x3c, !PT ;  /* 0x0000000500057212 */ /* 0x000fe400078e3cff */
[----:B------:R-:W-:Y:S02]  /*cf80*/  LEA R9, R12, R3, 0x3 ;  /* 0x000000030c097211 */ /* 0x000fe400078e18ff */
[----:B------:R-:W-:Y:S01]  /*cf90*/  SHF.L.U32 R4, R5, 0x1f, RZ ;  /* 0x0000001f05047819 */ /* 0x000fe200000006ff */
[----:B-1----:R-:W-:Y:S06]  /*cfa0*/  @!P0 BRA `(.L_x_349) ;  /* 0x0000000800308947 */ /* 0x002fec0003800000 */
.L_x_373:
[----:B------:R-:W2:Y:S01]  /*cfb0*/  SYNCS.PHASECHK.TRANS64.TRYWAIT P0, [R9+URZ], R4 ;  /* 0x00000004090075a7 */ /* 0x000ea2000800017f */
[----:B------:R-:W-:-:S05]  /*cfc0*/  VIADD R0, R12, 0x1 ;  /* 0x000000010c007836 */ /* 0x000fca0000000000 */
[----:B------:R-:W-:-:S04]  /*cfd0*/  ISETP.NE.AND P1, PT, R0, 0x6, PT ;  /* 0x000000060000780c */ /* 0x000fc80003f25270 */
[----:B-1----:R-:W-:Y:S02]  /*cfe0*/  SEL R2, RZ, 0x1, P1 ;  /* 0x00000001ff027807 */ /* 0x002fe40000800000 */
[----:B------:R-:W-:Y:S02]  /*cff0*/  SEL R0, R0, RZ, P1 ;  /* 0x000000ff00007207 */ /* 0x000fe40000800000 */
[----:B------:R-:W-:Y:S02]  /*d000*/  LOP3.LUT R7, R5, R2, RZ, 0x3c, !PT ;  /* 0x0000000205077212 */ /* 0x000fe400078e3cff */
[----:B------:R-:W-:Y:S02]  /*d010*/  LEA R6, R0, R3, 0x3 ;  /* 0x0000000300067211 */ /* 0x000fe400078e18ff */
[----:B------:R-:W-:Y:S01]  /*d020*/  SHF.L.U32 R5, R7, 0x1f, RZ ;  /* 0x0000001f07057819 */ /* 0x000fe200000006ff */
[----:B--2---:R-:W-:Y:S06]  /*d030*/  @!P0 BRA `(.L_x_350) ;  /* 0x0000000800208947 */ /* 0x004fec0003800000 */
.L_x_374:
[----:B------:R-:W2:Y:S01]  /*d040*/  SYNCS.PHASECHK.TRANS64.TRYWAIT P0, [R6+URZ], R5 ;  /* 0x00000005060075a7 */ /* 0x000ea2000800017f */
[----:B------:R-:W-:-:S04]  /*d050*/  IADD3 R0, R0, 0x1, RZ ;  /* 0x0000000100007810 */ /* 0x000fc80007ffe0ff */
[----:B------:R-:W-:-:S04]  /*d060*/  ISETP.NE.AND P1, PT, R0, 0x6, PT ;  /* 0x000000060000780c */ /* 0x000fc80003f25270 */
[----:B------:R-:W-:Y:S02]  /*d070*/  SEL R2, RZ, 0x1, P1 ;  /* 0x00000001ff027807 */ /* 0x000fe40000800000 */
[----:B------:R-:W-:Y:S02]  /*d080*/  SEL R0, R0, RZ, P1 ;  /* 0x000000ff00007207 */ /* 0x000fe40000800000 */
[----:B------:R-:W-:Y:S02]  /*d090*/  LOP3.LUT R7, R7, R2, RZ, 0x3c, !PT ;  /* 0x0000000207077212 */ /* 0x000fe400078e3cff */
[----:B-1----:R-:W-:Y:S02]  /*d0a0*/  LEA R9, R0, R3, 0x3 ;  /* 0x0000000300097211 */ /* 0x002fe400078e18ff */
[----:B------:R-:W-:Y:S01]  /*d0b0*/  SHF.L.U32 R4, R7, 0x1f, RZ ;  /* 0x0000001f07047819 */ /* 0x000fe200000006ff */
[----:B--2---:R-:W-:Y:S06]  /*d0c0*/  @!P0 BRA `(.L_x_351) ;  /* 0x0000000800108947 */ /* 0x004fec0003800000 */
.L_x_375:
[----:B------:R-:W2:Y:S01]  /*d0d0*/  SYNCS.PHASECHK.TRANS64.TRYWAIT P0, [R9+URZ], R4 ;  /* 0x00000004090075a7 */ /* 0x000ea2000800017f */
[----:B------:R-:W-:-:S05]  /*d0e0*/  VIADD R0, R0, 0x1 ;  /* 0x0000000100007836 */ /* 0x000fca0000000000 */
[----:B------:R-:W-:-:S04]  /*d0f0*/  ISETP.NE.AND P1, PT, R0, 0x6, PT ;  /* 0x000000060000780c */ /* 0x000fc80003f25270 */
[----:B------:R-:W-:Y:S02]  /*d100*/  SEL R2, RZ, 0x1, P1 ;  /* 0x00000001ff027807 */ /* 0x000fe40000800000 */
[----:B------:R-:W-:Y:S02]  /*d110*/  SEL R0, R0, RZ, P1 ;  /* 0x000000ff00007207 */ /* 0x000fe40000800000 */
[----:B------:R-:W-:Y:S02]  /*d120*/  LOP3.LUT R7, R7, R2, RZ, 0x3c, !PT ;  /* 0x0000000207077212 */ /* 0x000fe400078e3cff */
[----:B-1----:R-:W-:Y:S02]  /*d130*/  LEA R6, R0, R3, 0x3 ;  /* 0x0000000300067211 */ /* 0x002fe400078e18ff */
[----:B------:R-:W-:Y:S01]  /*d140*/  SHF.L.U32 R5, R7, 0x1f, RZ ;  /* 0x0000001f07057819 */ /* 0x000fe200000006ff */
[----:B--2---:R-:W-:Y:S06]  /*d150*/  @!P0 BRA `(.L_x_352) ;  /* 0x0000000800008947 */ /* 0x004fec0003800000 */
.L_x_376:
[----:B------:R-:W2:Y:S01]  /*d160*/  SYNCS.PHASECHK.TRANS64.TRYWAIT P0, [R6+URZ], R5 ;  /* 0x00000005060075a7 */ /* 0x000ea2000800017f */
[----:B------:R-:W-:-:S04]  /*d170*/  IADD3 R0, R0, 0x1, RZ ;  /* 0x0000000100007810 */ /* 0x000fc80007ffe0ff */
[----:B------:R-:W-:-:S04]  /*d180*/  ISETP.NE.AND P1, PT, R0, 0x6, PT ;  /* 0x000000060000780c */ /* 0x000fc80003f25270 */
[----:B------:R-:W-:Y:S02]  /*d190*/  SEL R2, RZ, 0x1, P1 ;  /* 0x00000001ff027807 */ /* 0x000fe40000800000 */
[----:B------:R-:W-:Y:S02]  /*d1a0*/  SEL R0, R0, RZ, P1 ;  /* 0x000000ff00007207 */ /* 0x000fe40000800000 */
[----:B------:R-:W-:Y:S01]  /*d1b0*/  LOP3.LUT R2, R7, R2, RZ, 0x3c, !PT ;  /* 0x0000000207027212 */ /* 0x000fe200078e3cff */
[----:B--2---:R-:W-:Y:S06]  /*d1c0*/  @!P0 BRA `(.L_x_353) ;  /* 0x0000000400f88947 */ /* 0x004fec0003800000 */
.L_x_377:
[----:B------:R-:W-:Y:S02]  /*d1d0*/  LEA R3, R0, R3, 0x3 ;  /* 0x0000000300037211 */ /* 0x000fe400078e18ff */
[----:B------:R-:W-:-:S07]  /*d1e0*/  SHF.L.U32 R0, R2, 0x1f, RZ ;  /* 0x0000001f02007819 */ /* 0x000fce00000006ff */
.L_x_354:
[----:B---3--:R3:W4:Y:S02]  /*d1f0*/  SYNCS.PHASECHK.TRANS64.TRYWAIT P0, [R3+URZ], R0 ;  /* 0x00000000030075a7 */ /* 0x008724000800017f */
[----:B----4-:R-:W-:Y:S05]  /*d200*/  @!P0 NANOSLEEP.SYNCS 0x989680 ;  /* 0x009896800000895d */ /* 0x010fea0003900000 */
[----:B------:R-:W4:Y:S02]  /*d210*/  @!P0 SYNCS.PHASECHK.TRANS64 P0, [R3+URZ], R0 ;  /* 0x00000000030085a7 */ /* 0x000f24000800007f */
[----:B----4-:R-:W-:Y:S05]  /*d220*/  @!P0 BRA `(.L_x_354) ;  /* 0xfffffffc00f08947 */ /* 0x010fea000383ffff */
.L_x_10:
[----:B------:R-:W-:Y:S05]  /*d230*/  BSYNC B6 ;  /* 0x0000000000067941 */ /* 0x000fea0003800000 */
.L_x_8:
[----:B------:R-:W-:Y:S05]  /*d240*/  EXIT ;  /* 0x000000000000794d */ /* 0x000fea0003800000 */
.L_x_23:
[----:B--2---:R2:W3:Y:S02]  /*d250*/  SYNCS.PHASECHK.TRANS64.TRYWAIT P1, [R3+URZ], R0 ;  /* 0x00000000030075a7 */ /* 0x0044e4000802017f */
[----:B---3--:R-:W-:Y:S05]  /*d260*/  @!P1 NANOSLEEP.SYNCS 0x989680 ;  /* 0x009896800000995d */ /* 0x008fea0003900000 */
[----:B------:R-:W3:Y:S02]  /*d270*/  @!P1 SYNCS.PHASECHK.TRANS64 P1, [R3+URZ], R0 ;  /* 0x00000000030095a7 */ /* 0x000ee4000802007f */
[----:B---3--:R-:W-:Y:S05]  /*d280*/  @!P1 BRA `(.L_x_23) ;  /* 0xfffffffc00f09947 */ /* 0x008fea000383ffff */
[----:B------:R-:W-:Y:S05]  /*d290*/  BRA `(.L_x_22) ;  /* 0xffffff4400a07947 */ /* 0x000fea000383ffff */
.L_x_28:
[----:B--2---:R-:W-:-:S04]  /*d2a0*/  IMAD.U32 R4, RZ, RZ, UR4 ;  /* 0x00000004ff047e24 */ /* 0x004fc8000f8e00ff */
[----:B------:R2:W3:Y:S03]  /*d2b0*/  SYNCS.PHASECHK.TRANS64.TRYWAIT P1, [R4+URZ], R3 ;  /* 0x00000003040075a7 */ /* 0x0004e6000802017f */
[----:B---3--:R-:W-:Y:S05]  /*d2c0*/  @!P1 NANOSLEEP.SYNCS 0x989680 ;  /* 0x009896800000995d */ /* 0x008fea0003900000 */
[----:B------:R-:W3:Y:S02]  /*d2d0*/  @!P1 SYNCS.PHASECHK.TRANS64 P1, [R4+URZ], R3 ;  /* 0x00000003040095a7 */ /* 0x000ee4000802007f */
[----:B---3--:R-:W-:Y:S05]  /*d2e0*/  @!P1 BRA `(.L_x_28) ;  /* 0xfffffffc00ec9947 */ /* 0x008fea000383ffff */
[----:B------:R-:W-:Y:S05]  /*d2f0*/  BRA `(.L_x_27) ;  /* 0xffffff4800607947 */ /* 0x000fea000383ffff */
.L_x_50:
[----:B-1----:R-:W-:-:S04]  /*d300*/  MOV R4, UR51 ;  /* 0x0000003300047c02 */ /* 0x002fc80008000f00 */
[----:B------:R1:W2:Y:S03]  /*d310*/  SYNCS.PHASECHK.TRANS64.TRYWAIT P2, [R4+URZ+0x60], R3 ;  /* 0x00006003040075a7 */ /* 0x0002a6000804017f */
[----:B--2---:R-:W-:Y:S05]  /*d320*/  @!P2 NANOSLEEP.SYNCS 0x989680 ;  /* 0x009896800000a95d */ /* 0x004fea0003900000 */
[----:B------:R-:W2:Y:S02]  /*d330*/  @!P2 SYNCS.PHASECHK.TRANS64 P2, [R4+URZ+0x60], R3 ;  /* 0x000060030400a5a7 */ /* 0x000ea4000804007f */
[----:B--2---:R-:W-:Y:S05]  /*d340*/  @!P2 BRA `(.L_x_50) ;  /* 0xfffffffc00eca947 */ /* 0x004fea000383ffff */
[----:B------:R-:W-:Y:S05]  /*d350*/  BRA `(.L_x_355) ;  /* 0xffffff5400447947 */ /* 0x000fea000383ffff */
.L_x_109:
[----:B-1----:R1:W2:Y:S02]  /*d360*/  SYNCS.PHASECHK.TRANS64.TRYWAIT P2, [R15+URZ+0x60], R20 ;  /* 0x000060140f0075a7 */ /* 0x0022a4000804017f */
[----:B--2---:R-:W-:Y:S05]  /*d370*/  @!P2 NANOSLEEP.SYNCS 0x989680 ;  /* 0x009896800000a95d */ /* 0x004fea0003900000 */
[----:B------:R-:W2:Y:S02]  /*d380*/  @!P2 SYNCS.PHASECHK.TRANS64 P2, [R15+URZ+0x60], R20 ;  /* 0x000060140f00a5a7 */ /* 0x000ea4000804007f */
[----:B--2---:R-:W-:Y:S05]  /*d390*/  @!P2 BRA `(.L_x_109) ;  /* 0xfffffffc00f0a947 */ /* 0x004fea000383ffff */
[----:B------:R-:W-:Y:S05]  /*d3a0*/  BRA `(.L_x_356) ;  /* 0xffffff7000cc7947 */ /* 0x000fea000383ffff */
.L_x_166:
[----:B-1----:R1:W2:Y:S02]  /*d3b0*/  SYNCS.PHASECHK.TRANS64.TRYWAIT P2, [R0+URZ+0x60], R3 ;  /* 0x00006003000075a7 */ /* 0x0022a4000804017f */
[----:B--2---:R-:W-:Y:S05]  /*d3c0*/  @!P2 NANOSLEEP.SYNCS 0x989680 ;  /* 0x009896800000a95d */ /* 0x004fea0003900000 */
[----:B------:R-:W2:Y:S02]  /*d3d0*/  @!P2 SYNCS.PHASECHK.TRANS64 P2, [R0+URZ+0x60], R3 ;  /* 0x000060030000a5a7 */ /* 0x000ea4000804007f */
[----:B--2---:R-:W-:Y:S05]  /*d3e0*/  @!P2 BRA `(.L_x_166) ;  /* 0xfffffffc00f0a947 */ /* 0x004fea000383ffff */
[----:B------:R-:W-:Y:S05]  /*d3f0*/  BRA `(.L_x_357) ;  /* 0xffffff9000347947 */ /* 0x000fea000383ffff */
.L_x_223:
[----:B-1----:R1:W2:Y:S02]  /*d400*/  SYNCS.PHASECHK.TRANS64.TRYWAIT P2, [R20+URZ+0x60], R3 ;  /* 0x00006003140075a7 */ /* 0x0022a4000804017f */
[----:B--2---:R-:W-:Y:S05]  /*d410*/  @!P2 NANOSLEEP.SYNCS 0x989680 ;  /* 0x009896800000a95d */ /* 0x004fea0003900000 */
[----:B------:R-:W2:Y:S02]  /*d420*/  @!P2 SYNCS.PHASECHK.TRANS64 P2, [R20+URZ+0x60], R3 ;  /* 0x000060031400a5a7 */ /* 0x000ea4000804007f */
[----:B--2---:R-:W-:Y:S05]  /*d430*/  @!P2 BRA `(.L_x_223) ;  /* 0xfffffffc00f0a947 */ /* 0x004fea000383ffff */
[----:B------:R-:W-:Y:S05]  /*d440*/  BRA `(.L_x_358) ;  /* 0xffffffac00ac7947 */ /* 0x000fea000383ffff */
.L_x_290:
[----:B-1----:R-:W-:-:S04]  /*d450*/  MOV R3, UR4 ;  /* 0x0000000400037c02 */ /* 0x002fc80008000f00 */
[----:B------:R1:W2:Y:S03]  /*d460*/  SYNCS.PHASECHK.TRANS64.TRYWAIT P0, [R3+URZ+0xa8], R0 ;  /* 0x0000a800030075a7 */ /* 0x0002a6000800017f */
[----:B--2---:R-:W-:Y:S05]  /*d470*/  @!P0 NANOSLEEP.SYNCS 0x989680 ;  /* 0x009896800000895d */ /* 0x004fea0003900000 */
[----:B------:R-:W2:Y:S02]  /*d480*/  @!P0 SYNCS.PHASECHK.TRANS64 P0, [R3+URZ+0xa8], R0 ;  /* 0x0000a800030085a7 */ /* 0x000ea4000800007f */
[----:B--2---:R-:W-:Y:S05]  /*d490*/  @!P0 BRA `(.L_x_290) ;  /* 0xfffffffc00ec8947 */ /* 0x004fea000383ffff */
[----:B------:R-:W-:Y:S05]  /*d4a0*/  BRA `(.L_x_289) ;  /* 0xffffffd800c07947 */ /* 0x000fea000383ffff */
.L_x_299:
[----:B-1----:R-:W-:-:S04]  /*d4b0*/  MOV R5, UR5 ;  /* 0x0000000500057c02 */ /* 0x002fc80008000f00 */
[----:B------:R1:W2:Y:S03]  /*d4c0*/  SYNCS.PHASECHK.TRANS64.TRYWAIT P1, [R5+URZ+0x80], R4 ;  /* 0x00008004050075a7 */ /* 0x0002a6000802017f */
[----:B--2---:R-:W-:Y:S05]  /*d4d0*/  @!P1 NANOSLEEP.SYNCS 0x989680 ;  /* 0x009896800000995d */ /* 0x004fea0003900000 */
[----:B------:R-:W2:Y:S02]  /*d4e0*/  @!P1 SYNCS.PHASECHK.TRANS64 P1, [R5+URZ+0x80], R4 ;  /* 0x00008004050095a7 */ /* 0x000ea4000802007f */
[----:B--2---:R-:W-:Y:S05]  /*d4f0*/  @!P1 BRA `(.L_x_299) ;  /* 0xfffffffc00ec9947 */ /* 0x004fea000383ffff */
[----:B------:R-:W-:Y:S05]  /*d500*/  BRA `(.L_x_359) ;  /* 0xffffffdc00ac7947 */ /* 0x000fea000383ffff */
.L_x_305:
[----:B-12---:R-:W-:-:S04]  /*d510*/  IMAD.U32 R5, RZ, RZ, UR5 ;  /* 0x00000005ff057e24 */ /* 0x006fc8000f8e00ff */
[----:B------:R1:W2:Y:S03]  /*d520*/  SYNCS.PHASECHK.TRANS64.TRYWAIT P1, [R5+URZ+0x88], R4 ;  /* 0x00008804050075a7 */ /* 0x0002a6000802017f */
[----:B--2---:R-:W-:Y:S05]  /*d530*/  @!P1 NANOSLEEP.SYNCS 0x989680 ;  /* 0x009896800000995d */ /* 0x004fea0003900000 */
[----:B------:R-:W2:Y:S02]  /*d540*/  @!P1 SYNCS.PHASECHK.TRANS64 P1, [R5+URZ+0x88], R4 ;  /* 0x00008804050095a7 */ /* 0x000ea4000802007f */
[----:B--2---:R-:W-:Y:S05]  /*d550*/  @!P1 BRA `(.L_x_305) ;  /* 0xfffffffc00ec9947 */ /* 0x004fea000383ffff */
[----:B------:R-:W-:Y:S05]  /*d560*/  BRA `(.L_x_360) ;  /* 0xffffffdc00f47947 */ /* 0x000fea000383ffff */
.L_x_311:
[----:B-123--:R-:W-:-:S04]  /*d570*/  MOV R5, UR5 ;  /* 0x0000000500057c02 */ /* 0x00efc80008000f00 */
[----:B------:R1:W2:Y:S03]  /*d580*/  SYNCS.PHASECHK.TRANS64.TRYWAIT P1, [R5+URZ+0x90], R4 ;  /* 0x00009004050075a7 */ /* 0x0002a6000802017f */
[----:B--2---:R-:W-:Y:S05]  /*d590*/  @!P1 NANOSLEEP.SYNCS 0x989680 ;  /* 0x009896800000995d */ /* 0x004fea0003900000 */
[----:B------:R-:W2:Y:S02]  /*d5a0*/  @!P1 SYNCS.PHASECHK.TRANS64 P1, [R5+URZ+0x90], R4 ;  /* 0x00009004050095a7 */ /* 0x000ea4000802007f */
[----:B--2---:R-:W-:Y:S05]  /*d5b0*/  @!P1 BRA `(.L_x_311) ;  /* 0xfffffffc00ec9947 */ /* 0x004fea000383ffff */
[----:B------:R-:W-:Y:S05]  /*d5c0*/  BRA `(.L_x_361) ;  /* 0xffffffe000447947 */ /* 0x000fea000383ffff */
.L_x_317:
[----:B-1234-:R-:W-:-:S04]  /*d5d0*/  MOV R5, UR5 ;  /* 0x0000000500057c02 */ /* 0x01efc80008000f00 */
[----:B------:R1:W2:Y:S03]  /*d5e0*/  SYNCS.PHASECHK.TRANS64.TRYWAIT P1, [R5+URZ+0x98], R4 ;  /* 0x00009804050075a7 */ /* 0x0002a6000802017f */
[----:B--2---:R-:W-:Y:S05]  /*d5f0*/  @!P1 NANOSLEEP.SYNCS 0x989680 ;  /* 0x009896800000995d */ /* 0x004fea0003900000 */
[----:B------:R-:W2:Y:S02]  /*d600*/  @!P1 SYNCS.PHASECHK.TRANS64 P1, [R5+URZ+0x98], R4 ;  /* 0x00009804050095a7 */ /* 0x000ea4000802007f */
[----:B--2---:R-:W-:Y:S05]  /*d610*/  @!P1 BRA `(.L_x_317) ;  /* 0xfffffffc00ec9947 */ /* 0x004fea000383ffff */
[----:B------:R-:W-:Y:S05]  /*d620*/  BRA `(.L_x_362) ;  /* 0xffffffe000947947 */ /* 0x000fea000383ffff */
.L_x_327:
[----:B--2---:R2:W1:Y:S02]  /*d630*/  SYNCS.PHASECHK.TRANS64.TRYWAIT P0, [R3+URZ+0x80], R0 ;  /* 0x00008000030075a7 */ /* 0x004464000800017f */
[----:B-1----:R-:W-:Y:S05]  /*d640*/  @!P0 NANOSLEEP.SYNCS 0x989680 ;  /* 0x009896800000895d */ /* 0x002fea0003900000 */
[----:B------:R-:W1:Y:S02]  /*d650*/  @!P0 SYNCS.PHASECHK.TRANS64 P0, [R3+URZ+0x80], R0 ;  /* 0x00008000030085a7 */ /* 0x000e64000800007f */
[----:B-1----:R-:W-:Y:S05]  /*d660*/  @!P0 BRA `(.L_x_327) ;  /* 0xfffffffc00f08947 */ /* 0x002fea000383ffff */
[----:B------:R-:W-:Y:S05]  /*d670*/  BRA `(.L_x_363) ;  /* 0xffffffe800907947 */ /* 0x000fea000383ffff */
.L_x_329:
[----:B------:R1:W1:Y:S02]  /*d680*/  SYNCS.PHASECHK.TRANS64.TRYWAIT P0, [R3+URZ+0x88], R0 ;  /* 0x00008800030075a7 */ /* 0x000264000800017f */
[----:B-1----:R-:W-:Y:S05]  /*d690*/  @!P0 NANOSLEEP.SYNCS 0x989680 ;  /* 0x009896800000895d */ /* 0x002fea0003900000 */
[----:B------:R-:W1:Y:S02]  /*d6a0*/  @!P0 SYNCS.PHASECHK.TRANS64 P0, [R3+URZ+0x88], R0 ;  /* 0x00008800030085a7 */ /* 0x000e64000800007f */
[----:B-1----:R-:W-:Y:S05]  /*d6b0*/  @!P0 BRA `(.L_x_329) ;  /* 0xfffffffc00f08947 */ /* 0x002fea000383ffff */
[----:B------:R-:W-:Y:S05]  /*d6c0*/  BRA `(.L_x_364) ;  /* 0xffffffe8008c7947 */ /* 0x000fea000383ffff */
.L_x_331:
[----:B------:R1:W1:Y:S02]  /*d6d0*/  SYNCS.PHASECHK.TRANS64.TRYWAIT P0, [R3+URZ+0x90], R0 ;  /* 0x00009000030075a7 */ /* 0x000264000800017f */
[----:B-1----:R-:W-:Y:S05]  /*d6e0*/  @!P0 NANOSLEEP.SYNCS 0x989680 ;  /* 0x009896800000895d */ /* 0x002fea0003900000 */
[----:B------:R-:W1:Y:S02]  /*d6f0*/  @!P0 SYNCS.PHASECHK.TRANS64 P0, [R3+URZ+0x90], R0 ;  /* 0x00009000030085a7 */ /* 0x000e64000800007f */
[----:B-1----:R-:W-:Y:S05]  /*d700*/  @!P0 BRA `(.L_x_331) ;  /* 0xfffffffc00f08947 */ /* 0x002fea000383ffff */
[----:B------:R-:W-:Y:S05]  /*d710*/  BRA `(.L_x_365) ;  /* 0xffffffe800887947 */ /* 0x000fea000383ffff */
.L_x_335:
[----:B------:R-:W-:Y:S01]  /*d720*/  BSSY B1, `(.L_x_366) ;  /* 0x0000006000017945 */ /* 0x000fe20003800000 */
[----:B------:R-:W-:-:S07]  /*d730*/  MOV R15, 0xffffffff ;  /* 0xffffffff000f7802 */ /* 0x000fce0000000f00 */
[----:B------:R-:W-:Y:S05]  /*d740*/  WARPSYNC.COLLECTIVE R15, `(.L_x_367) ;  /* 0x000000000f0c7348 */ /* 0x000fea0003c00000 */
[----:B------:R-:W-:Y:S02]  /*d750*/  ELECT P6, UR62, PT ;  /* 0x00000000003e782f */ /* 0x000fe400038c0000 */
[----:B------:R-:W-:Y:S01]  /*d760*/  MOV R14, UR62 ;  /* 0x0000003e000e7c02 */ /* 0x000fe20008000f00 */
[----:B------:R-:W-:Y:S10]  /*d770*/  ENDCOLLECTIVE ;  /* 0x000000000000791b */ /* 0x000ff40003800000 */
.L_x_367:
[----:B------:R-:W-:Y:S05]  /*d780*/  BSYNC B1 ;  /* 0x0000000000017941 */ /* 0x000fea0003800000 */
.L_x_366:
[----:B------:R-:W-:Y:S05]  /*d790*/  BRA `(.L_x_368) ;  /* 0xffffffec00007947 */ /* 0x000fea000383ffff */
.L_x_338:
[----:B--2---:R2:W3:Y:S02]  /*d7a0*/  SYNCS.PHASECHK.TRANS64.TRYWAIT P1, [R15+URZ+0x30], R8 ;  /* 0x000030080f0075a7 */ /* 0x0044e4000802017f */
[----:B---3--:R-:W-:Y:S05]  /*d7b0*/  @!P1 NANOSLEEP.SYNCS 0x989680 ;  /* 0x009896800000995d */ /* 0x008fea0003900000 */
[----:B------:R-:W3:Y:S02]  /*d7c0*/  @!P1 SYNCS.PHASECHK.TRANS64 P1, [R15+URZ+0x30], R8 ;  /* 0x000030080f0095a7 */ /* 0x000ee4000802007f */
[----:B---3--:R-:W-:Y:S05]  /*d7d0*/  @!P1 BRA `(.L_x_338) ;  /* 0xfffffffc00f09947 */ /* 0x008fea000383ffff */
[----:B------:R-:W-:Y:S05]  /*d7e0*/  BRA `(.L_x_369) ;  /* 0xffffffec00347947 */ /* 0x000fea000383ffff */
.L_x_347:
[----:B------:R-:W-:Y:S01]  /*d7f0*/  BSSY B0, `(.L_x_370) ;  /* 0x0000006000007945 */ /* 0x000fe20003800000 */
[----:B------:R-:W-:-:S07]  /*d800*/  IMAD.MOV.U32 R15, RZ, RZ, -0x1 ;  /* 0xffffffffff0f7424 */ /* 0x000fce00078e00ff */
[----:B------:R-:W-:Y:S05]  /*d810*/  WARPSYNC.COLLECTIVE R15, `(.L_x_371) ;  /* 0x000000000f0c7348 */ /* 0x000fea0003c00000 */
[----:B------:R-:W-:Y:S02]  /*d820*/  ELECT P6, UR62, PT ;  /* 0x00000000003e782f */ /* 0x000fe400038c0000 */
[----:B------:R-:W-:Y:S01]  /*d830*/  MOV R14, UR62 ;  /* 0x0000003e000e7c02 */ /* 0x000fe20008000f00 */
[----:B------:R-:W-:Y:S10]  /*d840*/  ENDCOLLECTIVE ;  /* 0x000000000000791b */ /* 0x000ff40003800000 */
.L_x_371:
[----:B------:R-:W-:Y:S05]  /*d850*/  BSYNC B0 ;  /* 0x0000000000007941 */ /* 0x000fea0003800000 */
.L_x_370:
[----:B------:R-:W-:Y:S05]  /*d860*/  BRA `(.L_x_372) ;  /* 0xfffffff400807947 */ /* 0x000fea000383ffff */
.L_x_349:
[----:B-1----:R1:W2:Y:S02]  /*d870*/  SYNCS.PHASECHK.TRANS64.TRYWAIT P0, [R7+URZ], R2 ;  /* 0x00000002070075a7 */ /* 0x0022a4000800017f */
[----:B--2---:R-:W-:Y:S05]  /*d880*/  @!P0 NANOSLEEP.SYNCS 0x989680 ;  /* 0x009896800000895d */ /* 0x004fea0003900000 */
[----:B------:R-:W2:Y:S02]  /*d890*/  @!P0 SYNCS.PHASECHK.TRANS64 P0, [R7+URZ], R2 ;  /* 0x00000002070085a7 */ /* 0x000ea4000800007f */
[----:B--2---:R-:W-:Y:S05]  /*d8a0*/  @!P0 BRA `(.L_x_349) ;  /* 0xfffffffc00f08947 */ /* 0x004fea000383ffff */
[----:B------:R-:W-:Y:S05]  /*d8b0*/  BRA `(.L_x_373) ;  /* 0xfffffff400bc7947 */ /* 0x000fea000383ffff */
.L_x_350:
[----:B-1----:R1:W2:Y:S02]  /*d8c0*/  SYNCS.PHASECHK.TRANS64.TRYWAIT P0, [R9+URZ], R4 ;  /* 0x00000004090075a7 */ /* 0x0022a4000800017f */
[----:B--2---:R-:W-:Y:S05]  /*d8d0*/  @!P0 NANOSLEEP.SYNCS 0x989680 ;  /* 0x009896800000895d */ /* 0x004fea0003900000 */
[----:B------:R-:W2:Y:S02]  /*d8e0*/  @!P0 SYNCS.PHASECHK.TRANS64 P0, [R9+URZ], R4 ;  /* 0x00000004090085a7 */ /* 0x000ea4000800007f */
[----:B--2---:R-:W-:Y:S05]  /*d8f0*/  @!P0 BRA `(.L_x_350) ;  /* 0xfffffffc00f08947 */ /* 0x004fea000383ffff */
[----:B------:R-:W-:Y:S05]  /*d900*/  BRA `(.L_x_374) ;  /* 0xfffffff400cc7947 */ /* 0x000fea000383ffff */
.L_x_351:
[----:B-1----:R1:W2:Y:S02]  /*d910*/  SYNCS.PHASECHK.TRANS64.TRYWAIT P0, [R6+URZ], R5 ;  /* 0x00000005060075a7 */ /* 0x0022a4000800017f */
[----:B--2---:R-:W-:Y:S05]  /*d920*/  @!P0 NANOSLEEP.SYNCS 0x989680 ;  /* 0x009896800000895d */ /* 0x004fea0003900000 */
[----:B------:R-:W2:Y:S02]  /*d930*/  @!P0 SYNCS.PHASECHK.TRANS64 P0, [R6+URZ], R5 ;  /* 0x00000005060085a7 */ /* 0x000ea4000800007f */
[----:B--2---:R-:W-:Y:S05]  /*d940*/  @!P0 BRA `(.L_x_351) ;  /* 0xfffffffc00f08947 */ /* 0x004fea000383ffff */
[----:B------:R-:W-:Y:S05]  /*d950*/  BRA `(.L_x_375) ;  /* 0xfffffff400dc7947 */ /* 0x000fea000383ffff */
.L_x_352:
[----:B-1----:R1:W2:Y:S02]  /*d960*/  SYNCS.PHASECHK.TRANS64.TRYWAIT P0, [R9+URZ], R4 ;  /* 0x00000004090075a7 */ /* 0x0022a4000800017f */
[----:B--2---:R-:W-:Y:S05]  /*d970*/  @!P0 NANOSLEEP.SYNCS 0x989680 ;  /* 0x009896800000895d */ /* 0x004fea0003900000 */
[----:B------:R-:W2:Y:S02]  /*d980*/  @!P0 SYNCS.PHASECHK.TRANS64 P0, [R9+URZ], R4 ;  /* 0x00000004090085a7 */ /* 0x000ea4000800007f */
[----:B--2---:R-:W-:Y:S05]  /*d990*/  @!P0 BRA `(.L_x_352) ;  /* 0xfffffffc00f08947 */ /* 0x004fea000383ffff */
[----:B------:R-:W-:Y:S05]  /*d9a0*/  BRA `(.L_x_376) ;  /* 0xfffffff400ec7947 */ /* 0x000fea000383ffff */
.L_x_353:
[----:B--2---:R2:W3:Y:S02]  /*d9b0*/  SYNCS.PHASECHK.TRANS64.TRYWAIT P0, [R6+URZ], R5 ;  /* 0x00000005060075a7 */ /* 0x0044e4000800017f */
[----:B---3--:R-:W-:Y:S05]  /*d9c0*/  @!P0 NANOSLEEP.SYNCS 0x989680 ;  /* 0x009896800000895d */ /* 0x008fea0003900000 */
[----:B------:R-:W3:Y:S02]  /*d9d0*/  @!P0 SYNCS.PHASECHK.TRANS64 P0, [R6+URZ], R5 ;  /* 0x00000005060085a7 */ /* 0x000ee4000800007f */
[----:B---3--:R-:W-:Y:S05]  /*d9e0*/  @!P0 BRA `(.L_x_353) ;  /* 0xfffffffc00f08947 */ /* 0x008fea000383ffff */
[----:B------:R-:W-:Y:S05]  /*d9f0*/  BRA `(.L_x_377) ;  /* 0xfffffff400f47947 */ /* 0x000fea000383ffff */
        .weak           $__internal_0_$__cuda_sm20_rcp_rn_f32_slowpath
        .type           $__internal_0_$__cuda_sm20_rcp_rn_f32_slowpath,@function
        .size           $__internal_0_$__cuda_sm20_rcp_rn_f32_slowpath,(.L_x_383 - $__internal_0_$__cuda_sm20_rcp_rn_f32_slowpath)
$__internal_0_$__cuda_sm20_rcp_rn_f32_slowpath:
[----:B------:R-:W-:Y:S01]  /*da00*/  SHF.L.U32 R0, R3, 0x1, RZ ;  /* 0x0000000103007819 */ /* 0x000fe200000006ff */
[----:B------:R-:W-:Y:S03]  /*da10*/  BSSY B0, `(.L_x_378) ;  /* 0x0000030000007945 */ /* 0x000fe60003800000 */
[----:B------:R-:W-:-:S04]  /*da20*/  SHF.R.U32.HI R39, RZ, 0x18, R0 ;  /* 0x00000018ff277819 */ /* 0x000fc80000011600 */
[----:B------:R-:W-:-:S13]  /*da30*/  ISETP.NE.U32.AND P2, PT, R39, RZ, PT ;  /* 0x000000ff2700720c */ /* 0x000fda0003f45070 */
[----:B------:R-:W-:Y:S05]  /*da40*/  @P2 BRA `(.L_x_379) ;  /* 0x0000000000282947 */ /* 0x000fea0003800000 */
[----:B------:R-:W-:-:S04]  /*da50*/  SHF.L.U32 R0, R3, 0x1, RZ ;  /* 0x0000000103007819 */ /* 0x000fc800000006ff */
[----:B------:R-:W-:-:S13]  /*da60*/  ISETP.NE.AND P2, PT, R0, RZ, PT ;  /* 0x000000ff0000720c */ /* 0x000fda0003f45270 */
[----:B------:R-:W-:Y:S01]  /*da70*/  @P2 FFMA R37, R3, 1.84467440737095516160e+19, RZ ;  /* 0x5f80000003252823 */ /* 0x000fe200000000ff */
[----:B------:R-:W-:Y:S08]  /*da80*/  @!P2 MUFU.RCP R21, R3 ;  /* 0x000000030015a308 */ /* 0x000ff00000001000 */
[----:B------:R-:W1:Y:S02]  /*da90*/  @P2 MUFU.RCP R0, R37 ;  /* 0x0000002500002308 */ /* 0x000e640000001000 */
[----:B-1----:R-:W-:-:S04]  /*daa0*/  @P2 FFMA R38, R37, R0, -1 ;  /* 0xbf80000025262423 */ /* 0x002fc80000000000 */
[----:B------:R-:W-:-:S04]  /*dab0*/  @P2 FADD.FTZ R39, -R38, -RZ ;  /* 0x800000ff26272221 */ /* 0x000fc80000010100 */
[----:B------:R-:W-:-:S04]  /*dac0*/  @P2 FFMA R0, R0, R39, R0 ;  /* 0x0000002700002223 */ /* 0x000fc80000000000 */
[----:B------:R-:W-:Y:S01]  /*dad0*/  @P2 FFMA R21, R0, 1.84467440737095516160e+19, RZ ;  /* 0x5f80000000152823 */ /* 0x000fe200000000ff */
[----:B------:R-:W-:Y:S06]  /*dae0*/  BRA `(.L_x_380) ;  /* 0x0000000000887947 */ /* 0x000fec0003800000 */
.L_x_379:
[----:B------:R-:W-:-:S04]  /*daf0*/  IADD3 R103, R39, -0xfd, RZ ;  /* 0xffffff0327677810 */ /* 0x000fc80007ffe0ff */
[----:B------:R-:W-:-:S13]  /*db00*/  ISETP.GT.U32.AND P2, PT, R103, 0x1, PT ;  /* 0x000000016700780c */ /* 0x000fda0003f44070 */
[----:B------:R-:W-:Y:S05]  /*db10*/  @P2 BRA `(.L_x_381) ;  /* 0x0000000000782947 */ /* 0x000fea0003800000 */
[----:B------:R-:W-:Y:S01]  /*db20*/  LOP3.LUT R0, R3, 0x7fffff, RZ, 0xc0, !PT ;  /* 0x007fffff03007812 */ /* 0x000fe200078ec0ff */
[----:B------:R-:W-:-:S03]  /*db30*/  IMAD.MOV.U32 R102, RZ, RZ, 0x3 ;  /* 0x00000003ff667424 */ /* 0x000fc600078e00ff */
[----:B------:R-:W-:Y:S02]  /*db40*/  LOP3.LUT R0, R0, 0x3f800000, RZ, 0xfc, !PT ;  /* 0x3f80000000007812 */ /* 0x000fe400078efcff */
[----:B------:R-:W-:Y:S02]  /*db50*/  SHF.L.U32 R102, R102, R103, RZ ;  /* 0x0000006766667219 */ /* 0x000fe400000006ff */
[----:B------:R-:W1:Y:S02]  /*db60*/  MUFU.RCP R21, R0 ;  /* 0x0000000000157308 */ /* 0x000e640000001000 */
[----:B-1----:R-:W-:-:S04]  /*db70*/  FFMA R37, R0, R21, -1 ;  /* 0xbf80000000257423 */ /* 0x002fc80000000015 */
[----:B------:R-:W-:-:S04]  /*db80*/  FADD.FTZ R38, -R37, -RZ ;  /* 0x800000ff25267221 */ /* 0x000fc80000010100 */
[CCC-:B------:R-:W-:Y:S01]  /*db90*/  FFMA.RM R37, R21.reuse, R38.reuse, R21.reuse ;  /* 0x0000002615257223 */ /* 0x1c0fe20000004015 */
[----:B------:R-:W-:-:S04]  /*dba0*/  FFMA.RP R38, R21, R38, R21 ;  /* 0x0000002615267223 */ /* 0x000fc80000008015 */
[C---:B------:R-:W-:Y:S02]  /*dbb0*/  LOP3.LUT R21, R37.reuse, 0x7fffff, RZ, 0xc0, !PT ;  /* 0x007fffff25157812 */ /* 0x040fe400078ec0ff */
[----:B------:R-:W-:Y:S02]  /*dbc0*/  FSETP.NEU.FTZ.AND P2, PT, R37, R38, PT ;  /* 0x000000262500720b */ /* 0x000fe40003f5d000 */
[----:B------:R-:W-:Y:S02]  /*dbd0*/  LOP3.LUT R21, R21, 0x800000, RZ, 0xfc, !PT ;  /* 0x0080000015157812 */ /* 0x000fe400078efcff */
[----:B------:R-:W-:Y:S02]  /*dbe0*/  SEL R37, RZ, 0xffffffff, !P2 ;  /* 0xffffffffff257807 */ /* 0x000fe40005000000 */
[----:B------:R-:W-:Y:S02]  /*dbf0*/  LOP3.LUT R102, R102, R21, RZ, 0xc0, !PT ;  /* 0x0000001566667212 */ /* 0x000fe400078ec0ff */
[----:B------:R-:W-:-:S02]  /*dc00*/  IADD3 R0, -R37, RZ, RZ ;  /* 0x000000ff25007210 */ /* 0x000fc40007ffe1ff */
[-C--:B------:R-:W-:Y:S02]  /*dc10*/  SHF.R.U32.HI R102, RZ, R103.reuse, R102 ;  /* 0x00000067ff667219 */ /* 0x080fe40000011666 */
[----:B------:R-:W-:Y:S02]  /*dc20*/  LOP3.LUT P3, RZ, R0, R103, R21, 0xf8, !PT ;  /* 0x0000006700ff7212 */ /* 0x000fe4000786f815 */
[C---:B------:R-:W-:Y:S02]  /*dc30*/  LOP3.LUT P2, RZ, R102.reuse, 0x1, RZ, 0xc0, !PT ;  /* 0x0000000166ff7812 */ /* 0x040fe4000784c0ff */
[----:B------:R-:W-:-:S04]  /*dc40*/  LOP3.LUT P4, RZ, R102, 0x2, RZ, 0xc0, !PT ;  /* 0x0000000266ff7812 */ /* 0x000fc8000788c0ff */
[----:B------:R-:W-:Y:S02]  /*dc50*/  PLOP3.LUT P2, PT, P2, P3, P4, 0xe0, 0x0 ;  /* 0x000000000000781c */ /* 0x000fe40001747c40 */
[----:B------:R-:W-:Y:S02]  /*dc60*/  LOP3.LUT P3, RZ, R3, 0x7fffff, RZ, 0xc0, !PT ;  /* 0x007fffff03ff7812 */ /* 0x000fe4000786c0ff */
[----:B------:R-:W-:-:S04]  /*dc70*/  SEL R0, RZ, 0x1, !P2 ;  /* 0x00000001ff007807 */ /* 0x000fc80005000000 */
[----:B------:R-:W-:-:S04]  /*dc80*/  IADD3 R0, -R0, RZ, RZ ;  /* 0x000000ff00007210 */ /* 0x000fc80007ffe1ff */
[----:B------:R-:W-:Y:S02]  /*dc90*/  ISETP.GE.AND P2, PT, R0, RZ, PT ;  /* 0x000000ff0000720c */ /* 0x000fe40003f46270 */
[----:B------:R-:W-:-:S04]  /*dca0*/  IADD3 R0, R39, -0xfc, RZ ;  /* 0xffffff0427007810 */ /* 0x000fc80007ffe0ff */
[----:B------:R-:W-:-:S07]  /*dcb0*/  SHF.R.U32.HI R0, RZ, R0, R21 ;  /* 0x00000000ff007219 */ /* 0x000fce0000011615 */
[----:B------:R-:W-:-:S05]  /*dcc0*/  @!P2 VIADD R0, R0, 0x1 ;  /* 0x000000010000a836 */ /* 0x000fca0000000000 */
[----:B------:R-:W-:-:S04]  /*dcd0*/  @!P3 SHF.L.U32 R0, R0, 0x1, RZ ;  /* 0x000000010000b819 */ /* 0x000fc800000006ff */
[----:B------:R-:W-:Y:S01]  /*dce0*/  LOP3.LUT R21, R0, 0x80000000, R3, 0xf8, !PT ;  /* 0x8000000000157812 */ /* 0x000fe200078ef803 */
[----:B------:R-:W-:Y:S06]  /*dcf0*/  BRA `(.L_x_380) ;  /* 0x0000000000047947 */ /* 0x000fec0003800000 */
.L_x_381:
[----:B------:R1:W2:Y:S02]  /*dd00*/  MUFU.RCP R21, R3 ;  /* 0x0000000300157308 */ /* 0x0002a40000001000 */
.L_x_380:
[----:B------:R-:W-:Y:S05]  /*dd10*/  BSYNC B0 ;  /* 0x0000000000007941 */ /* 0x000fea0003800000 */
.L_x_378:
[----:B--2---:R-:W-:Y:S02]  /*dd20*/  MOV R0, R21 ;  /* 0x0000001500007202 */ /* 0x004fe40000000f00 */
[----:B------:R-:W-:-:S04]  /*dd30*/  MOV R21, 0x0 ;  /* 0x0000000000157802 */ /* 0x000fc80000000f00 */
[----:B-1----:R-:W-:Y:S05]  /*dd40*/  RET.REL.NODEC R20 `(_ZN7cutlass13device_kernelINS_4gemm6kernel13GemmUniversalIN4cute5tupleIJiiiiEEENS1_10collective13CollectiveMmaINS1_34MainloopSm90TmaGmmaWarpSpecializedILi6ENS5_IJNS4_1CILi1EEESB_SB_EEENS1_35KernelTmaWarpSpecializedCooperativeEEENS5_IJNSA_ILi128EEESF_NSA_ILi64EEEEEENS_6half_tENS5_IJlSB_lEEESI_SJ_NS4_8TiledMMAINS4_8MMA_AtomIJNS4_4SM904GMMA26MMA_64x128x16_F32F16F16_SSILNSN_5MajorE0ELSP_0ELNSN_7ScaleInE1ELSQ_1EEEEEENS4_6LayoutINS5_IJNSA_ILi2EEESB_SB_EEENS5_IJSB_NSA_ILi0EEESW_EEEEENS5_IJNS4_10UnderscoreESZ_SZ_EEEEENS4_13SM90_TMA_LOADENS4_14ComposedLayoutINS4_7SwizzleILi3ELi4ELi3EEENS4_18smem_ptr_flag_bitsILi16EEENST_INS5_IJNSA_ILi8EEESG_EEENS5_IJSG_SB_EEEEEEEvNS4_8identityES12_S1C_vS1D_EENS_8epilogue10collective18CollectiveEpilogueINS1F_22Sm90TmaWarpSpecializedILi4ELi2ELi16ELb1ELb0EEEJSH_NS5_IJSF_NSA_ILi32EEEEEESI_SJ_SI_SJ_NS1F_6fusion15FusionCallbacksIS1J_NS1M_13LinCombEltActINS1F_6thread7SigmoidESI_fSI_fLNS_15FloatRoundStyleE2EEESH_S1L_JEEES12_NS13_INS14_ILi2ELi4ELi3EEES17_NST_INS5_IJS18_S1K_EEENS5_IJS1K_SB_EEEEEEENS4_17SM75_U32x4_LDSM_NENS4_14SM90_TMA_STOREES1Y_NS4_17SM90_U32x4_STSM_NENS4_9Copy_AtomIJS21_SI_EEEvEEEvvEEEEvNT_6ParamsE) ;  /* 0xffffff2014ac7950 */ /* 0x002fea0003c3ffff */
.L_x_382:
[----:B------:R-:W-:-:S00]  /*dd50*/  BRA `(.L_x_382) ;  /* 0xfffffffc00fc7947 */ /* 0x000fc0000383ffff */
[----:B------:R-:W-:-:S00]  /*dd60*/  NOP ;  /* 0x0000000000007918 */ /* 0x000fc00000000000 */
        /* <DEDUP_REMOVED lines=9> */
.L_x_383:


//--------------------- .nv.global.init           --------------------------
	.section	.nv.global.init,"aw",@progbits
.nv.global.init:
	.type		$str$22,@object
	.size		$str$22,($str$26 - $str$22)
$str$22:
        /*0000*/ 	.byte	0x6b, 0x5f, 0x74, 0x69, 0x6c, 0x65, 0x5f, 0x63, 0x6f, 0x75, 0x6e, 0x74, 0x20, 0x3e, 0x3d, 0x20
        /*0010*/ 	.byte	0x31, 0x00
	.type		$str$26,@object
	.size		$str$26,($str$27 - $str$26)
$str$26:
        /*0012*/ 	.byte	0x28, 0x61, 0x64, 0x64, 0x72, 0x65, 0x73, 0x73, 0x20, 0x26, 0x20, 0x6d, 0x61, 0x73, 0x6b, 0x29
        /*0022*/ 	.byte	0x20, 0x3d, 0x3d, 0x20, 0x30, 0x00
	.type		$str$27,@object
	.size		$str$27,($str$23 - $str$27)
$str$27:
        /*0028*/ 	.byte	0x2f, 0x74, 0x6d, 0x70, 0x2f, 0x63, 0x75, 0x74, 0x6c, 0x61, 0x73, 0x73, 0x5f, 0x73, 0x77, 0x65
        /*0038*/ 	.byte	0x65, 0x70, 0x5f, 0x73, 0x72, 0x63, 0x2f, 0x69, 0x6e, 0x63, 0x6c, 0x75, 0x64, 0x65, 0x2f, 0x63
        /*0048*/ 	.byte	0x75, 0x74, 0x65, 0x2f, 0x70, 0x6f, 0x69, 0x6e, 0x74, 0x65, 0x72, 0x5f, 0x66, 0x6c, 0x61, 0x67
        /*0058*/ 	.byte	0x67, 0x65, 0x64, 0x2e, 0x68, 0x70, 0x70, 0x00
	.type		$str$23,@object
	.size		$str$23,(__unnamed_2 - $str$23)
$str$23:
        /*0060*/ 	.byte	0x2f, 0x74, 0x6d, 0x70, 0x2f, 0x63, 0x75, 0x74, 0x6c, 0x61, 0x73, 0x73, 0x5f, 0x73, 0x77, 0x65
        /*0070*/ 	.byte	0x65, 0x70, 0x5f, 0x73, 0x72, 0x63, 0x2f, 0x69, 0x6e, 0x63, 0x6c, 0x75, 0x64, 0x65, 0x2f, 0x63
        /*0080*/ 	.byte	0x75, 0x74, 0x6c, 0x61, 0x73, 0x73, 0x2f, 0x67, 0x65, 0x6d, 0x6d, 0x2f, 0x63, 0x6f, 0x6c, 0x6c
        /*0090*/ 	.byte	0x65, 0x63, 0x74, 0x69, 0x76, 0x65, 0x2f, 0x73, 0x6d, 0x39, 0x30, 0x5f, 0x6d, 0x6d, 0x61, 0x5f
        /*00a0*/ 	.byte	0x74, 0x6d, 0x61, 0x5f, 0x67, 0x6d, 0x6d, 0x61, 0x5f, 0x73, 0x73, 0x5f, 0x77, 0x61, 0x72, 0x70
        /*00b0*/ 	.byte	0x73, 0x70, 0x65, 0x63, 0x69, 0x61, 0x6c, 0x69, 0x7a, 0x65, 0x64, 0x2e, 0x68, 0x70, 0x70, 0x00
	.type		__unnamed_2,@object
	.size		__unnamed_2,(__unnamed_1 - __unnamed_2)
__unnamed_2:
        /*00c0*/ 	.byte	0x61, 0x75, 0x74, 0x6f, 0x20, 0x63, 0x75, 0x74, 0x65, 0x3a, 0x3a, 0x61, 0x73, 0x5f, 0x70, 0x6f
        /* <DEDUP_REMOVED lines=27> */
        /*0280*/ 	.byte	0x36, 0x3e, 0x3e, 0x3e, 0x3e, 0x3e, 0x5d, 0x00
	.type		__unnamed_1,@object
	.size		__unnamed_1,(.L_0 - __unnamed_1)
__unnamed_1:
        /* <DEDUP_REMOVED lines=180> */
        /*0dc8*/ 	.byte	0x3a, 0x69, 0x64, 0x65, 0x6e, 0x74, 0x69, 0x74, 0x79, 0x5d, 0x00
.L_0:


//--------------------- .nv.shared._ZN7cutlass13device_kernelINS_4gemm6kernel13GemmUniversalIN4cute5tupleIJiiiiEEENS1_10collective13CollectiveMmaINS1_34MainloopSm90TmaGmmaWarpSpecializedILi6ENS5_IJNS4_1CILi1EEESB_SB_EEENS1_35KernelTmaWarpSpecializedCooperativeEEENS5_IJNSA_ILi128EEESF_NSA_ILi64EEEEEENS_6half_tENS5_IJlSB_lEEESI_SJ_NS4_8TiledMMAINS4_8MMA_AtomIJNS4_4SM904GMMA26MMA_64x128x16_F32F16F16_SSILNSN_5MajorE0ELSP_0ELNSN_7ScaleInE1ELSQ_1EEEEEENS4_6LayoutINS5_IJNSA_ILi2EEESB_SB_EEENS5_IJSB_NSA_ILi0EEESW_EEEEENS5_IJNS4_10UnderscoreESZ_SZ_EEEEENS4_13SM90_TMA_LOADENS4_14ComposedLayoutINS4_7SwizzleILi3ELi4ELi3EEENS4_18smem_ptr_flag_bitsILi16EEENST_INS5_IJNSA_ILi8EEESG_EEENS5_IJSG_SB_EEEEEEEvNS4_8identityES12_S1C_vS1D_EENS_8epilogue10collective18CollectiveEpilogueINS1F_22Sm90TmaWarpSpecializedILi4ELi2ELi16ELb1ELb0EEEJSH_NS5_IJSF_NSA_ILi32EEEEEESI_SJ_SI_SJ_NS1F_6fusion15FusionCallbacksIS1J_NS1M_13LinCombEltActINS1F_6thread7SigmoidESI_fSI_fLNS_15FloatRoundStyleE2EEESH_S1L_JEEES12_NS13_INS14_ILi2ELi4ELi3EEES17_NST_INS5_IJS18_S1K_EEENS5_IJS1K_SB_EEEEEEENS4_17SM75_U32x4_LDSM_NENS4_14SM90_TMA_STOREES1Y_NS4_17SM90_U32x4_STSM_NENS4_9Copy_AtomIJS21_SI_EEEvEEEvvEEEEvNT_6ParamsE --------------------------
	.section	.nv.shared._ZN7cutlass13device_kernelINS_4gemm6kernel13GemmUniversalIN4cute5tupleIJiiiiEEENS1_10collective13CollectiveMmaINS1_34MainloopSm90TmaGmmaWarpSpecializedILi6ENS5_IJNS4_1CILi1EEESB_SB_EEENS1_35KernelTmaWarpSpecializedCooperativeEEENS5_IJNSA_ILi128EEESF_NSA_ILi64EEEEEENS_6half_tENS5_IJlSB_lEEESI_SJ_NS4_8TiledMMAINS4_8MMA_AtomIJNS4_4SM904GMMA26MMA_64x128x16_F32F16F16_SSILNSN_5MajorE0ELSP_0ELNSN_7ScaleInE1ELSQ_1EEEEEENS4_6LayoutINS5_IJNSA_ILi2EEESB_SB_EEENS5_IJSB_NSA_ILi0EEESW_EEEEENS5_IJNS4_10UnderscoreESZ_SZ_EEEEENS4_13SM90_TMA_LOADENS4_14ComposedLayoutINS4_7SwizzleILi3ELi4ELi3EEENS4_18smem_ptr_flag_bitsILi16EEENST_INS5_IJNSA_ILi8EEESG_EEENS5_IJSG_SB_EEEEEEEvNS4_8identityES12_S1C_vS1D_EENS_8epilogue10collective18CollectiveEpilogueINS1F_22Sm90TmaWarpSpecializedILi4ELi2ELi16ELb1ELb0EEEJSH_NS5_IJSF_NSA_ILi32EEEEEESI_SJ_SI_SJ_NS1F_6fusion15FusionCallbacksIS1J_NS1M_13LinCombEltActINS1F_6thread7SigmoidESI_fSI_fLNS_15FloatRoundStyleE2EEESH_S1L_JEEES12_NS13_INS14_ILi2ELi4ELi3EEES17_NST_INS5_IJS18_S1K_EEENS5_IJS1K_SB_EEEEEEENS4_17SM75_U32x4_LDSM_NENS4_14SM90_TMA_STOREES1Y_NS4_17SM90_U32x4_STSM_NENS4_9Copy_AtomIJS21_SI_EEEvEEEvvEEEEvNT_6ParamsE,"aw",@nobits
	.sectionflags	@""
	.align	16
	.zero		1024


//--------------------- .nv.shared.reserved.0     --------------------------
	.section	.nv.shared.reserved.0,"aw",@nobits
	.weak		__nv_reservedSMEM_offset_0_alias
	.size		__nv_reservedSMEM_offset_0_alias, 0, 0
	.other		__nv_reservedSMEM_offset_0_alias,@"STO_CUDA_RESERVED_SHARED STV_DEFAULT"
__nv_reservedSMEM_offset_0_alias:
	.zero		0


//--------------------- .nv.global                --------------------------
	.section	.nv.global,"aw",@nobits
.nv.global:
	.type		_ZN39_INTERNAL_3279f67a_4_k_cu_f50f7a60_30584cute1_E,@object
	.size		_ZN39_INTERNAL_3279f67a_4_k_cu_f50f7a60_30584cute1_E,(_ZN39_INTERNAL_3279f67a_4_k_cu_f50f7a60_30584cuda3std3__45__cpo6cbeginE - _ZN39_INTERNAL_3279f67a_4_k_cu_f50f7a60_30584cute1_E)
_ZN39_INTERNAL_3279f67a_4_k_cu_f50f7a60_30584cute1_E:
	.zero		1
	.type		_ZN39_INTERNAL_3279f67a_4_k_cu_f50f7a60_30584cuda3std3__45__cpo6cbeginE,@object
	.size		_ZN39_INTERNAL_3279f67a_4_k_cu_f50f7a60_30584cuda3std3__45__cpo6cbeginE,(_ZN39_INTERNAL_3279f67a_4_k_cu_f50f7a60_30584cuda3std3__48in_placeE - _ZN39_INTERNAL_3279f67a_4_k_cu_f50f7a60_30584cuda3std3__45__cpo6cbeginE)
_ZN39_INTERNAL_3279f67a_4_k_cu_f50f7a60_30584cuda3std3__45__cpo6cbeginE:
	.zero		1
	.type		_ZN39_INTERNAL_3279f67a_4_k_cu_f50f7a60_30584cuda3std3__48in_placeE,@object
	.size		_ZN39_INTERNAL_3279f67a_4_k_cu_f50f7a60_30584cuda3std3__48in_placeE,(_ZN39_INTERNAL_3279f67a_4_k_cu_f50f7a60_30584cuda3std6ranges3__45__cpo9iter_moveE - _ZN39_INTERNAL_3279f67a_4_k_cu_f50f7a60_30584cuda3std3__48in_placeE)
_ZN39_INTERNAL_3279f67a_4_k_cu_f50f7a60_30584cuda3std3__48in_placeE:
	.zero		1
	.type		_ZN39_INTERNAL_3279f67a_4_k_cu_f50f7a60_30584cuda3std6ranges3__45__cpo9iter_moveE,@object
	.size		_ZN39_INTERNAL_3279f67a_4_k_cu_f50f7a60_30584cuda3std6ranges3__45__cpo9iter_moveE,(_ZN39_INTERNAL_3279f67a_4_k_cu_f50f7a60_30584cuda3std3__45__cpo5beginE - _ZN39_INTERNAL_3279f67a_4_k_cu_f50f7a60_30584cuda3std6ranges3__45__cpo9iter_moveE)
_ZN39_INTERNAL_3279f67a_4_k_cu_f50f7a60_30584cuda3std6ranges3__45__cpo9iter_moveE:
	.zero		1
	.type		_ZN39_INTERNAL_3279f67a_4_k_cu_f50f7a60_30584cuda3std3__45__cpo5beginE,@object
	.size		_ZN39_INTERNAL_3279f67a_4_k_cu_f50f7a60_30584cuda3std3__45__cpo5beginE,(_ZN39_INTERNAL_3279f67a_4_k_cu_f50f7a60_30584cuda3std3__441_GLOBAL__N__3279f67a_4_k_cu_f50f7a60_30586ignoreE - _ZN39_INTERNAL_3279f67a_4_k_cu_f50f7a60_30584cuda3std3__45__cpo5beginE)
_ZN39_INTERNAL_3279f67a_4_k_cu_f50f7a60_30584cuda3std3__45__cpo5beginE:
	.zero		1
	.type		_ZN39_INTERNAL_3279f67a_4_k_cu_f50f7a60_30584cuda3std3__441_GLOBAL__N__3279f67a_4_k_cu_f50f7a60_30586ignoreE,@object
	.size		_ZN39_INTERNAL_3279f67a_4_k_cu_f50f7a60_30584cuda3std3__441_GLOBAL__N__3279f67a_4_k_cu_f50f7a60_30586ignoreE,(_ZN39_INTERNAL_3279f67a_4_k_cu_f50f7a60_30584cute7productE - _ZN39_INTERNAL_3279f67a_4_k_cu_f50f7a60_30584cuda3std3__441_GLOBAL__N__3279f67a_4_k_cu_f50f7a60_30586ignoreE)
_ZN39_INTERNAL_3279f67a_4_k_cu_f50f7a60_30584cuda3std3__441_GLOBAL__N__3279f67a_4_k_cu_f50f7a60_30586ignoreE:
	.zero		1
	.type		_ZN39_INTERNAL_3279f67a_4_k_cu_f50f7a60_30584cute7productE,@object
	.size		_ZN39_INTERNAL_3279f67a_4_k_cu_f50f7a60_30584cute7productE,(_ZN39_INTERNAL_3279f67a_4_k_cu_f50f7a60_30584cuda3std3__45__cpo3endE - _ZN39_INTERNAL_3279f67a_4_k_cu_f50f7a60_30584cute7productE)
_ZN39_INTERNAL_3279f67a_4_k_cu_f50f7a60_30584cute7productE:
	.zero		1
	.type		_ZN39_INTERNAL_3279f67a_4_k_cu_f50f7a60_30584cuda3std3__45__cpo3endE,@object
	.size		_ZN39_INTERNAL_3279f67a_4_k_cu_f50f7a60_30584cuda3std3__45__cpo3endE,(_ZN39_INTERNAL_3279f67a_4_k_cu_f50f7a60_30584cuda3std3__419piecewise_constructE - _ZN39_INTERNAL_3279f67a_4_k_cu_f50f7a60_30584cuda3std3__45__cpo3endE)
_ZN39_INTERNAL_3279f67a_4_k_cu_f50f7a60_30584cuda3std3__45__cpo3endE:
	.zero		1
	.type		_ZN39_INTERNAL_3279f67a_4_k_cu_f50f7a60_30584cuda3std3__419piecewise_constructE,@object
	.size		_ZN39_INTERNAL_3279f67a_4_k_cu_f50f7a60_30584cuda3std3__419piecewise_constructE,(_ZN39_INTERNAL_3279f67a_4_k_cu_f50f7a60_30584cuda3std3__45__cpo4cendE - _ZN39_INTERNAL_3279f67a_4_k_cu_f50f7a60_30584cuda3std3__419piecewise_constructE)
_ZN39_INTERNAL_3279f67a_4_k_cu_f50f7a60_30584cuda3std3__419piecewise_constructE:
	.zero		1
	.type		_ZN39_INTERNAL_3279f67a_4_k_cu_f50f7a60_30584cuda3std3__45__cpo4cendE,@object
	.size		_ZN39_INTERNAL_3279f67a_4_k_cu_f50f7a60_30584cuda3std3__45__cpo4cendE,(_ZN39_INTERNAL_3279f67a_4_k_cu_f50f7a60_30584cuda3std6ranges3__45__cpo4swapE - _ZN39_INTERNAL_3279f67a_4_k_cu_f50f7a60_30584cuda3std3__45__cpo4cendE)
_ZN39_INTERNAL_3279f67a_4_k_cu_f50f7a60_30584cuda3std3__45__cpo4cendE:
	.zero		1
	.type		_ZN39_INTERNAL_3279f67a_4_k_cu_f50f7a60_30584cuda3std6ranges3__45__cpo4swapE,@object
	.size		_ZN39_INTERNAL_3279f67a_4_k_cu_f50f7a60_30584cuda3std6ranges3__45__cpo4swapE,(.L_9 - _ZN39_INTERNAL_3279f67a_4_k_cu_f50f7a60_30584cuda3std6ranges3__45__cpo4swapE)
_ZN39_INTERNAL_3279f67a_4_k_cu_f50f7a60_30584cuda3std6ranges3__45__cpo4swapE:
	.zero		1
.L_9:


//--------------------- .nv.constant0._ZN7cutlass13device_kernelINS_4gemm6kernel13GemmUniversalIN4cute5tupleIJiiiiEEENS1_10collective13CollectiveMmaINS1_34MainloopSm90TmaGmmaWarpSpecializedILi6ENS5_IJNS4_1CILi1EEESB_SB_EEENS1_35KernelTmaWarpSpecializedCooperativeEEENS5_IJNSA_ILi128EEESF_NSA_ILi64EEEEEENS_6half_tENS5_IJlSB_lEEESI_SJ_NS4_8TiledMMAINS4_8MMA_AtomIJNS4_4SM904GMMA26MMA_64x128x16_F32F16F16_SSILNSN_5MajorE0ELSP_0ELNSN_7ScaleInE1ELSQ_1EEEEEENS4_6LayoutINS5_IJNSA_ILi2EEESB_SB_EEENS5_IJSB_NSA_ILi0EEESW_EEEEENS5_IJNS4_10UnderscoreESZ_SZ_EEEEENS4_13SM90_TMA_LOADENS4_14ComposedLayoutINS4_7SwizzleILi3ELi4ELi3EEENS4_18smem_ptr_flag_bitsILi16EEENST_INS5_IJNSA_ILi8EEESG_EEENS5_IJSG_SB_EEEEEEEvNS4_8identityES12_S1C_vS1D_EENS_8epilogue10collective18CollectiveEpilogueINS1F_22Sm90TmaWarpSpecializedILi4ELi2ELi16ELb1ELb0EEEJSH_NS5_IJSF_NSA_ILi32EEEEEESI_SJ_SI_SJ_NS1F_6fusion15FusionCallbacksIS1J_NS1M_13LinCombEltActINS1F_6thread7SigmoidESI_fSI_fLNS_15FloatRoundStyleE2EEESH_S1L_JEEES12_NS13_INS14_ILi2ELi4ELi3EEES17_NST_INS5_IJS18_S1K_EEENS5_IJS1K_SB_EEEEEEENS4_17SM75_U32x4_LDSM_NENS4_14SM90_TMA_STOREES1Y_NS4_17SM90_U32x4_STSM_NENS4_9Copy_AtomIJS21_SI_EEEvEEEvvEEEEvNT_6ParamsE --------------------------
	.section	.nv.constant0._ZN7cutlass13device_kernelINS_4gemm6kernel13GemmUniversalIN4cute5tupleIJiiiiEEENS1_10collective13CollectiveMmaINS1_34MainloopSm90TmaGmmaWarpSpecializedILi6ENS5_IJNS4_1CILi1EEESB_SB_EEENS1_35KernelTmaWarpSpecializedCooperativeEEENS5_IJNSA_ILi128EEESF_NSA_ILi64EEEEEENS_6half_tENS5_IJlSB_lEEESI_SJ_NS4_8TiledMMAINS4_8MMA_AtomIJNS4_4SM904GMMA26MMA_64x128x16_F32F16F16_SSILNSN_5MajorE0ELSP_0ELNSN_7ScaleInE1ELSQ_1EEEEEENS4_6LayoutINS5_IJNSA_ILi2EEESB_SB_EEENS5_IJSB_NSA_ILi0EEESW_EEEEENS5_IJNS4_10UnderscoreESZ_SZ_EEEEENS4_13SM90_TMA_LOADENS4_14ComposedLayoutINS4_7SwizzleILi3ELi4ELi3EEENS4_18smem_ptr_flag_bitsILi16EEENST_INS5_IJNSA_ILi8EEESG_EEENS5_IJSG_SB_EEEEEEEvNS4_8identityES12_S1C_vS1D_EENS_8epilogue10collective18CollectiveEpilogueINS1F_22Sm90TmaWarpSpecializedILi4ELi2ELi16ELb1ELb0EEEJSH_NS5_IJSF_NSA_ILi32EEEEEESI_SJ_SI_SJ_NS1F_6fusion15FusionCallbacksIS1J_NS1M_13LinCombEltActINS1F_6thread7SigmoidESI_fSI_fLNS_15FloatRoundStyleE2EEESH_S1L_JEEES12_NS13_INS14_ILi2ELi4ELi3EEES17_NST_INS5_IJS18_S1K_EEENS5_IJS1K_SB_EEEEEEENS4_17SM75_U32x4_LDSM_NENS4_14SM90_TMA_STOREES1Y_NS4_17SM90_U32x4_STSM_NENS4_9Copy_AtomIJS21_SI_EEEvEEEvvEEEEvNT_6ParamsE,"a",@progbits
	.sectionflags	@""
	.align	4
.nv.constant0._ZN7cutlass13device_kernelINS_4gemm6kernel13GemmUniversalIN4cute5tupleIJiiiiEEENS1_10collective13CollectiveMmaINS1_34MainloopSm90TmaGmmaWarpSpecializedILi6ENS5_IJNS4_1CILi1EEESB_SB_EEENS1_35KernelTmaWarpSpecializedCooperativeEEENS5_IJNSA_ILi128EEESF_NSA_ILi64EEEEEENS_6half_tENS5_IJlSB_lEEESI_SJ_NS4_8TiledMMAINS4_8MMA_AtomIJNS4_4SM904GMMA26MMA_64x128x16_F32F16F16_SSILNSN_5MajorE0ELSP_0ELNSN_7ScaleInE1ELSQ_1EEEEEENS4_6LayoutINS5_IJNSA_ILi2EEESB_SB_EEENS5_IJSB_NSA_ILi0EEESW_EEEEENS5_IJNS4_10UnderscoreESZ_SZ_EEEEENS4_13SM90_TMA_LOADENS4_14ComposedLayoutINS4_7SwizzleILi3ELi4ELi3EEENS4_18smem_ptr_flag_bitsILi16EEENST_INS5_IJNSA_ILi8EEESG_EEENS5_IJSG_SB_EEEEEEEvNS4_8identityES12_S1C_vS1D_EENS_8epilogue10collective18CollectiveEpilogueINS1F_22Sm90TmaWarpSpecializedILi4ELi2ELi16ELb1ELb0EEEJSH_NS5_IJSF_NSA_ILi32EEEEEESI_SJ_SI_SJ_NS1F_6fusion15FusionCallbacksIS1J_NS1M_13LinCombEltActINS1F_6thread7SigmoidESI_fSI_fLNS_15FloatRoundStyleE2EEESH_S1L_JEEES12_NS13_INS14_ILi2ELi4ELi3EEES17_NST_INS5_IJS18_S1K_EEENS5_IJS1K_SB_EEEEEEENS4_17SM75_U32x4_LDSM_NENS4_14SM90_TMA_STOREES1Y_NS4_17SM90_U32x4_STSM_NENS4_9Copy_AtomIJS21_SI_EEEvEEEvvEEEEvNT_6ParamsE:
	.zero		2432


//--------------------- SYMBOLS --------------------------

	.type		.nv.reservedSmem.offset0,@object
	.size		.nv.reservedSmem.offset0,0x4
	.type		__assertfail,@function
